//
// Generated by NVIDIA NVVM Compiler
//
// Compiler Build ID: CL-36424714
// Cuda compilation tools, release 13.0, V13.0.88
// Based on NVVM 20.0.0
//

.version 9.0
.target sm_100
.address_size 64

	// .globl	_Z41fused_layer_norm_linear_activation_kernelPKfS0_S0_S0_S0_Pfiiif
.extern .shared .align 16 .b8 shared_mem[];

.visible .entry _Z41fused_layer_norm_linear_activation_kernelPKfS0_S0_S0_S0_Pfiiif(
	.param .u64 .ptr .align 1 _Z41fused_layer_norm_linear_activation_kernelPKfS0_S0_S0_S0_Pfiiif_param_0,
	.param .u64 .ptr .align 1 _Z41fused_layer_norm_linear_activation_kernelPKfS0_S0_S0_S0_Pfiiif_param_1,
	.param .u64 .ptr .align 1 _Z41fused_layer_norm_linear_activation_kernelPKfS0_S0_S0_S0_Pfiiif_param_2,
	.param .u64 .ptr .align 1 _Z41fused_layer_norm_linear_activation_kernelPKfS0_S0_S0_S0_Pfiiif_param_3,
	.param .u64 .ptr .align 1 _Z41fused_layer_norm_linear_activation_kernelPKfS0_S0_S0_S0_Pfiiif_param_4,
	.param .u64 .ptr .align 1 _Z41fused_layer_norm_linear_activation_kernelPKfS0_S0_S0_S0_Pfiiif_param_5,
	.param .u32 _Z41fused_layer_norm_linear_activation_kernelPKfS0_S0_S0_S0_Pfiiif_param_6,
	.param .u32 _Z41fused_layer_norm_linear_activation_kernelPKfS0_S0_S0_S0_Pfiiif_param_7,
	.param .u32 _Z41fused_layer_norm_linear_activation_kernelPKfS0_S0_S0_S0_Pfiiif_param_8,
	.param .f32 _Z41fused_layer_norm_linear_activation_kernelPKfS0_S0_S0_S0_Pfiiif_param_9
)
{
	.reg .pred 	%p<43>;
	.reg .b32 	%r<139>;
	.reg .b32 	%f<379>;
	.reg .b64 	%rd<73>;

	ld.param.u64 	%rd14, [_Z41fused_layer_norm_linear_activation_kernelPKfS0_S0_S0_S0_Pfiiif_param_0];
	ld.param.u64 	%rd15, [_Z41fused_layer_norm_linear_activation_kernelPKfS0_S0_S0_S0_Pfiiif_param_1];
	ld.param.u64 	%rd16, [_Z41fused_layer_norm_linear_activation_kernelPKfS0_S0_S0_S0_Pfiiif_param_2];
	ld.param.u64 	%rd17, [_Z41fused_layer_norm_linear_activation_kernelPKfS0_S0_S0_S0_Pfiiif_param_3];
	ld.param.u64 	%rd13, [_Z41fused_layer_norm_linear_activation_kernelPKfS0_S0_S0_S0_Pfiiif_param_5];
	ld.param.u32 	%r49, [_Z41fused_layer_norm_linear_activation_kernelPKfS0_S0_S0_S0_Pfiiif_param_6];
	ld.param.u32 	%r50, [_Z41fused_layer_norm_linear_activation_kernelPKfS0_S0_S0_S0_Pfiiif_param_7];
	ld.param.u32 	%r48, [_Z41fused_layer_norm_linear_activation_kernelPKfS0_S0_S0_S0_Pfiiif_param_8];
	ld.param.f32 	%f43, [_Z41fused_layer_norm_linear_activation_kernelPKfS0_S0_S0_S0_Pfiiif_param_9];
	cvta.to.global.u64 	%rd1, %rd16;
	cvta.to.global.u64 	%rd2, %rd15;
	cvta.to.global.u64 	%rd3, %rd14;
	cvta.to.global.u64 	%rd4, %rd17;
	mov.u32 	%r51, %ctaid.x;
	mov.u32 	%r52, %ntid.x;
	mov.u32 	%r53, %tid.x;
	mad.lo.s32 	%r1, %r51, %r52, %r53;
	mul.lo.s32 	%r54, %r50, %r49;
	setp.ge.s32 	%p1, %r1, %r54;
	@%p1 bra 	$L__BB0_42;
	mul.lo.s32 	%r2, %r48, %r1;
	setp.lt.s32 	%p2, %r48, 1;
	mov.f32 	%f369, 0f00000000;
	mov.f32 	%f370, %f369;
	@%p2 bra 	$L__BB0_14;
	and.b32  	%r3, %r48, 15;
	setp.lt.u32 	%p3, %r48, 16;
	mov.f32 	%f370, 0f00000000;
	mov.b32 	%r123, 0;
	mov.f32 	%f369, %f370;
	@%p3 bra 	$L__BB0_5;
	and.b32  	%r123, %r48, 2147483632;
	mov.f32 	%f370, 0f00000000;
	mov.b32 	%r128, 0;
$L__BB0_4:
	.pragma "nounroll";
	add.s32 	%r57, %r128, %r2;
	mul.wide.s32 	%rd18, %r57, 4;
	add.s64 	%rd19, %rd3, %rd18;
	ld.global.nc.f32 	%f48, [%rd19];
	add.f32 	%f49, %f369, %f48;
	fma.rn.f32 	%f50, %f48, %f48, %f370;
	ld.global.nc.f32 	%f51, [%rd19+4];
	add.f32 	%f52, %f49, %f51;
	fma.rn.f32 	%f53, %f51, %f51, %f50;
	ld.global.nc.f32 	%f54, [%rd19+8];
	add.f32 	%f55, %f52, %f54;
	fma.rn.f32 	%f56, %f54, %f54, %f53;
	ld.global.nc.f32 	%f57, [%rd19+12];
	add.f32 	%f58, %f55, %f57;
	fma.rn.f32 	%f59, %f57, %f57, %f56;
	ld.global.nc.f32 	%f60, [%rd19+16];
	add.f32 	%f61, %f58, %f60;
	fma.rn.f32 	%f62, %f60, %f60, %f59;
	ld.global.nc.f32 	%f63, [%rd19+20];
	add.f32 	%f64, %f61, %f63;
	fma.rn.f32 	%f65, %f63, %f63, %f62;
	ld.global.nc.f32 	%f66, [%rd19+24];
	add.f32 	%f67, %f64, %f66;
	fma.rn.f32 	%f68, %f66, %f66, %f65;
	ld.global.nc.f32 	%f69, [%rd19+28];
	add.f32 	%f70, %f67, %f69;
	fma.rn.f32 	%f71, %f69, %f69, %f68;
	ld.global.nc.f32 	%f72, [%rd19+32];
	add.f32 	%f73, %f70, %f72;
	fma.rn.f32 	%f74, %f72, %f72, %f71;
	ld.global.nc.f32 	%f75, [%rd19+36];
	add.f32 	%f76, %f73, %f75;
	fma.rn.f32 	%f77, %f75, %f75, %f74;
	ld.global.nc.f32 	%f78, [%rd19+40];
	add.f32 	%f79, %f76, %f78;
	fma.rn.f32 	%f80, %f78, %f78, %f77;
	ld.global.nc.f32 	%f81, [%rd19+44];
	add.f32 	%f82, %f79, %f81;
	fma.rn.f32 	%f83, %f81, %f81, %f80;
	ld.global.nc.f32 	%f84, [%rd19+48];
	add.f32 	%f85, %f82, %f84;
	fma.rn.f32 	%f86, %f84, %f84, %f83;
	ld.global.nc.f32 	%f87, [%rd19+52];
	add.f32 	%f88, %f85, %f87;
	fma.rn.f32 	%f89, %f87, %f87, %f86;
	ld.global.nc.f32 	%f90, [%rd19+56];
	add.f32 	%f91, %f88, %f90;
	fma.rn.f32 	%f92, %f90, %f90, %f89;
	ld.global.nc.f32 	%f93, [%rd19+60];
	add.f32 	%f369, %f91, %f93;
	fma.rn.f32 	%f370, %f93, %f93, %f92;
	add.s32 	%r128, %r128, 16;
	setp.eq.s32 	%p4, %r128, %r123;
	@%p4 bra 	$L__BB0_5;
	bra.uni 	$L__BB0_4;
$L__BB0_5:
	setp.eq.s32 	%p5, %r3, 0;
	@%p5 bra 	$L__BB0_14;
	and.b32  	%r6, %r48, 7;
	setp.lt.u32 	%p6, %r3, 8;
	@%p6 bra 	$L__BB0_8;
	add.s32 	%r58, %r123, %r2;
	mul.wide.s32 	%rd20, %r58, 4;
	add.s64 	%rd21, %rd3, %rd20;
	ld.global.nc.f32 	%f95, [%rd21];
	add.f32 	%f96, %f369, %f95;
	fma.rn.f32 	%f97, %f95, %f95, %f370;
	ld.global.nc.f32 	%f98, [%rd21+4];
	add.f32 	%f99, %f96, %f98;
	fma.rn.f32 	%f100, %f98, %f98, %f97;
	ld.global.nc.f32 	%f101, [%rd21+8];
	add.f32 	%f102, %f99, %f101;
	fma.rn.f32 	%f103, %f101, %f101, %f100;
	ld.global.nc.f32 	%f104, [%rd21+12];
	add.f32 	%f105, %f102, %f104;
	fma.rn.f32 	%f106, %f104, %f104, %f103;
	ld.global.nc.f32 	%f107, [%rd21+16];
	add.f32 	%f108, %f105, %f107;
	fma.rn.f32 	%f109, %f107, %f107, %f106;
	ld.global.nc.f32 	%f110, [%rd21+20];
	add.f32 	%f111, %f108, %f110;
	fma.rn.f32 	%f112, %f110, %f110, %f109;
	ld.global.nc.f32 	%f113, [%rd21+24];
	add.f32 	%f114, %f111, %f113;
	fma.rn.f32 	%f115, %f113, %f113, %f112;
	ld.global.nc.f32 	%f116, [%rd21+28];
	add.f32 	%f369, %f114, %f116;
	fma.rn.f32 	%f370, %f116, %f116, %f115;
	add.s32 	%r123, %r123, 8;
$L__BB0_8:
	setp.eq.s32 	%p7, %r6, 0;
	@%p7 bra 	$L__BB0_14;
	and.b32  	%r9, %r48, 3;
	setp.lt.u32 	%p8, %r6, 4;
	@%p8 bra 	$L__BB0_11;
	add.s32 	%r59, %r123, %r2;
	mul.wide.s32 	%rd22, %r59, 4;
	add.s64 	%rd23, %rd3, %rd22;
	ld.global.nc.f32 	%f118, [%rd23];
	add.f32 	%f119, %f369, %f118;
	fma.rn.f32 	%f120, %f118, %f118, %f370;
	ld.global.nc.f32 	%f121, [%rd23+4];
	add.f32 	%f122, %f119, %f121;
	fma.rn.f32 	%f123, %f121, %f121, %f120;
	ld.global.nc.f32 	%f124, [%rd23+8];
	add.f32 	%f125, %f122, %f124;
	fma.rn.f32 	%f126, %f124, %f124, %f123;
	ld.global.nc.f32 	%f127, [%rd23+12];
	add.f32 	%f369, %f125, %f127;
	fma.rn.f32 	%f370, %f127, %f127, %f126;
	add.s32 	%r123, %r123, 4;
$L__BB0_11:
	setp.eq.s32 	%p9, %r9, 0;
	@%p9 bra 	$L__BB0_14;
	mov.b32 	%r127, 0;
$L__BB0_13:
	.pragma "nounroll";
	add.s32 	%r61, %r123, %r2;
	mul.wide.s32 	%rd24, %r61, 4;
	add.s64 	%rd25, %rd3, %rd24;
	ld.global.nc.f32 	%f128, [%rd25];
	add.f32 	%f369, %f369, %f128;
	fma.rn.f32 	%f370, %f128, %f128, %f370;
	add.s32 	%r123, %r123, 1;
	add.s32 	%r127, %r127, 1;
	setp.eq.s32 	%p10, %r127, %r9;
	@%p10 bra 	$L__BB0_14;
	bra.uni 	$L__BB0_13;
$L__BB0_14:
	setp.lt.s32 	%p11, %r48, 1;
	mov.b32 	%r62, %f369;
	shfl.sync.down.b32	%r63|%p12, %r62, 16, 31, -1;
	mov.b32 	%f129, %r63;
	add.f32 	%f130, %f369, %f129;
	mov.b32 	%r64, %f370;
	shfl.sync.down.b32	%r65|%p13, %r64, 16, 31, -1;
	mov.b32 	%f131, %r65;
	add.f32 	%f132, %f370, %f131;
	mov.b32 	%r66, %f130;
	shfl.sync.down.b32	%r67|%p14, %r66, 8, 31, -1;
	mov.b32 	%f133, %r67;
	add.f32 	%f134, %f130, %f133;
	mov.b32 	%r68, %f132;
	shfl.sync.down.b32	%r69|%p15, %r68, 8, 31, -1;
	mov.b32 	%f135, %r69;
	add.f32 	%f136, %f132, %f135;
	mov.b32 	%r70, %f134;
	shfl.sync.down.b32	%r71|%p16, %r70, 4, 31, -1;
	mov.b32 	%f137, %r71;
	add.f32 	%f138, %f134, %f137;
	mov.b32 	%r72, %f136;
	shfl.sync.down.b32	%r73|%p17, %r72, 4, 31, -1;
	mov.b32 	%f139, %r73;
	add.f32 	%f140, %f136, %f139;
	mov.b32 	%r74, %f138;
	shfl.sync.down.b32	%r75|%p18, %r74, 2, 31, -1;
	mov.b32 	%f141, %r75;
	add.f32 	%f142, %f138, %f141;
	mov.b32 	%r76, %f140;
	shfl.sync.down.b32	%r77|%p19, %r76, 2, 31, -1;
	mov.b32 	%f143, %r77;
	add.f32 	%f144, %f140, %f143;
	mov.b32 	%r78, %f142;
	shfl.sync.down.b32	%r79|%p20, %r78, 1, 31, -1;
	mov.b32 	%f145, %r79;
	add.f32 	%f146, %f142, %f145;
	mov.b32 	%r80, %f144;
	shfl.sync.down.b32	%r81|%p21, %r80, 1, 31, -1;
	mov.b32 	%f147, %r81;
	add.f32 	%f148, %f144, %f147;
	mov.b32 	%r82, %f146;
	shfl.sync.idx.b32	%r83|%p22, %r82, 0, 31, -1;
	mov.b32 	%f149, %r83;
	mov.b32 	%r84, %f148;
	shfl.sync.idx.b32	%r85|%p23, %r84, 0, 31, -1;
	mov.b32 	%f150, %r85;
	cvt.rn.f32.s32 	%f151, %r48;
	div.rn.f32 	%f27, %f149, %f151;
	div.rn.f32 	%f152, %f150, %f151;
	mul.f32 	%f153, %f27, %f27;
	sub.f32 	%f154, %f152, %f153;
	add.f32 	%f155, %f43, %f154;
	rsqrt.approx.f32 	%f28, %f155;
	@%p11 bra 	$L__BB0_26;
	and.b32  	%r18, %r48, 7;
	setp.lt.u32 	%p24, %r48, 8;
	mov.b32 	%r131, 0;
	@%p24 bra 	$L__BB0_18;
	and.b32  	%r131, %r48, 2147483640;
	mov.b32 	%r129, 0;
	mov.u32 	%r90, shared_mem;
$L__BB0_17:
	.pragma "nounroll";
	add.s32 	%r88, %r129, %r2;
	mul.wide.s32 	%rd26, %r88, 4;
	add.s64 	%rd27, %rd3, %rd26;
	ld.global.nc.f32 	%f156, [%rd27];
	sub.f32 	%f157, %f156, %f27;
	mul.f32 	%f158, %f28, %f157;
	mul.wide.u32 	%rd28, %r129, 4;
	add.s64 	%rd29, %rd2, %rd28;
	ld.global.nc.f32 	%f159, [%rd29];
	add.s64 	%rd30, %rd1, %rd28;
	ld.global.nc.f32 	%f160, [%rd30];
	fma.rn.f32 	%f161, %f159, %f158, %f160;
	shl.b32 	%r89, %r129, 2;
	add.s32 	%r91, %r90, %r89;
	ld.global.nc.f32 	%f162, [%rd27+4];
	sub.f32 	%f163, %f162, %f27;
	mul.f32 	%f164, %f28, %f163;
	ld.global.nc.f32 	%f165, [%rd29+4];
	ld.global.nc.f32 	%f166, [%rd30+4];
	fma.rn.f32 	%f167, %f165, %f164, %f166;
	ld.global.nc.f32 	%f168, [%rd27+8];
	sub.f32 	%f169, %f168, %f27;
	mul.f32 	%f170, %f28, %f169;
	ld.global.nc.f32 	%f171, [%rd29+8];
	ld.global.nc.f32 	%f172, [%rd30+8];
	fma.rn.f32 	%f173, %f171, %f170, %f172;
	ld.global.nc.f32 	%f174, [%rd27+12];
	sub.f32 	%f175, %f174, %f27;
	mul.f32 	%f176, %f28, %f175;
	ld.global.nc.f32 	%f177, [%rd29+12];
	ld.global.nc.f32 	%f178, [%rd30+12];
	fma.rn.f32 	%f179, %f177, %f176, %f178;
	st.shared.v4.f32 	[%r91], {%f161, %f167, %f173, %f179};
	ld.global.nc.f32 	%f180, [%rd27+16];
	sub.f32 	%f181, %f180, %f27;
	mul.f32 	%f182, %f28, %f181;
	ld.global.nc.f32 	%f183, [%rd29+16];
	ld.global.nc.f32 	%f184, [%rd30+16];
	fma.rn.f32 	%f185, %f183, %f182, %f184;
	ld.global.nc.f32 	%f186, [%rd27+20];
	sub.f32 	%f187, %f186, %f27;
	mul.f32 	%f188, %f28, %f187;
	ld.global.nc.f32 	%f189, [%rd29+20];
	ld.global.nc.f32 	%f190, [%rd30+20];
	fma.rn.f32 	%f191, %f189, %f188, %f190;
	ld.global.nc.f32 	%f192, [%rd27+24];
	sub.f32 	%f193, %f192, %f27;
	mul.f32 	%f194, %f28, %f193;
	ld.global.nc.f32 	%f195, [%rd29+24];
	ld.global.nc.f32 	%f196, [%rd30+24];
	fma.rn.f32 	%f197, %f195, %f194, %f196;
	ld.global.nc.f32 	%f198, [%rd27+28];
	sub.f32 	%f199, %f198, %f27;
	mul.f32 	%f200, %f28, %f199;
	ld.global.nc.f32 	%f201, [%rd29+28];
	ld.global.nc.f32 	%f202, [%rd30+28];
	fma.rn.f32 	%f203, %f201, %f200, %f202;
	st.shared.v4.f32 	[%r91+16], {%f185, %f191, %f197, %f203};
	add.s32 	%r129, %r129, 8;
	setp.ne.s32 	%p25, %r129, %r131;
	@%p25 bra 	$L__BB0_17;
$L__BB0_18:
	setp.eq.s32 	%p26, %r18, 0;
	@%p26 bra 	$L__BB0_26;
	and.b32  	%r23, %r48, 3;
	setp.lt.u32 	%p27, %r18, 4;
	@%p27 bra 	$L__BB0_21;
	add.s32 	%r92, %r131, %r2;
	mul.wide.s32 	%rd31, %r92, 4;
	add.s64 	%rd32, %rd3, %rd31;
	ld.global.nc.f32 	%f204, [%rd32];
	sub.f32 	%f205, %f204, %f27;
	mul.f32 	%f206, %f28, %f205;
	mul.wide.u32 	%rd33, %r131, 4;
	add.s64 	%rd34, %rd2, %rd33;
	ld.global.nc.f32 	%f207, [%rd34];
	add.s64 	%rd35, %rd1, %rd33;
	ld.global.nc.f32 	%f208, [%rd35];
	fma.rn.f32 	%f209, %f207, %f206, %f208;
	shl.b32 	%r93, %r131, 2;
	mov.u32 	%r94, shared_mem;
	add.s32 	%r95, %r94, %r93;
	st.shared.f32 	[%r95], %f209;
	ld.global.nc.f32 	%f210, [%rd32+4];
	sub.f32 	%f211, %f210, %f27;
	mul.f32 	%f212, %f28, %f211;
	ld.global.nc.f32 	%f213, [%rd34+4];
	ld.global.nc.f32 	%f214, [%rd35+4];
	fma.rn.f32 	%f215, %f213, %f212, %f214;
	st.shared.f32 	[%r95+4], %f215;
	ld.global.nc.f32 	%f216, [%rd32+8];
	sub.f32 	%f217, %f216, %f27;
	mul.f32 	%f218, %f28, %f217;
	ld.global.nc.f32 	%f219, [%rd34+8];
	ld.global.nc.f32 	%f220, [%rd35+8];
	fma.rn.f32 	%f221, %f219, %f218, %f220;
	st.shared.f32 	[%r95+8], %f221;
	ld.global.nc.f32 	%f222, [%rd32+12];
	sub.f32 	%f223, %f222, %f27;
	mul.f32 	%f224, %f28, %f223;
	ld.global.nc.f32 	%f225, [%rd34+12];
	ld.global.nc.f32 	%f226, [%rd35+12];
	fma.rn.f32 	%f227, %f225, %f224, %f226;
	st.shared.f32 	[%r95+12], %f227;
	add.s32 	%r131, %r131, 4;
$L__BB0_21:
	setp.eq.s32 	%p28, %r23, 0;
	@%p28 bra 	$L__BB0_26;
	setp.eq.s32 	%p29, %r23, 1;
	@%p29 bra 	$L__BB0_24;
	add.s32 	%r96, %r131, %r2;
	mul.wide.s32 	%rd36, %r96, 4;
	add.s64 	%rd37, %rd3, %rd36;
	ld.global.nc.f32 	%f228, [%rd37];
	sub.f32 	%f229, %f228, %f27;
	mul.f32 	%f230, %f28, %f229;
	mul.wide.u32 	%rd38, %r131, 4;
	add.s64 	%rd39, %rd2, %rd38;
	ld.global.nc.f32 	%f231, [%rd39];
	add.s64 	%rd40, %rd1, %rd38;
	ld.global.nc.f32 	%f232, [%rd40];
	fma.rn.f32 	%f233, %f231, %f230, %f232;
	shl.b32 	%r97, %r131, 2;
	mov.u32 	%r98, shared_mem;
	add.s32 	%r99, %r98, %r97;
	st.shared.f32 	[%r99], %f233;
	ld.global.nc.f32 	%f234, [%rd37+4];
	sub.f32 	%f235, %f234, %f27;
	mul.f32 	%f236, %f28, %f235;
	ld.global.nc.f32 	%f237, [%rd39+4];
	ld.global.nc.f32 	%f238, [%rd40+4];
	fma.rn.f32 	%f239, %f237, %f236, %f238;
	st.shared.f32 	[%r99+4], %f239;
	add.s32 	%r131, %r131, 2;
$L__BB0_24:
	and.b32  	%r100, %r48, 1;
	setp.eq.b32 	%p30, %r100, 1;
	not.pred 	%p31, %p30;
	@%p31 bra 	$L__BB0_26;
	add.s32 	%r101, %r131, %r2;
	mul.wide.s32 	%rd41, %r101, 4;
	add.s64 	%rd42, %rd3, %rd41;
	ld.global.nc.f32 	%f240, [%rd42];
	sub.f32 	%f241, %f240, %f27;
	mul.f32 	%f242, %f28, %f241;
	mul.wide.u32 	%rd43, %r131, 4;
	add.s64 	%rd44, %rd2, %rd43;
	ld.global.nc.f32 	%f243, [%rd44];
	add.s64 	%rd45, %rd1, %rd43;
	ld.global.nc.f32 	%f244, [%rd45];
	fma.rn.f32 	%f245, %f243, %f242, %f244;
	shl.b32 	%r102, %r131, 2;
	mov.u32 	%r103, shared_mem;
	add.s32 	%r104, %r103, %r102;
	st.shared.f32 	[%r104], %f245;
$L__BB0_26:
	setp.lt.s32 	%p32, %r48, 1;
	bar.sync 	0;
	@%p32 bra 	$L__BB0_42;
	ld.param.u64 	%rd71, [_Z41fused_layer_norm_linear_activation_kernelPKfS0_S0_S0_S0_Pfiiif_param_4];
	and.b32  	%r28, %r48, 15;
	add.s32 	%r29, %r28, -1;
	and.b32  	%r30, %r48, 7;
	add.s32 	%r31, %r30, -1;
	and.b32  	%r32, %r48, 2147483632;
	and.b32  	%r33, %r48, 3;
	neg.s32 	%r34, %r32;
	add.s64 	%rd5, %rd4, 32;
	cvta.to.global.u64 	%rd6, %rd71;
	cvta.to.global.u64 	%rd7, %rd13;
	mov.b32 	%r133, 0;
$L__BB0_28:
	setp.lt.u32 	%p33, %r48, 16;
	mul.lo.s32 	%r36, %r133, %r48;
	mov.f32 	%f378, 0f00000000;
	mov.b32 	%r137, 0;
	@%p33 bra 	$L__BB0_31;
	mul.wide.u32 	%rd46, %r36, 4;
	add.s64 	%rd72, %rd5, %rd46;
	mov.u32 	%r108, shared_mem;
	add.s32 	%r134, %r108, 32;
	mov.f32 	%f378, 0f00000000;
	mov.u32 	%r135, %r34;
$L__BB0_30:
	.pragma "nounroll";
	ld.shared.v4.f32 	{%f249, %f250, %f251, %f252}, [%r134+-32];
	ld.global.nc.f32 	%f253, [%rd72+-32];
	fma.rn.f32 	%f254, %f249, %f253, %f378;
	ld.global.nc.f32 	%f255, [%rd72+-28];
	fma.rn.f32 	%f256, %f250, %f255, %f254;
	ld.global.nc.f32 	%f257, [%rd72+-24];
	fma.rn.f32 	%f258, %f251, %f257, %f256;
	ld.global.nc.f32 	%f259, [%rd72+-20];
	fma.rn.f32 	%f260, %f252, %f259, %f258;
	ld.shared.v4.f32 	{%f261, %f262, %f263, %f264}, [%r134+-16];
	ld.global.nc.f32 	%f265, [%rd72+-16];
	fma.rn.f32 	%f266, %f261, %f265, %f260;
	ld.global.nc.f32 	%f267, [%rd72+-12];
	fma.rn.f32 	%f268, %f262, %f267, %f266;
	ld.global.nc.f32 	%f269, [%rd72+-8];
	fma.rn.f32 	%f270, %f263, %f269, %f268;
	ld.global.nc.f32 	%f271, [%rd72+-4];
	fma.rn.f32 	%f272, %f264, %f271, %f270;
	ld.shared.v4.f32 	{%f273, %f274, %f275, %f276}, [%r134];
	ld.global.nc.f32 	%f277, [%rd72];
	fma.rn.f32 	%f278, %f273, %f277, %f272;
	ld.global.nc.f32 	%f279, [%rd72+4];
	fma.rn.f32 	%f280, %f274, %f279, %f278;
	ld.global.nc.f32 	%f281, [%rd72+8];
	fma.rn.f32 	%f282, %f275, %f281, %f280;
	ld.global.nc.f32 	%f283, [%rd72+12];
	fma.rn.f32 	%f284, %f276, %f283, %f282;
	ld.shared.v4.f32 	{%f285, %f286, %f287, %f288}, [%r134+16];
	ld.global.nc.f32 	%f289, [%rd72+16];
	fma.rn.f32 	%f290, %f285, %f289, %f284;
	ld.global.nc.f32 	%f291, [%rd72+20];
	fma.rn.f32 	%f292, %f286, %f291, %f290;
	ld.global.nc.f32 	%f293, [%rd72+24];
	fma.rn.f32 	%f294, %f287, %f293, %f292;
	ld.global.nc.f32 	%f295, [%rd72+28];
	fma.rn.f32 	%f378, %f288, %f295, %f294;
	add.s32 	%r135, %r135, 16;
	add.s32 	%r134, %r134, 64;
	add.s64 	%rd72, %rd72, 64;
	setp.ne.s32 	%p34, %r135, 0;
	mov.u32 	%r137, %r32;
	@%p34 bra 	$L__BB0_30;
$L__BB0_31:
	setp.eq.s32 	%p35, %r28, 0;
	@%p35 bra 	$L__BB0_41;
	setp.lt.u32 	%p36, %r29, 7;
	@%p36 bra 	$L__BB0_34;
	shl.b32 	%r109, %r137, 2;
	mov.u32 	%r110, shared_mem;
	add.s32 	%r111, %r110, %r109;
	ld.shared.f32 	%f297, [%r111];
	add.s32 	%r112, %r137, %r36;
	mul.wide.u32 	%rd47, %r112, 4;
	add.s64 	%rd48, %rd4, %rd47;
	ld.global.nc.f32 	%f298, [%rd48];
	fma.rn.f32 	%f299, %f297, %f298, %f378;
	ld.shared.f32 	%f300, [%r111+4];
	cvt.u64.u32 	%rd49, %r36;
	cvt.u64.u32 	%rd50, %r137;
	add.s64 	%rd51, %rd50, %rd49;
	shl.b64 	%rd52, %rd51, 2;
	add.s64 	%rd53, %rd4, %rd52;
	ld.global.nc.f32 	%f301, [%rd53+4];
	fma.rn.f32 	%f302, %f300, %f301, %f299;
	ld.shared.f32 	%f303, [%r111+8];
	ld.global.nc.f32 	%f304, [%rd53+8];
	fma.rn.f32 	%f305, %f303, %f304, %f302;
	ld.shared.f32 	%f306, [%r111+12];
	ld.global.nc.f32 	%f307, [%rd53+12];
	fma.rn.f32 	%f308, %f306, %f307, %f305;
	ld.shared.f32 	%f309, [%r111+16];
	ld.global.nc.f32 	%f310, [%rd53+16];
	fma.rn.f32 	%f311, %f309, %f310, %f308;
	ld.shared.f32 	%f312, [%r111+20];
	ld.global.nc.f32 	%f313, [%rd53+20];
	fma.rn.f32 	%f314, %f312, %f313, %f311;
	ld.shared.f32 	%f315, [%r111+24];
	ld.global.nc.f32 	%f316, [%rd53+24];
	fma.rn.f32 	%f317, %f315, %f316, %f314;
	ld.shared.f32 	%f318, [%r111+28];
	ld.global.nc.f32 	%f319, [%rd53+28];
	fma.rn.f32 	%f378, %f318, %f319, %f317;
	add.s32 	%r137, %r137, 8;
$L__BB0_34:
	setp.eq.s32 	%p37, %r30, 0;
	@%p37 bra 	$L__BB0_41;
	setp.lt.u32 	%p38, %r31, 3;
	@%p38 bra 	$L__BB0_37;
	shl.b32 	%r113, %r137, 2;
	mov.u32 	%r114, shared_mem;
	add.s32 	%r115, %r114, %r113;
	ld.shared.f32 	%f321, [%r115];
	add.s32 	%r116, %r137, %r36;
	mul.wide.u32 	%rd54, %r116, 4;
	add.s64 	%rd55, %rd4, %rd54;
	ld.global.nc.f32 	%f322, [%rd55];
	fma.rn.f32 	%f323, %f321, %f322, %f378;
	ld.shared.f32 	%f324, [%r115+4];
	cvt.u64.u32 	%rd56, %r36;
	cvt.u64.u32 	%rd57, %r137;
	add.s64 	%rd58, %rd57, %rd56;
	shl.b64 	%rd59, %rd58, 2;
	add.s64 	%rd60, %rd4, %rd59;
	ld.global.nc.f32 	%f325, [%rd60+4];
	fma.rn.f32 	%f326, %f324, %f325, %f323;
	ld.shared.f32 	%f327, [%r115+8];
	ld.global.nc.f32 	%f328, [%rd60+8];
	fma.rn.f32 	%f329, %f327, %f328, %f326;
	ld.shared.f32 	%f330, [%r115+12];
	ld.global.nc.f32 	%f331, [%rd60+12];
	fma.rn.f32 	%f378, %f330, %f331, %f329;
	add.s32 	%r137, %r137, 4;
$L__BB0_37:
	setp.eq.s32 	%p39, %r33, 0;
	@%p39 bra 	$L__BB0_41;
	setp.eq.s32 	%p40, %r33, 1;
	shl.b32 	%r117, %r137, 2;
	mov.u32 	%r118, shared_mem;
	add.s32 	%r46, %r118, %r117;
	ld.shared.f32 	%f332, [%r46];
	add.s32 	%r119, %r137, %r36;
	mul.wide.u32 	%rd61, %r119, 4;
	add.s64 	%rd62, %rd4, %rd61;
	ld.global.nc.f32 	%f333, [%rd62];
	fma.rn.f32 	%f378, %f332, %f333, %f378;
	@%p40 bra 	$L__BB0_41;
	setp.eq.s32 	%p41, %r33, 2;
	ld.shared.f32 	%f334, [%r46+4];
	cvt.u64.u32 	%rd63, %r36;
	cvt.u64.u32 	%rd64, %r137;
	add.s64 	%rd65, %rd64, %rd63;
	shl.b64 	%rd66, %rd65, 2;
	add.s64 	%rd11, %rd4, %rd66;
	ld.global.nc.f32 	%f335, [%rd11+4];
	fma.rn.f32 	%f378, %f334, %f335, %f378;
	@%p41 bra 	$L__BB0_41;
	ld.shared.f32 	%f336, [%r46+8];
	ld.global.nc.f32 	%f337, [%rd11+8];
	fma.rn.f32 	%f378, %f336, %f337, %f378;
$L__BB0_41:
	mul.wide.u32 	%rd67, %r133, 4;
	add.s64 	%rd68, %rd6, %rd67;
	ld.global.nc.f32 	%f338, [%rd68];
	add.f32 	%f339, %f378, %f338;
	fma.rn.f32 	%f340, %f339, 0fBBBB989D, 0f3F000000;
	cvt.sat.f32.f32 	%f341, %f340;
	mov.f32 	%f342, 0f4B400001;
	mov.f32 	%f343, 0f437C0000;
	fma.rm.f32 	%f344, %f341, %f343, %f342;
	add.f32 	%f345, %f344, 0fCB40007F;
	neg.f32 	%f346, %f345;
	fma.rn.f32 	%f347, %f339, 0fBFB8AA3B, %f346;
	fma.rn.f32 	%f348, %f339, 0fB2A57060, %f347;
	mov.b32 	%r120, %f344;
	shl.b32 	%r121, %r120, 23;
	mov.b32 	%f349, %r121;
	ex2.approx.ftz.f32 	%f350, %f348;
	fma.rn.f32 	%f351, %f350, %f349, 0f3F800000;
	div.rn.f32 	%f352, %f339, %f351;
	add.s32 	%r122, %r133, %r2;
	mul.wide.s32 	%rd69, %r122, 4;
	add.s64 	%rd70, %rd7, %rd69;
	st.global.f32 	[%rd70], %f352;
	add.s32 	%r133, %r133, 1;
	setp.ne.s32 	%p42, %r133, %r48;
	@%p42 bra 	$L__BB0_28;
$L__BB0_42:
	ret;

}
	// .globl	_Z36fused_attention_add_layernorm_kernelPKfS0_S0_S0_S0_Pfiiiiif
.visible .entry _Z36fused_attention_add_layernorm_kernelPKfS0_S0_S0_S0_Pfiiiiif(
	.param .u64 .ptr .align 1 _Z36fused_attention_add_layernorm_kernelPKfS0_S0_S0_S0_Pfiiiiif_param_0,
	.param .u64 .ptr .align 1 _Z36fused_attention_add_layernorm_kernelPKfS0_S0_S0_S0_Pfiiiiif_param_1,
	.param .u64 .ptr .align 1 _Z36fused_attention_add_layernorm_kernelPKfS0_S0_S0_S0_Pfiiiiif_param_2,
	.param .u64 .ptr .align 1 _Z36fused_attention_add_layernorm_kernelPKfS0_S0_S0_S0_Pfiiiiif_param_3,
	.param .u64 .ptr .align 1 _Z36fused_attention_add_layernorm_kernelPKfS0_S0_S0_S0_Pfiiiiif_param_4,
	.param .u64 .ptr .align 1 _Z36fused_attention_add_layernorm_kernelPKfS0_S0_S0_S0_Pfiiiiif_param_5,
	.param .u32 _Z36fused_attention_add_layernorm_kernelPKfS0_S0_S0_S0_Pfiiiiif_param_6,
	.param .u32 _Z36fused_attention_add_layernorm_kernelPKfS0_S0_S0_S0_Pfiiiiif_param_7,
	.param .u32 _Z36fused_attention_add_layernorm_kernelPKfS0_S0_S0_S0_Pfiiiiif_param_8,
	.param .u32 _Z36fused_attention_add_layernorm_kernelPKfS0_S0_S0_S0_Pfiiiiif_param_9,
	.param .u32 _Z36fused_attention_add_layernorm_kernelPKfS0_S0_S0_S0_Pfiiiiif_param_10,
	.param .f32 _Z36fused_attention_add_layernorm_kernelPKfS0_S0_S0_S0_Pfiiiiif_param_11
)
{
	.local .align 16 .b8 	__local_depot1[2048];
	.reg .b64 	%SP;
	.reg .b64 	%SPL;
	.reg .pred 	%p<65>;
	.reg .b16 	%rs<7>;
	.reg .b32 	%r<215>;
	.reg .b32 	%f<558>;
	.reg .b64 	%rd<193>;

	mov.u64 	%SPL, __local_depot1;
	ld.param.u64 	%rd56, [_Z36fused_attention_add_layernorm_kernelPKfS0_S0_S0_S0_Pfiiiiif_param_0];
	ld.param.u64 	%rd57, [_Z36fused_attention_add_layernorm_kernelPKfS0_S0_S0_S0_Pfiiiiif_param_1];
	ld.param.u64 	%rd58, [_Z36fused_attention_add_layernorm_kernelPKfS0_S0_S0_S0_Pfiiiiif_param_2];
	ld.param.u32 	%r105, [_Z36fused_attention_add_layernorm_kernelPKfS0_S0_S0_S0_Pfiiiiif_param_6];
	ld.param.u32 	%r106, [_Z36fused_attention_add_layernorm_kernelPKfS0_S0_S0_S0_Pfiiiiif_param_7];
	ld.param.u32 	%r103, [_Z36fused_attention_add_layernorm_kernelPKfS0_S0_S0_S0_Pfiiiiif_param_8];
	ld.param.u32 	%r104, [_Z36fused_attention_add_layernorm_kernelPKfS0_S0_S0_S0_Pfiiiiif_param_9];
	ld.param.u32 	%r107, [_Z36fused_attention_add_layernorm_kernelPKfS0_S0_S0_S0_Pfiiiiif_param_10];
	cvta.to.global.u64 	%rd1, %rd57;
	cvta.to.global.u64 	%rd2, %rd58;
	cvta.to.global.u64 	%rd3, %rd56;
	add.u64 	%rd4, %SPL, 1024;
	add.u64 	%rd5, %SPL, 512;
	add.u64 	%rd6, %SPL, 1536;
	add.u64 	%rd7, %SPL, 0;
	mov.u32 	%r108, %ctaid.x;
	div.u32 	%r1, %r108, %r107;
	mov.u32 	%r109, %ctaid.y;
	mov.u32 	%r110, %ntid.x;
	shr.u32 	%r111, %r110, 5;
	mov.u32 	%r112, %tid.x;
	shr.u32 	%r113, %r112, 5;
	mad.lo.s32 	%r114, %r111, %r109, %r113;
	setp.ge.s32 	%p1, %r1, %r105;
	setp.ge.s32 	%p2, %r114, %r106;
	or.pred  	%p3, %p1, %p2;
	and.b32  	%r115, %r112, 31;
	setp.ne.s32 	%p4, %r115, 0;
	or.pred  	%p5, %p4, %p3;
	@%p5 bra 	$L__BB1_86;
	mad.lo.s32 	%r116, %r1, %r106, %r114;
	mul.lo.s32 	%r3, %r116, %r103;
	min.s32 	%r4, %r104, 128;
	setp.lt.s32 	%p6, %r104, 1;
	@%p6 bra 	$L__BB1_8;
	mul.lo.s32 	%r5, %r104, %r103;
	setp.lt.u32 	%p7, %r104, 4;
	mov.b32 	%r181, 0;
	@%p7 bra 	$L__BB1_5;
	mov.b32 	%r179, 0;
	mul.wide.s32 	%rd73, %r5, 4;
	and.b32  	%r181, %r4, 252;
$L__BB1_4:
	add.s32 	%r119, %r179, %r3;
	mul.wide.s32 	%rd63, %r119, 4;
	add.s64 	%rd64, %rd3, %rd63;
	ld.global.nc.f32 	%f79, [%rd64];
	mul.lo.s32 	%r120, %r179, %r104;
	add.s32 	%r121, %r120, %r179;
	mul.wide.u32 	%rd65, %r121, 4;
	add.s64 	%rd66, %rd1, %rd65;
	ld.global.nc.f32 	%f80, [%rd66];
	mul.f32 	%f81, %f79, %f80;
	cvt.u64.u32 	%rd67, %r179;
	mul.wide.u32 	%rd68, %r179, 4;
	add.s64 	%rd69, %rd4, %rd68;
	add.s32 	%r122, %r179, %r5;
	add.s32 	%r123, %r121, %r5;
	mul.wide.s32 	%rd70, %r123, 4;
	add.s64 	%rd71, %rd1, %rd70;
	ld.global.nc.f32 	%f82, [%rd71];
	mul.f32 	%f83, %f79, %f82;
	add.s64 	%rd72, %rd5, %rd68;
	add.s64 	%rd74, %rd71, %rd73;
	ld.global.nc.f32 	%f84, [%rd74];
	mul.f32 	%f85, %f79, %f84;
	add.s64 	%rd75, %rd6, %rd68;
	ld.global.nc.f32 	%f86, [%rd64+4];
	add.s32 	%r124, %r120, %r104;
	cvt.u64.u32 	%rd76, %r124;
	add.s64 	%rd77, %rd76, %rd67;
	shl.b64 	%rd78, %rd77, 2;
	add.s64 	%rd79, %rd1, %rd78;
	ld.global.nc.f32 	%f87, [%rd79+4];
	mul.f32 	%f88, %f86, %f87;
	add.s32 	%r125, %r122, %r124;
	add.s32 	%r126, %r125, 1;
	mul.wide.s32 	%rd80, %r126, 4;
	add.s64 	%rd81, %rd1, %rd80;
	ld.global.nc.f32 	%f89, [%rd81];
	mul.f32 	%f90, %f86, %f89;
	add.s64 	%rd82, %rd81, %rd73;
	ld.global.nc.f32 	%f91, [%rd82];
	mul.f32 	%f92, %f86, %f91;
	ld.global.nc.f32 	%f93, [%rd64+8];
	add.s32 	%r127, %r124, %r104;
	cvt.u64.u32 	%rd83, %r127;
	add.s64 	%rd84, %rd83, %rd67;
	shl.b64 	%rd85, %rd84, 2;
	add.s64 	%rd86, %rd1, %rd85;
	ld.global.nc.f32 	%f94, [%rd86+8];
	mul.f32 	%f95, %f93, %f94;
	add.s32 	%r128, %r122, %r127;
	add.s32 	%r129, %r128, 2;
	mul.wide.s32 	%rd87, %r129, 4;
	add.s64 	%rd88, %rd1, %rd87;
	ld.global.nc.f32 	%f96, [%rd88];
	mul.f32 	%f97, %f93, %f96;
	add.s64 	%rd89, %rd88, %rd73;
	ld.global.nc.f32 	%f98, [%rd89];
	mul.f32 	%f99, %f93, %f98;
	ld.global.nc.f32 	%f100, [%rd64+12];
	add.s32 	%r130, %r127, %r104;
	cvt.u64.u32 	%rd90, %r130;
	add.s64 	%rd91, %rd90, %rd67;
	shl.b64 	%rd92, %rd91, 2;
	add.s64 	%rd93, %rd1, %rd92;
	ld.global.nc.f32 	%f101, [%rd93+12];
	mul.f32 	%f102, %f100, %f101;
	st.local.v4.f32 	[%rd69], {%f81, %f88, %f95, %f102};
	add.s32 	%r131, %r122, %r130;
	add.s32 	%r132, %r131, 3;
	mul.wide.s32 	%rd94, %r132, 4;
	add.s64 	%rd95, %rd1, %rd94;
	ld.global.nc.f32 	%f103, [%rd95];
	mul.f32 	%f104, %f100, %f103;
	st.local.v4.f32 	[%rd72], {%f83, %f90, %f97, %f104};
	add.s64 	%rd96, %rd95, %rd73;
	ld.global.nc.f32 	%f105, [%rd96];
	mul.f32 	%f106, %f100, %f105;
	st.local.v4.f32 	[%rd75], {%f85, %f92, %f99, %f106};
	add.s32 	%r179, %r179, 4;
	setp.ne.s32 	%p8, %r179, %r181;
	@%p8 bra 	$L__BB1_4;
$L__BB1_5:
	and.b32  	%r10, %r4, 3;
	setp.eq.s32 	%p9, %r10, 0;
	@%p9 bra 	$L__BB1_8;
	mov.b32 	%r182, 0;
	mul.wide.s32 	%rd106, %r5, 4;
$L__BB1_7:
	.pragma "nounroll";
	add.s32 	%r134, %r181, %r3;
	mul.wide.s32 	%rd97, %r134, 4;
	add.s64 	%rd98, %rd3, %rd97;
	ld.global.nc.f32 	%f107, [%rd98];
	mad.lo.s32 	%r135, %r181, %r104, %r181;
	mul.wide.u32 	%rd99, %r135, 4;
	add.s64 	%rd100, %rd1, %rd99;
	ld.global.nc.f32 	%f108, [%rd100];
	mul.f32 	%f109, %f107, %f108;
	mul.wide.u32 	%rd101, %r181, 4;
	add.s64 	%rd102, %rd4, %rd101;
	st.local.f32 	[%rd102], %f109;
	add.s32 	%r136, %r135, %r5;
	mul.wide.s32 	%rd103, %r136, 4;
	add.s64 	%rd104, %rd1, %rd103;
	ld.global.nc.f32 	%f110, [%rd104];
	mul.f32 	%f111, %f107, %f110;
	add.s64 	%rd105, %rd5, %rd101;
	st.local.f32 	[%rd105], %f111;
	add.s64 	%rd107, %rd104, %rd106;
	ld.global.nc.f32 	%f112, [%rd107];
	mul.f32 	%f113, %f107, %f112;
	add.s64 	%rd108, %rd6, %rd101;
	st.local.f32 	[%rd108], %f113;
	add.s32 	%r181, %r181, 1;
	add.s32 	%r182, %r182, 1;
	setp.ne.s32 	%p10, %r182, %r10;
	@%p10 bra 	$L__BB1_7;
$L__BB1_8:
	setp.lt.s32 	%p11, %r104, 1;
	mov.f32 	%f114, 0f00000000;
	st.local.v4.f32 	[%rd7], {%f114, %f114, %f114, %f114};
	st.local.v4.f32 	[%rd7+16], {%f114, %f114, %f114, %f114};
	add.s64 	%rd185, %rd7, 32;
	st.local.v4.f32 	[%rd7+32], {%f114, %f114, %f114, %f114};
	st.local.v4.f32 	[%rd7+48], {%f114, %f114, %f114, %f114};
	st.local.v4.f32 	[%rd7+64], {%f114, %f114, %f114, %f114};
	st.local.v4.f32 	[%rd7+80], {%f114, %f114, %f114, %f114};
	st.local.v4.f32 	[%rd7+96], {%f114, %f114, %f114, %f114};
	st.local.v4.f32 	[%rd7+112], {%f114, %f114, %f114, %f114};
	st.local.v4.f32 	[%rd7+128], {%f114, %f114, %f114, %f114};
	st.local.v4.f32 	[%rd7+144], {%f114, %f114, %f114, %f114};
	st.local.v4.f32 	[%rd7+160], {%f114, %f114, %f114, %f114};
	st.local.v4.f32 	[%rd7+176], {%f114, %f114, %f114, %f114};
	st.local.v4.f32 	[%rd7+192], {%f114, %f114, %f114, %f114};
	st.local.v4.f32 	[%rd7+208], {%f114, %f114, %f114, %f114};
	st.local.v4.f32 	[%rd7+224], {%f114, %f114, %f114, %f114};
	st.local.v4.f32 	[%rd7+240], {%f114, %f114, %f114, %f114};
	st.local.v4.f32 	[%rd7+256], {%f114, %f114, %f114, %f114};
	st.local.v4.f32 	[%rd7+272], {%f114, %f114, %f114, %f114};
	st.local.v4.f32 	[%rd7+288], {%f114, %f114, %f114, %f114};
	st.local.v4.f32 	[%rd7+304], {%f114, %f114, %f114, %f114};
	st.local.v4.f32 	[%rd7+320], {%f114, %f114, %f114, %f114};
	st.local.v4.f32 	[%rd7+336], {%f114, %f114, %f114, %f114};
	st.local.v4.f32 	[%rd7+352], {%f114, %f114, %f114, %f114};
	st.local.v4.f32 	[%rd7+368], {%f114, %f114, %f114, %f114};
	st.local.v4.f32 	[%rd7+384], {%f114, %f114, %f114, %f114};
	st.local.v4.f32 	[%rd7+400], {%f114, %f114, %f114, %f114};
	st.local.v4.f32 	[%rd7+416], {%f114, %f114, %f114, %f114};
	st.local.v4.f32 	[%rd7+432], {%f114, %f114, %f114, %f114};
	st.local.v4.f32 	[%rd7+448], {%f114, %f114, %f114, %f114};
	st.local.v4.f32 	[%rd7+464], {%f114, %f114, %f114, %f114};
	st.local.v4.f32 	[%rd7+480], {%f114, %f114, %f114, %f114};
	st.local.v4.f32 	[%rd7+496], {%f114, %f114, %f114, %f114};
	cvt.rn.f32.s32 	%f115, %r104;
	sqrt.rn.f32 	%f1, %f115;
	@%p11 bra 	$L__BB1_31;
	and.b32  	%r15, %r4, 15;
	and.b32  	%r16, %r4, 7;
	and.b32  	%r17, %r4, 3;
	mov.f32 	%f515, 0fFF800000;
	mov.f32 	%f531, 0f00000000;
	mov.b32 	%r183, 0;
$L__BB1_10:
	setp.lt.u32 	%p16, %r104, 16;
	mov.f32 	%f523, 0f00000000;
	mov.b32 	%r188, 0;
	@%p16 bra 	$L__BB1_13;
	mov.f32 	%f523, 0f00000000;
	mov.b32 	%r184, 0;
$L__BB1_12:
	.pragma "nounroll";
	mul.wide.u32 	%rd109, %r184, 4;
	add.s64 	%rd110, %rd4, %rd109;
	ld.local.v4.f32 	{%f154, %f155, %f156, %f157}, [%rd110];
	add.s64 	%rd111, %rd5, %rd109;
	ld.local.v4.f32 	{%f158, %f159, %f160, %f161}, [%rd111];
	fma.rn.f32 	%f162, %f154, %f158, %f523;
	fma.rn.f32 	%f163, %f155, %f159, %f162;
	fma.rn.f32 	%f164, %f156, %f160, %f163;
	fma.rn.f32 	%f165, %f157, %f161, %f164;
	ld.local.v4.f32 	{%f166, %f167, %f168, %f169}, [%rd110+16];
	ld.local.v4.f32 	{%f170, %f171, %f172, %f173}, [%rd111+16];
	fma.rn.f32 	%f174, %f166, %f170, %f165;
	fma.rn.f32 	%f175, %f167, %f171, %f174;
	fma.rn.f32 	%f176, %f168, %f172, %f175;
	fma.rn.f32 	%f177, %f169, %f173, %f176;
	ld.local.v4.f32 	{%f178, %f179, %f180, %f181}, [%rd110+32];
	ld.local.v4.f32 	{%f182, %f183, %f184, %f185}, [%rd111+32];
	fma.rn.f32 	%f186, %f178, %f182, %f177;
	fma.rn.f32 	%f187, %f179, %f183, %f186;
	fma.rn.f32 	%f188, %f180, %f184, %f187;
	fma.rn.f32 	%f189, %f181, %f185, %f188;
	ld.local.v4.f32 	{%f190, %f191, %f192, %f193}, [%rd110+48];
	ld.local.v4.f32 	{%f194, %f195, %f196, %f197}, [%rd111+48];
	fma.rn.f32 	%f198, %f190, %f194, %f189;
	fma.rn.f32 	%f199, %f191, %f195, %f198;
	fma.rn.f32 	%f200, %f192, %f196, %f199;
	fma.rn.f32 	%f523, %f193, %f197, %f200;
	add.s32 	%r184, %r184, 16;
	and.b32  	%r188, %r4, 240;
	setp.eq.s32 	%p17, %r184, %r188;
	@%p17 bra 	$L__BB1_13;
	bra.uni 	$L__BB1_12;
$L__BB1_13:
	setp.eq.s32 	%p18, %r15, 0;
	@%p18 bra 	$L__BB1_23;
	add.s32 	%r146, %r15, -1;
	setp.lt.u32 	%p19, %r146, 7;
	@%p19 bra 	$L__BB1_16;
	mul.wide.u32 	%rd112, %r188, 4;
	add.s64 	%rd113, %rd4, %rd112;
	ld.local.f32 	%f202, [%rd113];
	add.s64 	%rd114, %rd5, %rd112;
	ld.local.f32 	%f203, [%rd114];
	fma.rn.f32 	%f204, %f202, %f203, %f523;
	ld.local.f32 	%f205, [%rd113+4];
	ld.local.f32 	%f206, [%rd114+4];
	fma.rn.f32 	%f207, %f205, %f206, %f204;
	ld.local.f32 	%f208, [%rd113+8];
	ld.local.f32 	%f209, [%rd114+8];
	fma.rn.f32 	%f210, %f208, %f209, %f207;
	ld.local.f32 	%f211, [%rd113+12];
	ld.local.f32 	%f212, [%rd114+12];
	fma.rn.f32 	%f213, %f211, %f212, %f210;
	ld.local.f32 	%f214, [%rd113+16];
	ld.local.f32 	%f215, [%rd114+16];
	fma.rn.f32 	%f216, %f214, %f215, %f213;
	ld.local.f32 	%f217, [%rd113+20];
	ld.local.f32 	%f218, [%rd114+20];
	fma.rn.f32 	%f219, %f217, %f218, %f216;
	ld.local.f32 	%f220, [%rd113+24];
	ld.local.f32 	%f221, [%rd114+24];
	fma.rn.f32 	%f222, %f220, %f221, %f219;
	ld.local.f32 	%f223, [%rd113+28];
	ld.local.f32 	%f224, [%rd114+28];
	fma.rn.f32 	%f523, %f223, %f224, %f222;
	add.s32 	%r188, %r188, 8;
$L__BB1_16:
	setp.eq.s32 	%p20, %r16, 0;
	@%p20 bra 	$L__BB1_23;
	add.s32 	%r147, %r16, -1;
	setp.lt.u32 	%p21, %r147, 3;
	@%p21 bra 	$L__BB1_19;
	mul.wide.u32 	%rd115, %r188, 4;
	add.s64 	%rd116, %rd4, %rd115;
	ld.local.f32 	%f226, [%rd116];
	add.s64 	%rd117, %rd5, %rd115;
	ld.local.f32 	%f227, [%rd117];
	fma.rn.f32 	%f228, %f226, %f227, %f523;
	ld.local.f32 	%f229, [%rd116+4];
	ld.local.f32 	%f230, [%rd117+4];
	fma.rn.f32 	%f231, %f229, %f230, %f228;
	ld.local.f32 	%f232, [%rd116+8];
	ld.local.f32 	%f233, [%rd117+8];
	fma.rn.f32 	%f234, %f232, %f233, %f231;
	ld.local.f32 	%f235, [%rd116+12];
	ld.local.f32 	%f236, [%rd117+12];
	fma.rn.f32 	%f523, %f235, %f236, %f234;
	add.s32 	%r188, %r188, 4;
$L__BB1_19:
	setp.eq.s32 	%p22, %r17, 0;
	@%p22 bra 	$L__BB1_23;
	setp.eq.s32 	%p23, %r17, 1;
	mul.wide.u32 	%rd118, %r188, 4;
	add.s64 	%rd11, %rd4, %rd118;
	ld.local.f32 	%f237, [%rd11];
	add.s64 	%rd12, %rd5, %rd118;
	ld.local.f32 	%f238, [%rd12];
	fma.rn.f32 	%f523, %f237, %f238, %f523;
	@%p23 bra 	$L__BB1_23;
	setp.eq.s32 	%p24, %r17, 2;
	ld.local.f32 	%f239, [%rd11+4];
	ld.local.f32 	%f240, [%rd12+4];
	fma.rn.f32 	%f523, %f239, %f240, %f523;
	@%p24 bra 	$L__BB1_23;
	ld.local.f32 	%f241, [%rd11+8];
	ld.local.f32 	%f242, [%rd12+8];
	fma.rn.f32 	%f523, %f241, %f242, %f523;
$L__BB1_23:
	setp.lt.u32 	%p25, %r104, 4;
	div.rn.f32 	%f243, %f523, %f1;
	max.f32 	%f515, %f515, %f243;
	sub.f32 	%f244, %f243, %f515;
	fma.rn.f32 	%f245, %f244, 0f3BBB989D, 0f3F000000;
	cvt.sat.f32.f32 	%f246, %f245;
	mov.f32 	%f247, 0f4B400001;
	mov.f32 	%f248, 0f437C0000;
	fma.rm.f32 	%f249, %f246, %f248, %f247;
	add.f32 	%f250, %f249, 0fCB40007F;
	neg.f32 	%f251, %f250;
	fma.rn.f32 	%f252, %f244, 0f3FB8AA3B, %f251;
	fma.rn.f32 	%f253, %f244, 0f32A57060, %f252;
	mov.b32 	%r149, %f249;
	shl.b32 	%r150, %r149, 23;
	mov.b32 	%f254, %r150;
	ex2.approx.ftz.f32 	%f255, %f253;
	mul.f32 	%f20, %f255, %f254;
	mov.b32 	%r186, 0;
	@%p25 bra 	$L__BB1_26;
	mov.b32 	%r185, 0;
$L__BB1_25:
	mul.wide.u32 	%rd119, %r185, 4;
	add.s64 	%rd120, %rd6, %rd119;
	ld.local.v4.f32 	{%f256, %f257, %f258, %f259}, [%rd120];
	add.s64 	%rd121, %rd7, %rd119;
	ld.local.v4.f32 	{%f260, %f261, %f262, %f263}, [%rd121];
	fma.rn.f32 	%f264, %f20, %f256, %f260;
	fma.rn.f32 	%f265, %f20, %f257, %f261;
	fma.rn.f32 	%f266, %f20, %f258, %f262;
	fma.rn.f32 	%f267, %f20, %f259, %f263;
	st.local.v4.f32 	[%rd121], {%f264, %f265, %f266, %f267};
	add.s32 	%r185, %r185, 4;
	and.b32  	%r186, %r4, 252;
	setp.ne.s32 	%p26, %r185, %r186;
	@%p26 bra 	$L__BB1_25;
$L__BB1_26:
	setp.eq.s32 	%p27, %r17, 0;
	@%p27 bra 	$L__BB1_30;
	setp.eq.s32 	%p28, %r17, 1;
	mul.wide.u32 	%rd122, %r186, 4;
	add.s64 	%rd9, %rd6, %rd122;
	ld.local.f32 	%f268, [%rd9];
	add.s64 	%rd10, %rd7, %rd122;
	ld.local.f32 	%f269, [%rd10];
	fma.rn.f32 	%f270, %f20, %f268, %f269;
	st.local.f32 	[%rd10], %f270;
	@%p28 bra 	$L__BB1_30;
	setp.eq.s32 	%p29, %r17, 2;
	ld.local.f32 	%f271, [%rd9+4];
	ld.local.f32 	%f272, [%rd10+4];
	fma.rn.f32 	%f273, %f20, %f271, %f272;
	st.local.f32 	[%rd10+4], %f273;
	@%p29 bra 	$L__BB1_30;
	ld.local.f32 	%f274, [%rd9+8];
	ld.local.f32 	%f275, [%rd10+8];
	fma.rn.f32 	%f276, %f20, %f274, %f275;
	st.local.f32 	[%rd10+8], %f276;
$L__BB1_30:
	add.f32 	%f531, %f531, %f20;
	add.s32 	%r183, %r183, 1;
	setp.eq.s32 	%p30, %r183, %r106;
	@%p30 bra 	$L__BB1_37;
	bra.uni 	$L__BB1_10;
$L__BB1_31:
	and.b32  	%r32, %r106, 3;
	setp.lt.u32 	%p12, %r106, 4;
	mov.f32 	%f528, 0fFF800000;
	mov.f32 	%f531, 0f00000000;
	@%p12 bra 	$L__BB1_34;
	and.b32  	%r33, %r106, 2147483644;
	mov.f32 	%f531, 0f00000000;
	div.rn.f32 	%f21, %f531, %f1;
	mov.b32 	%r190, 0;
	mov.f32 	%f528, 0fFF800000;
$L__BB1_33:
	max.f32 	%f528, %f528, %f21;
	sub.f32 	%f121, %f21, %f528;
	fma.rn.f32 	%f122, %f121, 0f3BBB989D, 0f3F000000;
	cvt.sat.f32.f32 	%f123, %f122;
	mov.f32 	%f124, 0f4B400001;
	mov.f32 	%f125, 0f437C0000;
	fma.rm.f32 	%f126, %f123, %f125, %f124;
	add.f32 	%f127, %f126, 0fCB40007F;
	neg.f32 	%f128, %f127;
	fma.rn.f32 	%f129, %f121, 0f3FB8AA3B, %f128;
	fma.rn.f32 	%f130, %f121, 0f32A57060, %f129;
	mov.b32 	%r138, %f126;
	shl.b32 	%r139, %r138, 23;
	mov.b32 	%f131, %r139;
	ex2.approx.ftz.f32 	%f132, %f130;
	fma.rn.f32 	%f133, %f132, %f131, %f531;
	fma.rn.f32 	%f134, %f132, %f131, %f133;
	fma.rn.f32 	%f135, %f132, %f131, %f134;
	fma.rn.f32 	%f531, %f132, %f131, %f135;
	add.s32 	%r190, %r190, 4;
	setp.ne.s32 	%p13, %r190, %r33;
	@%p13 bra 	$L__BB1_33;
$L__BB1_34:
	setp.eq.s32 	%p14, %r32, 0;
	@%p14 bra 	$L__BB1_37;
	mov.f32 	%f136, 0f00000000;
	div.rn.f32 	%f29, %f136, %f1;
	mov.b32 	%r191, 0;
$L__BB1_36:
	.pragma "nounroll";
	max.f32 	%f528, %f528, %f29;
	sub.f32 	%f137, %f29, %f528;
	fma.rn.f32 	%f138, %f137, 0f3BBB989D, 0f3F000000;
	cvt.sat.f32.f32 	%f139, %f138;
	mov.f32 	%f140, 0f4B400001;
	mov.f32 	%f141, 0f437C0000;
	fma.rm.f32 	%f142, %f139, %f141, %f140;
	add.f32 	%f143, %f142, 0fCB40007F;
	neg.f32 	%f144, %f143;
	fma.rn.f32 	%f145, %f137, 0f3FB8AA3B, %f144;
	fma.rn.f32 	%f146, %f137, 0f32A57060, %f145;
	mov.b32 	%r141, %f142;
	shl.b32 	%r142, %r141, 23;
	mov.b32 	%f147, %r142;
	ex2.approx.ftz.f32 	%f148, %f146;
	fma.rn.f32 	%f531, %f148, %f147, %f531;
	add.s32 	%r191, %r191, 1;
	setp.ne.s32 	%p15, %r191, %r32;
	@%p15 bra 	$L__BB1_36;
$L__BB1_37:
	setp.lt.s32 	%p31, %r104, 1;
	@%p31 bra 	$L__BB1_44;
	and.b32  	%r38, %r4, 3;
	setp.lt.u32 	%p32, %r104, 4;
	mov.b32 	%r194, 0;
	@%p32 bra 	$L__BB1_41;
	and.b32  	%r194, %r4, 252;
	mov.b32 	%r192, 0;
$L__BB1_40:
	mul.wide.u32 	%rd123, %r192, 4;
	add.s64 	%rd124, %rd7, %rd123;
	ld.local.v4.f32 	{%f277, %f278, %f279, %f280}, [%rd124];
	div.rn.f32 	%f281, %f277, %f531;
	div.rn.f32 	%f282, %f278, %f531;
	div.rn.f32 	%f283, %f279, %f531;
	div.rn.f32 	%f284, %f280, %f531;
	st.local.v4.f32 	[%rd124], {%f281, %f282, %f283, %f284};
	add.s32 	%r192, %r192, 4;
	setp.ne.s32 	%p33, %r192, %r194;
	@%p33 bra 	$L__BB1_40;
$L__BB1_41:
	setp.eq.s32 	%p34, %r38, 0;
	@%p34 bra 	$L__BB1_44;
	mov.b32 	%r195, 0;
$L__BB1_43:
	.pragma "nounroll";
	mul.wide.u32 	%rd125, %r194, 4;
	add.s64 	%rd126, %rd7, %rd125;
	ld.local.f32 	%f285, [%rd126];
	div.rn.f32 	%f286, %f285, %f531;
	st.local.f32 	[%rd126], %f286;
	add.s32 	%r194, %r194, 1;
	add.s32 	%r195, %r195, 1;
	setp.ne.s32 	%p35, %r195, %r38;
	@%p35 bra 	$L__BB1_43;
$L__BB1_44:
	setp.lt.s32 	%p36, %r104, 1;
	mov.f32 	%f287, 0f00000000;
	st.local.v4.f32 	[%rd5], {%f287, %f287, %f287, %f287};
	st.local.v4.f32 	[%rd5+16], {%f287, %f287, %f287, %f287};
	st.local.v4.f32 	[%rd5+32], {%f287, %f287, %f287, %f287};
	st.local.v4.f32 	[%rd5+48], {%f287, %f287, %f287, %f287};
	st.local.v4.f32 	[%rd5+64], {%f287, %f287, %f287, %f287};
	st.local.v4.f32 	[%rd5+80], {%f287, %f287, %f287, %f287};
	st.local.v4.f32 	[%rd5+96], {%f287, %f287, %f287, %f287};
	st.local.v4.f32 	[%rd5+112], {%f287, %f287, %f287, %f287};
	st.local.v4.f32 	[%rd5+128], {%f287, %f287, %f287, %f287};
	st.local.v4.f32 	[%rd5+144], {%f287, %f287, %f287, %f287};
	st.local.v4.f32 	[%rd5+160], {%f287, %f287, %f287, %f287};
	st.local.v4.f32 	[%rd5+176], {%f287, %f287, %f287, %f287};
	st.local.v4.f32 	[%rd5+192], {%f287, %f287, %f287, %f287};
	st.local.v4.f32 	[%rd5+208], {%f287, %f287, %f287, %f287};
	st.local.v4.f32 	[%rd5+224], {%f287, %f287, %f287, %f287};
	st.local.v4.f32 	[%rd5+240], {%f287, %f287, %f287, %f287};
	st.local.v4.f32 	[%rd5+256], {%f287, %f287, %f287, %f287};
	st.local.v4.f32 	[%rd5+272], {%f287, %f287, %f287, %f287};
	st.local.v4.f32 	[%rd5+288], {%f287, %f287, %f287, %f287};
	st.local.v4.f32 	[%rd5+304], {%f287, %f287, %f287, %f287};
	st.local.v4.f32 	[%rd5+320], {%f287, %f287, %f287, %f287};
	st.local.v4.f32 	[%rd5+336], {%f287, %f287, %f287, %f287};
	st.local.v4.f32 	[%rd5+352], {%f287, %f287, %f287, %f287};
	st.local.v4.f32 	[%rd5+368], {%f287, %f287, %f287, %f287};
	st.local.v4.f32 	[%rd5+384], {%f287, %f287, %f287, %f287};
	st.local.v4.f32 	[%rd5+400], {%f287, %f287, %f287, %f287};
	st.local.v4.f32 	[%rd5+416], {%f287, %f287, %f287, %f287};
	st.local.v4.f32 	[%rd5+432], {%f287, %f287, %f287, %f287};
	st.local.v4.f32 	[%rd5+448], {%f287, %f287, %f287, %f287};
	st.local.v4.f32 	[%rd5+464], {%f287, %f287, %f287, %f287};
	st.local.v4.f32 	[%rd5+480], {%f287, %f287, %f287, %f287};
	st.local.v4.f32 	[%rd5+496], {%f287, %f287, %f287, %f287};
	@%p36 bra 	$L__BB1_60;
	and.b32  	%r47, %r104, 15;
	add.s32 	%r48, %r47, -1;
	and.b32  	%r49, %r104, 7;
	add.s32 	%r50, %r49, -1;
	and.b32  	%r51, %r104, 2147483632;
	and.b32  	%r52, %r104, 3;
	neg.s32 	%r53, %r51;
	add.s64 	%rd13, %rd2, 32;
	mov.b32 	%r196, 0;
$L__BB1_46:
	setp.lt.u32 	%p37, %r104, 16;
	mul.lo.s32 	%r55, %r196, %r104;
	mul.wide.u32 	%rd127, %r196, 4;
	add.s64 	%rd14, %rd5, %rd127;
	ld.local.f32 	%f539, [%rd14];
	mov.b32 	%r199, 0;
	@%p37 bra 	$L__BB1_49;
	mul.wide.u32 	%rd128, %r55, 4;
	add.s64 	%rd181, %rd13, %rd128;
	mov.u64 	%rd182, %rd185;
	mov.u32 	%r197, %r53;
$L__BB1_48:
	.pragma "nounroll";
	ld.local.v4.f32 	{%f289, %f290, %f291, %f292}, [%rd182+-32];
	ld.global.nc.f32 	%f293, [%rd181+-32];
	fma.rn.f32 	%f294, %f289, %f293, %f539;
	ld.global.nc.f32 	%f295, [%rd181+-28];
	fma.rn.f32 	%f296, %f290, %f295, %f294;
	ld.global.nc.f32 	%f297, [%rd181+-24];
	fma.rn.f32 	%f298, %f291, %f297, %f296;
	ld.global.nc.f32 	%f299, [%rd181+-20];
	fma.rn.f32 	%f300, %f292, %f299, %f298;
	ld.local.v4.f32 	{%f301, %f302, %f303, %f304}, [%rd182+-16];
	ld.global.nc.f32 	%f305, [%rd181+-16];
	fma.rn.f32 	%f306, %f301, %f305, %f300;
	ld.global.nc.f32 	%f307, [%rd181+-12];
	fma.rn.f32 	%f308, %f302, %f307, %f306;
	ld.global.nc.f32 	%f309, [%rd181+-8];
	fma.rn.f32 	%f310, %f303, %f309, %f308;
	ld.global.nc.f32 	%f311, [%rd181+-4];
	fma.rn.f32 	%f312, %f304, %f311, %f310;
	ld.local.v4.f32 	{%f313, %f314, %f315, %f316}, [%rd182];
	ld.global.nc.f32 	%f317, [%rd181];
	fma.rn.f32 	%f318, %f313, %f317, %f312;
	ld.global.nc.f32 	%f319, [%rd181+4];
	fma.rn.f32 	%f320, %f314, %f319, %f318;
	ld.global.nc.f32 	%f321, [%rd181+8];
	fma.rn.f32 	%f322, %f315, %f321, %f320;
	ld.global.nc.f32 	%f323, [%rd181+12];
	fma.rn.f32 	%f324, %f316, %f323, %f322;
	ld.local.v4.f32 	{%f325, %f326, %f327, %f328}, [%rd182+16];
	ld.global.nc.f32 	%f329, [%rd181+16];
	fma.rn.f32 	%f330, %f325, %f329, %f324;
	ld.global.nc.f32 	%f331, [%rd181+20];
	fma.rn.f32 	%f332, %f326, %f331, %f330;
	ld.global.nc.f32 	%f333, [%rd181+24];
	fma.rn.f32 	%f334, %f327, %f333, %f332;
	ld.global.nc.f32 	%f335, [%rd181+28];
	fma.rn.f32 	%f539, %f328, %f335, %f334;
	add.s32 	%r197, %r197, 16;
	add.s64 	%rd182, %rd182, 64;
	add.s64 	%rd181, %rd181, 64;
	setp.ne.s32 	%p38, %r197, 0;
	mov.u32 	%r199, %r51;
	@%p38 bra 	$L__BB1_48;
$L__BB1_49:
	setp.eq.s32 	%p39, %r47, 0;
	@%p39 bra 	$L__BB1_59;
	setp.lt.u32 	%p40, %r48, 7;
	@%p40 bra 	$L__BB1_52;
	cvt.u64.u32 	%rd129, %r199;
	mul.wide.u32 	%rd130, %r199, 4;
	add.s64 	%rd131, %rd7, %rd130;
	ld.local.f32 	%f337, [%rd131];
	add.s32 	%r157, %r199, %r55;
	mul.wide.u32 	%rd132, %r157, 4;
	add.s64 	%rd133, %rd2, %rd132;
	ld.global.nc.f32 	%f338, [%rd133];
	fma.rn.f32 	%f339, %f337, %f338, %f539;
	ld.local.f32 	%f340, [%rd131+4];
	cvt.u64.u32 	%rd134, %r55;
	add.s64 	%rd135, %rd129, %rd134;
	shl.b64 	%rd136, %rd135, 2;
	add.s64 	%rd137, %rd2, %rd136;
	ld.global.nc.f32 	%f341, [%rd137+4];
	fma.rn.f32 	%f342, %f340, %f341, %f339;
	ld.local.f32 	%f343, [%rd131+8];
	ld.global.nc.f32 	%f344, [%rd137+8];
	fma.rn.f32 	%f345, %f343, %f344, %f342;
	ld.local.f32 	%f346, [%rd131+12];
	ld.global.nc.f32 	%f347, [%rd137+12];
	fma.rn.f32 	%f348, %f346, %f347, %f345;
	ld.local.f32 	%f349, [%rd131+16];
	ld.global.nc.f32 	%f350, [%rd137+16];
	fma.rn.f32 	%f351, %f349, %f350, %f348;
	ld.local.f32 	%f352, [%rd131+20];
	ld.global.nc.f32 	%f353, [%rd137+20];
	fma.rn.f32 	%f354, %f352, %f353, %f351;
	ld.local.f32 	%f355, [%rd131+24];
	ld.global.nc.f32 	%f356, [%rd137+24];
	fma.rn.f32 	%f357, %f355, %f356, %f354;
	ld.local.f32 	%f358, [%rd131+28];
	ld.global.nc.f32 	%f359, [%rd137+28];
	fma.rn.f32 	%f539, %f358, %f359, %f357;
	add.s32 	%r199, %r199, 8;
$L__BB1_52:
	setp.eq.s32 	%p41, %r49, 0;
	@%p41 bra 	$L__BB1_59;
	setp.lt.u32 	%p42, %r50, 3;
	@%p42 bra 	$L__BB1_55;
	cvt.u64.u32 	%rd138, %r199;
	mul.wide.u32 	%rd139, %r199, 4;
	add.s64 	%rd140, %rd7, %rd139;
	ld.local.f32 	%f361, [%rd140];
	add.s32 	%r158, %r199, %r55;
	mul.wide.u32 	%rd141, %r158, 4;
	add.s64 	%rd142, %rd2, %rd141;
	ld.global.nc.f32 	%f362, [%rd142];
	fma.rn.f32 	%f363, %f361, %f362, %f539;
	ld.local.f32 	%f364, [%rd140+4];
	cvt.u64.u32 	%rd143, %r55;
	add.s64 	%rd144, %rd138, %rd143;
	shl.b64 	%rd145, %rd144, 2;
	add.s64 	%rd146, %rd2, %rd145;
	ld.global.nc.f32 	%f365, [%rd146+4];
	fma.rn.f32 	%f366, %f364, %f365, %f363;
	ld.local.f32 	%f367, [%rd140+8];
	ld.global.nc.f32 	%f368, [%rd146+8];
	fma.rn.f32 	%f369, %f367, %f368, %f366;
	ld.local.f32 	%f370, [%rd140+12];
	ld.global.nc.f32 	%f371, [%rd146+12];
	fma.rn.f32 	%f539, %f370, %f371, %f369;
	add.s32 	%r199, %r199, 4;
$L__BB1_55:
	setp.eq.s32 	%p43, %r52, 0;
	@%p43 bra 	$L__BB1_59;
	setp.eq.s32 	%p44, %r52, 1;
	cvt.u64.u32 	%rd20, %r199;
	mul.wide.u32 	%rd147, %r199, 4;
	add.s64 	%rd21, %rd7, %rd147;
	ld.local.f32 	%f372, [%rd21];
	add.s32 	%r159, %r199, %r55;
	mul.wide.u32 	%rd148, %r159, 4;
	add.s64 	%rd149, %rd2, %rd148;
	ld.global.nc.f32 	%f373, [%rd149];
	fma.rn.f32 	%f539, %f372, %f373, %f539;
	@%p44 bra 	$L__BB1_59;
	setp.eq.s32 	%p45, %r52, 2;
	ld.local.f32 	%f374, [%rd21+4];
	cvt.u64.u32 	%rd150, %r55;
	add.s64 	%rd151, %rd20, %rd150;
	shl.b64 	%rd152, %rd151, 2;
	add.s64 	%rd22, %rd2, %rd152;
	ld.global.nc.f32 	%f375, [%rd22+4];
	fma.rn.f32 	%f539, %f374, %f375, %f539;
	@%p45 bra 	$L__BB1_59;
	ld.local.f32 	%f376, [%rd21+8];
	ld.global.nc.f32 	%f377, [%rd22+8];
	fma.rn.f32 	%f539, %f376, %f377, %f539;
$L__BB1_59:
	st.local.f32 	[%rd14], %f539;
	add.s32 	%r196, %r196, 1;
	setp.eq.s32 	%p46, %r196, %r4;
	@%p46 bra 	$L__BB1_60;
	bra.uni 	$L__BB1_46;
$L__BB1_60:
	min.s32 	%r56, %r103, 128;
	setp.lt.s32 	%p47, %r103, 1;
	mov.f32 	%f556, 0f00000000;
	mov.f32 	%f557, %f556;
	@%p47 bra 	$L__BB1_79;
	and.b32  	%r57, %r56, 3;
	setp.lt.u32 	%p48, %r103, 4;
	mov.b32 	%r201, 0;
	@%p48 bra 	$L__BB1_64;
	and.b32  	%r201, %r56, 252;
	mov.b32 	%r204, 0;
	mov.u64 	%rd184, %rd7;
$L__BB1_63:
	add.s32 	%r162, %r204, %r3;
	mul.wide.s32 	%rd153, %r162, 4;
	add.s64 	%rd154, %rd3, %rd153;
	ld.global.nc.f32 	%f379, [%rd154];
	rem.s32 	%r163, %r204, %r104;
	mul.wide.u32 	%rd155, %r163, 4;
	add.s64 	%rd156, %rd5, %rd155;
	ld.local.f32 	%f380, [%rd156];
	add.f32 	%f381, %f379, %f380;
	ld.global.nc.f32 	%f382, [%rd154+4];
	add.s32 	%r164, %r204, 1;
	rem.s32 	%r165, %r164, %r104;
	mul.wide.u32 	%rd157, %r165, 4;
	add.s64 	%rd158, %rd5, %rd157;
	ld.local.f32 	%f383, [%rd158];
	add.f32 	%f384, %f382, %f383;
	ld.global.nc.f32 	%f385, [%rd154+8];
	add.s32 	%r166, %r204, 2;
	rem.s32 	%r167, %r166, %r104;
	mul.wide.u32 	%rd159, %r167, 4;
	add.s64 	%rd160, %rd5, %rd159;
	ld.local.f32 	%f386, [%rd160];
	add.f32 	%f387, %f385, %f386;
	ld.global.nc.f32 	%f388, [%rd154+12];
	add.s32 	%r168, %r204, 3;
	rem.s32 	%r169, %r168, %r104;
	mul.wide.u32 	%rd161, %r169, 4;
	add.s64 	%rd162, %rd5, %rd161;
	ld.local.f32 	%f389, [%rd162];
	add.f32 	%f390, %f388, %f389;
	st.local.v4.f32 	[%rd184], {%f381, %f384, %f387, %f390};
	add.s64 	%rd184, %rd184, 16;
	add.s32 	%r204, %r204, 4;
	setp.eq.s32 	%p49, %r204, %r201;
	@%p49 bra 	$L__BB1_64;
	bra.uni 	$L__BB1_63;
$L__BB1_64:
	setp.eq.s32 	%p50, %r57, 0;
	@%p50 bra 	$L__BB1_67;
	mul.wide.u32 	%rd163, %r201, 4;
	add.s64 	%rd183, %rd7, %rd163;
	neg.s32 	%r202, %r57;
$L__BB1_66:
	.pragma "nounroll";
	add.s32 	%r170, %r201, %r3;
	mul.wide.s32 	%rd164, %r170, 4;
	add.s64 	%rd165, %rd3, %rd164;
	ld.global.nc.f32 	%f391, [%rd165];
	rem.s32 	%r171, %r201, %r104;
	mul.wide.u32 	%rd166, %r171, 4;
	add.s64 	%rd167, %rd5, %rd166;
	ld.local.f32 	%f392, [%rd167];
	add.f32 	%f393, %f391, %f392;
	st.local.f32 	[%rd183], %f393;
	add.s32 	%r201, %r201, 1;
	add.s64 	%rd183, %rd183, 4;
	add.s32 	%r202, %r202, 1;
	setp.ne.s32 	%p51, %r202, 0;
	@%p51 bra 	$L__BB1_66;
$L__BB1_67:
	and.b32  	%r73, %r56, 15;
	setp.lt.u32 	%p52, %r103, 16;
	mov.f32 	%f557, 0f00000000;
	mov.b32 	%r206, 0;
	mov.f32 	%f556, %f557;
	@%p52 bra 	$L__BB1_70;
	and.b32  	%r206, %r56, 240;
	cvt.u16.u32 	%rs1, %r56;
	shr.u16 	%rs2, %rs1, 4;
	and.b16  	%rs3, %rs2, 15;
	mul.wide.u16 	%r173, %rs3, 16;
	neg.s32 	%r205, %r173;
	mov.f32 	%f557, 0f00000000;
$L__BB1_69:
	.pragma "nounroll";
	ld.local.v4.f32 	{%f397, %f398, %f399, %f400}, [%rd185+-32];
	add.f32 	%f401, %f556, %f397;
	fma.rn.f32 	%f402, %f397, %f397, %f557;
	add.f32 	%f403, %f401, %f398;
	fma.rn.f32 	%f404, %f398, %f398, %f402;
	add.f32 	%f405, %f403, %f399;
	fma.rn.f32 	%f406, %f399, %f399, %f404;
	add.f32 	%f407, %f405, %f400;
	fma.rn.f32 	%f408, %f400, %f400, %f406;
	ld.local.v4.f32 	{%f409, %f410, %f411, %f412}, [%rd185+-16];
	add.f32 	%f413, %f407, %f409;
	fma.rn.f32 	%f414, %f409, %f409, %f408;
	add.f32 	%f415, %f413, %f410;
	fma.rn.f32 	%f416, %f410, %f410, %f414;
	add.f32 	%f417, %f415, %f411;
	fma.rn.f32 	%f418, %f411, %f411, %f416;
	add.f32 	%f419, %f417, %f412;
	fma.rn.f32 	%f420, %f412, %f412, %f418;
	ld.local.v4.f32 	{%f421, %f422, %f423, %f424}, [%rd185];
	add.f32 	%f425, %f419, %f421;
	fma.rn.f32 	%f426, %f421, %f421, %f420;
	add.f32 	%f427, %f425, %f422;
	fma.rn.f32 	%f428, %f422, %f422, %f426;
	add.f32 	%f429, %f427, %f423;
	fma.rn.f32 	%f430, %f423, %f423, %f428;
	add.f32 	%f431, %f429, %f424;
	fma.rn.f32 	%f432, %f424, %f424, %f430;
	ld.local.v4.f32 	{%f433, %f434, %f435, %f436}, [%rd185+16];
	add.f32 	%f437, %f431, %f433;
	fma.rn.f32 	%f438, %f433, %f433, %f432;
	add.f32 	%f439, %f437, %f434;
	fma.rn.f32 	%f440, %f434, %f434, %f438;
	add.f32 	%f441, %f439, %f435;
	fma.rn.f32 	%f442, %f435, %f435, %f440;
	add.f32 	%f556, %f441, %f436;
	fma.rn.f32 	%f557, %f436, %f436, %f442;
	add.s32 	%r205, %r205, 16;
	add.s64 	%rd185, %rd185, 64;
	setp.ne.s32 	%p53, %r205, 0;
	@%p53 bra 	$L__BB1_69;
$L__BB1_70:
	setp.eq.s32 	%p54, %r73, 0;
	@%p54 bra 	$L__BB1_79;
	and.b32  	%r81, %r56, 7;
	setp.lt.u32 	%p55, %r73, 8;
	@%p55 bra 	$L__BB1_73;
	mul.wide.u32 	%rd168, %r206, 4;
	add.s64 	%rd169, %rd7, %rd168;
	ld.local.f32 	%f444, [%rd169];
	add.f32 	%f445, %f556, %f444;
	fma.rn.f32 	%f446, %f444, %f444, %f557;
	ld.local.f32 	%f447, [%rd169+4];
	add.f32 	%f448, %f445, %f447;
	fma.rn.f32 	%f449, %f447, %f447, %f446;
	ld.local.f32 	%f450, [%rd169+8];
	add.f32 	%f451, %f448, %f450;
	fma.rn.f32 	%f452, %f450, %f450, %f449;
	ld.local.f32 	%f453, [%rd169+12];
	add.f32 	%f454, %f451, %f453;
	fma.rn.f32 	%f455, %f453, %f453, %f452;
	ld.local.f32 	%f456, [%rd169+16];
	add.f32 	%f457, %f454, %f456;
	fma.rn.f32 	%f458, %f456, %f456, %f455;
	ld.local.f32 	%f459, [%rd169+20];
	add.f32 	%f460, %f457, %f459;
	fma.rn.f32 	%f461, %f459, %f459, %f458;
	ld.local.f32 	%f462, [%rd169+24];
	add.f32 	%f463, %f460, %f462;
	fma.rn.f32 	%f464, %f462, %f462, %f461;
	ld.local.f32 	%f465, [%rd169+28];
	add.f32 	%f556, %f463, %f465;
	fma.rn.f32 	%f557, %f465, %f465, %f464;
	add.s32 	%r206, %r206, 8;
$L__BB1_73:
	setp.eq.s32 	%p56, %r81, 0;
	@%p56 bra 	$L__BB1_79;
	setp.lt.u32 	%p57, %r81, 4;
	@%p57 bra 	$L__BB1_76;
	mul.wide.u32 	%rd170, %r206, 4;
	add.s64 	%rd171, %rd7, %rd170;
	ld.local.f32 	%f467, [%rd171];
	add.f32 	%f468, %f556, %f467;
	fma.rn.f32 	%f469, %f467, %f467, %f557;
	ld.local.f32 	%f470, [%rd171+4];
	add.f32 	%f471, %f468, %f470;
	fma.rn.f32 	%f472, %f470, %f470, %f469;
	ld.local.f32 	%f473, [%rd171+8];
	add.f32 	%f474, %f471, %f473;
	fma.rn.f32 	%f475, %f473, %f473, %f472;
	ld.local.f32 	%f476, [%rd171+12];
	add.f32 	%f556, %f474, %f476;
	fma.rn.f32 	%f557, %f476, %f476, %f475;
	add.s32 	%r206, %r206, 4;
$L__BB1_76:
	setp.eq.s32 	%p58, %r57, 0;
	@%p58 bra 	$L__BB1_79;
	mul.wide.u32 	%rd172, %r206, 4;
	add.s64 	%rd186, %rd7, %rd172;
	neg.s32 	%r209, %r57;
$L__BB1_78:
	.pragma "nounroll";
	ld.local.f32 	%f477, [%rd186];
	add.f32 	%f556, %f556, %f477;
	fma.rn.f32 	%f557, %f477, %f477, %f557;
	add.s64 	%rd186, %rd186, 4;
	add.s32 	%r209, %r209, 1;
	setp.ne.s32 	%p59, %r209, 0;
	@%p59 bra 	$L__BB1_78;
$L__BB1_79:
	ld.param.f32 	%f513, [_Z36fused_attention_add_layernorm_kernelPKfS0_S0_S0_S0_Pfiiiiif_param_11];
	setp.lt.s32 	%p60, %r103, 1;
	cvt.rn.f32.s32 	%f478, %r56;
	div.rn.f32 	%f76, %f556, %f478;
	div.rn.f32 	%f479, %f557, %f478;
	mul.f32 	%f480, %f76, %f76;
	sub.f32 	%f481, %f479, %f480;
	add.f32 	%f482, %f513, %f481;
	rsqrt.approx.f32 	%f77, %f482;
	@%p60 bra 	$L__BB1_86;
	ld.param.u64 	%rd180, [_Z36fused_attention_add_layernorm_kernelPKfS0_S0_S0_S0_Pfiiiiif_param_5];
	ld.param.u64 	%rd179, [_Z36fused_attention_add_layernorm_kernelPKfS0_S0_S0_S0_Pfiiiiif_param_4];
	ld.param.u64 	%rd178, [_Z36fused_attention_add_layernorm_kernelPKfS0_S0_S0_S0_Pfiiiiif_param_3];
	cvta.to.global.u64 	%rd33, %rd180;
	cvta.to.global.u64 	%rd34, %rd178;
	cvta.to.global.u64 	%rd35, %rd179;
	and.b32  	%r89, %r56, 3;
	setp.lt.u32 	%p61, %r103, 4;
	mov.b32 	%r214, 0;
	@%p61 bra 	$L__BB1_83;
	and.b32  	%r214, %r56, 252;
	cvt.u16.u32 	%rs4, %r56;
	shr.u16 	%rs5, %rs4, 2;
	and.b16  	%rs6, %rs5, 63;
	mul.wide.u16 	%r176, %rs6, 4;
	neg.s32 	%r210, %r176;
	add.s64 	%rd189, %rd35, 8;
	add.s64 	%rd187, %rd34, 8;
	mov.b32 	%r211, 0;
	mov.u64 	%rd188, %rd7;
$L__BB1_82:
	add.s32 	%r177, %r211, %r3;
	ld.local.v4.f32 	{%f483, %f484, %f485, %f486}, [%rd188];
	sub.f32 	%f487, %f483, %f76;
	mul.f32 	%f488, %f77, %f487;
	ld.global.nc.f32 	%f489, [%rd187+-8];
	ld.global.nc.f32 	%f490, [%rd189+-8];
	fma.rn.f32 	%f491, %f489, %f488, %f490;
	mul.wide.s32 	%rd173, %r177, 4;
	add.s64 	%rd174, %rd33, %rd173;
	st.global.f32 	[%rd174], %f491;
	sub.f32 	%f492, %f484, %f76;
	mul.f32 	%f493, %f77, %f492;
	ld.global.nc.f32 	%f494, [%rd187+-4];
	ld.global.nc.f32 	%f495, [%rd189+-4];
	fma.rn.f32 	%f496, %f494, %f493, %f495;
	st.global.f32 	[%rd174+4], %f496;
	sub.f32 	%f497, %f485, %f76;
	mul.f32 	%f498, %f77, %f497;
	ld.global.nc.f32 	%f499, [%rd187];
	ld.global.nc.f32 	%f500, [%rd189];
	fma.rn.f32 	%f501, %f499, %f498, %f500;
	st.global.f32 	[%rd174+8], %f501;
	sub.f32 	%f502, %f486, %f76;
	mul.f32 	%f503, %f77, %f502;
	ld.global.nc.f32 	%f504, [%rd187+4];
	ld.global.nc.f32 	%f505, [%rd189+4];
	fma.rn.f32 	%f506, %f504, %f503, %f505;
	st.global.f32 	[%rd174+12], %f506;
	add.s32 	%r211, %r211, 4;
	add.s32 	%r210, %r210, 4;
	add.s64 	%rd189, %rd189, 16;
	add.s64 	%rd188, %rd188, 16;
	add.s64 	%rd187, %rd187, 16;
	setp.ne.s32 	%p62, %r210, 0;
	@%p62 bra 	$L__BB1_82;
$L__BB1_83:
	setp.eq.s32 	%p63, %r89, 0;
	@%p63 bra 	$L__BB1_86;
	mul.wide.u32 	%rd175, %r214, 4;
	add.s64 	%rd192, %rd35, %rd175;
	add.s64 	%rd191, %rd34, %rd175;
	add.s64 	%rd190, %rd7, %rd175;
	neg.s32 	%r213, %r89;
$L__BB1_85:
	.pragma "nounroll";
	add.s32 	%r178, %r214, %r3;
	ld.local.f32 	%f507, [%rd190];
	sub.f32 	%f508, %f507, %f76;
	mul.f32 	%f509, %f77, %f508;
	ld.global.nc.f32 	%f510, [%rd191];
	ld.global.nc.f32 	%f511, [%rd192];
	fma.rn.f32 	%f512, %f510, %f509, %f511;
	mul.wide.s32 	%rd176, %r178, 4;
	add.s64 	%rd177, %rd33, %rd176;
	st.global.f32 	[%rd177], %f512;
	add.s32 	%r214, %r214, 1;
	add.s64 	%rd192, %rd192, 4;
	add.s64 	%rd191, %rd191, 4;
	add.s64 	%rd190, %rd190, 4;
	add.s32 	%r213, %r213, 1;
	setp.ne.s32 	%p64, %r213, 0;
	@%p64 bra 	$L__BB1_85;
$L__BB1_86:
	ret;

}
	// .globl	_Z22fused_mlp_block_kernelPKfS0_S0_S0_S0_S0_Pfiiii
.visible .entry _Z22fused_mlp_block_kernelPKfS0_S0_S0_S0_S0_Pfiiii(
	.param .u64 .ptr .align 1 _Z22fused_mlp_block_kernelPKfS0_S0_S0_S0_S0_Pfiiii_param_0,
	.param .u64 .ptr .align 1 _Z22fused_mlp_block_kernelPKfS0_S0_S0_S0_S0_Pfiiii_param_1,
	.param .u64 .ptr .align 1 _Z22fused_mlp_block_kernelPKfS0_S0_S0_S0_S0_Pfiiii_param_2,
	.param .u64 .ptr .align 1 _Z22fused_mlp_block_kernelPKfS0_S0_S0_S0_S0_Pfiiii_param_3,
	.param .u64 .ptr .align 1 _Z22fused_mlp_block_kernelPKfS0_S0_S0_S0_S0_Pfiiii_param_4,
	.param .u64 .ptr .align 1 _Z22fused_mlp_block_kernelPKfS0_S0_S0_S0_S0_Pfiiii_param_5,
	.param .u64 .ptr .align 1 _Z22fused_mlp_block_kernelPKfS0_S0_S0_S0_S0_Pfiiii_param_6,
	.param .u32 _Z22fused_mlp_block_kernelPKfS0_S0_S0_S0_S0_Pfiiii_param_7,
	.param .u32 _Z22fused_mlp_block_kernelPKfS0_S0_S0_S0_S0_Pfiiii_param_8,
	.param .u32 _Z22fused_mlp_block_kernelPKfS0_S0_S0_S0_S0_Pfiiii_param_9,
	.param .u32 _Z22fused_mlp_block_kernelPKfS0_S0_S0_S0_S0_Pfiiii_param_10
)
{
	.local .align 16 .b8 	__local_depot2[16384];
	.reg .b64 	%SP;
	.reg .b64 	%SPL;
	.reg .pred 	%p<56>;
	.reg .b32 	%r<108>;
	.reg .b32 	%f<485>;
	.reg .b64 	%rd<137>;

	mov.u64 	%SPL, __local_depot2;
	ld.param.u64 	%rd22, [_Z22fused_mlp_block_kernelPKfS0_S0_S0_S0_S0_Pfiiii_param_1];
	ld.param.u64 	%rd23, [_Z22fused_mlp_block_kernelPKfS0_S0_S0_S0_S0_Pfiiii_param_3];
	ld.param.u64 	%rd24, [_Z22fused_mlp_block_kernelPKfS0_S0_S0_S0_S0_Pfiiii_param_5];
	ld.param.u64 	%rd25, [_Z22fused_mlp_block_kernelPKfS0_S0_S0_S0_S0_Pfiiii_param_6];
	ld.param.u32 	%r50, [_Z22fused_mlp_block_kernelPKfS0_S0_S0_S0_S0_Pfiiii_param_7];
	ld.param.u32 	%r51, [_Z22fused_mlp_block_kernelPKfS0_S0_S0_S0_S0_Pfiiii_param_8];
	ld.param.u32 	%r48, [_Z22fused_mlp_block_kernelPKfS0_S0_S0_S0_S0_Pfiiii_param_9];
	ld.param.u32 	%r49, [_Z22fused_mlp_block_kernelPKfS0_S0_S0_S0_S0_Pfiiii_param_10];
	cvta.to.global.u64 	%rd1, %rd22;
	cvta.to.global.u64 	%rd2, %rd23;
	cvta.to.global.u64 	%rd3, %rd25;
	cvta.to.global.u64 	%rd4, %rd24;
	add.u64 	%rd5, %SPL, 0;
	mov.u32 	%r52, %ctaid.x;
	mov.u32 	%r53, %ntid.x;
	mov.u32 	%r54, %tid.x;
	mad.lo.s32 	%r1, %r52, %r53, %r54;
	mul.lo.s32 	%r55, %r51, %r50;
	setp.ge.s32 	%p1, %r1, %r55;
	@%p1 bra 	$L__BB2_54;
	mul.lo.s32 	%r2, %r48, %r1;
	setp.lt.s32 	%p2, %r49, 1;
	@%p2 bra 	$L__BB2_26;
	setp.lt.s32 	%p3, %r48, 1;
	@%p3 bra 	$L__BB2_18;
	and.b32  	%r3, %r48, 15;
	and.b32  	%r4, %r48, 7;
	mov.b32 	%r91, 0;
$L__BB2_4:
	setp.lt.u32 	%p24, %r48, 16;
	mul.lo.s32 	%r6, %r91, %r48;
	mov.f32 	%f476, 0f00000000;
	mov.b32 	%r94, 0;
	@%p24 bra 	$L__BB2_7;
	mov.f32 	%f476, 0f00000000;
	mov.b32 	%r92, 0;
$L__BB2_6:
	.pragma "nounroll";
	ld.param.u64 	%rd126, [_Z22fused_mlp_block_kernelPKfS0_S0_S0_S0_S0_Pfiiii_param_0];
	add.s32 	%r62, %r92, %r2;
	cvta.to.global.u64 	%rd37, %rd126;
	mul.wide.s32 	%rd38, %r62, 4;
	add.s64 	%rd39, %rd37, %rd38;
	ld.global.nc.f32 	%f200, [%rd39];
	add.s32 	%r63, %r92, %r6;
	mul.wide.u32 	%rd40, %r63, 4;
	add.s64 	%rd41, %rd1, %rd40;
	ld.global.nc.f32 	%f201, [%rd41];
	fma.rn.f32 	%f202, %f200, %f201, %f476;
	ld.global.nc.f32 	%f203, [%rd39+4];
	ld.global.nc.f32 	%f204, [%rd41+4];
	fma.rn.f32 	%f205, %f203, %f204, %f202;
	ld.global.nc.f32 	%f206, [%rd39+8];
	ld.global.nc.f32 	%f207, [%rd41+8];
	fma.rn.f32 	%f208, %f206, %f207, %f205;
	ld.global.nc.f32 	%f209, [%rd39+12];
	ld.global.nc.f32 	%f210, [%rd41+12];
	fma.rn.f32 	%f211, %f209, %f210, %f208;
	ld.global.nc.f32 	%f212, [%rd39+16];
	ld.global.nc.f32 	%f213, [%rd41+16];
	fma.rn.f32 	%f214, %f212, %f213, %f211;
	ld.global.nc.f32 	%f215, [%rd39+20];
	ld.global.nc.f32 	%f216, [%rd41+20];
	fma.rn.f32 	%f217, %f215, %f216, %f214;
	ld.global.nc.f32 	%f218, [%rd39+24];
	ld.global.nc.f32 	%f219, [%rd41+24];
	fma.rn.f32 	%f220, %f218, %f219, %f217;
	ld.global.nc.f32 	%f221, [%rd39+28];
	ld.global.nc.f32 	%f222, [%rd41+28];
	fma.rn.f32 	%f223, %f221, %f222, %f220;
	ld.global.nc.f32 	%f224, [%rd39+32];
	ld.global.nc.f32 	%f225, [%rd41+32];
	fma.rn.f32 	%f226, %f224, %f225, %f223;
	ld.global.nc.f32 	%f227, [%rd39+36];
	ld.global.nc.f32 	%f228, [%rd41+36];
	fma.rn.f32 	%f229, %f227, %f228, %f226;
	ld.global.nc.f32 	%f230, [%rd39+40];
	ld.global.nc.f32 	%f231, [%rd41+40];
	fma.rn.f32 	%f232, %f230, %f231, %f229;
	ld.global.nc.f32 	%f233, [%rd39+44];
	ld.global.nc.f32 	%f234, [%rd41+44];
	fma.rn.f32 	%f235, %f233, %f234, %f232;
	ld.global.nc.f32 	%f236, [%rd39+48];
	ld.global.nc.f32 	%f237, [%rd41+48];
	fma.rn.f32 	%f238, %f236, %f237, %f235;
	ld.global.nc.f32 	%f239, [%rd39+52];
	ld.global.nc.f32 	%f240, [%rd41+52];
	fma.rn.f32 	%f241, %f239, %f240, %f238;
	ld.global.nc.f32 	%f242, [%rd39+56];
	ld.global.nc.f32 	%f243, [%rd41+56];
	fma.rn.f32 	%f244, %f242, %f243, %f241;
	ld.global.nc.f32 	%f245, [%rd39+60];
	ld.global.nc.f32 	%f246, [%rd41+60];
	fma.rn.f32 	%f476, %f245, %f246, %f244;
	add.s32 	%r92, %r92, 16;
	and.b32  	%r94, %r48, 2147483632;
	setp.ne.s32 	%p25, %r92, %r94;
	@%p25 bra 	$L__BB2_6;
$L__BB2_7:
	setp.eq.s32 	%p26, %r3, 0;
	@%p26 bra 	$L__BB2_17;
	add.s32 	%r64, %r3, -1;
	setp.lt.u32 	%p27, %r64, 7;
	@%p27 bra 	$L__BB2_10;
	ld.param.u64 	%rd127, [_Z22fused_mlp_block_kernelPKfS0_S0_S0_S0_S0_Pfiiii_param_0];
	add.s32 	%r65, %r94, %r2;
	cvta.to.global.u64 	%rd42, %rd127;
	mul.wide.s32 	%rd43, %r65, 4;
	add.s64 	%rd44, %rd42, %rd43;
	ld.global.nc.f32 	%f248, [%rd44];
	add.s32 	%r66, %r94, %r6;
	mul.wide.u32 	%rd45, %r66, 4;
	add.s64 	%rd46, %rd1, %rd45;
	ld.global.nc.f32 	%f249, [%rd46];
	fma.rn.f32 	%f250, %f248, %f249, %f476;
	ld.global.nc.f32 	%f251, [%rd44+4];
	cvt.u64.u32 	%rd47, %r6;
	cvt.u64.u32 	%rd48, %r94;
	add.s64 	%rd49, %rd48, %rd47;
	shl.b64 	%rd50, %rd49, 2;
	add.s64 	%rd51, %rd1, %rd50;
	ld.global.nc.f32 	%f252, [%rd51+4];
	fma.rn.f32 	%f253, %f251, %f252, %f250;
	ld.global.nc.f32 	%f254, [%rd44+8];
	ld.global.nc.f32 	%f255, [%rd51+8];
	fma.rn.f32 	%f256, %f254, %f255, %f253;
	ld.global.nc.f32 	%f257, [%rd44+12];
	ld.global.nc.f32 	%f258, [%rd51+12];
	fma.rn.f32 	%f259, %f257, %f258, %f256;
	ld.global.nc.f32 	%f260, [%rd44+16];
	ld.global.nc.f32 	%f261, [%rd51+16];
	fma.rn.f32 	%f262, %f260, %f261, %f259;
	ld.global.nc.f32 	%f263, [%rd44+20];
	ld.global.nc.f32 	%f264, [%rd51+20];
	fma.rn.f32 	%f265, %f263, %f264, %f262;
	ld.global.nc.f32 	%f266, [%rd44+24];
	ld.global.nc.f32 	%f267, [%rd51+24];
	fma.rn.f32 	%f268, %f266, %f267, %f265;
	ld.global.nc.f32 	%f269, [%rd44+28];
	ld.global.nc.f32 	%f270, [%rd51+28];
	fma.rn.f32 	%f476, %f269, %f270, %f268;
	add.s32 	%r94, %r94, 8;
$L__BB2_10:
	setp.eq.s32 	%p28, %r4, 0;
	@%p28 bra 	$L__BB2_17;
	add.s32 	%r67, %r4, -1;
	setp.lt.u32 	%p29, %r67, 3;
	@%p29 bra 	$L__BB2_13;
	ld.param.u64 	%rd128, [_Z22fused_mlp_block_kernelPKfS0_S0_S0_S0_S0_Pfiiii_param_0];
	add.s32 	%r68, %r94, %r2;
	cvta.to.global.u64 	%rd52, %rd128;
	mul.wide.s32 	%rd53, %r68, 4;
	add.s64 	%rd54, %rd52, %rd53;
	ld.global.nc.f32 	%f272, [%rd54];
	add.s32 	%r69, %r94, %r6;
	mul.wide.u32 	%rd55, %r69, 4;
	add.s64 	%rd56, %rd1, %rd55;
	ld.global.nc.f32 	%f273, [%rd56];
	fma.rn.f32 	%f274, %f272, %f273, %f476;
	ld.global.nc.f32 	%f275, [%rd54+4];
	cvt.u64.u32 	%rd57, %r6;
	cvt.u64.u32 	%rd58, %r94;
	add.s64 	%rd59, %rd58, %rd57;
	shl.b64 	%rd60, %rd59, 2;
	add.s64 	%rd61, %rd1, %rd60;
	ld.global.nc.f32 	%f276, [%rd61+4];
	fma.rn.f32 	%f277, %f275, %f276, %f274;
	ld.global.nc.f32 	%f278, [%rd54+8];
	ld.global.nc.f32 	%f279, [%rd61+8];
	fma.rn.f32 	%f280, %f278, %f279, %f277;
	ld.global.nc.f32 	%f281, [%rd54+12];
	ld.global.nc.f32 	%f282, [%rd61+12];
	fma.rn.f32 	%f476, %f281, %f282, %f280;
	add.s32 	%r94, %r94, 4;
$L__BB2_13:
	and.b32  	%r70, %r48, 3;
	setp.eq.s32 	%p30, %r70, 0;
	@%p30 bra 	$L__BB2_17;
	ld.param.u64 	%rd129, [_Z22fused_mlp_block_kernelPKfS0_S0_S0_S0_S0_Pfiiii_param_0];
	setp.eq.s32 	%p31, %r70, 1;
	add.s32 	%r72, %r94, %r2;
	cvta.to.global.u64 	%rd62, %rd129;
	mul.wide.s32 	%rd63, %r72, 4;
	add.s64 	%rd6, %rd62, %rd63;
	ld.global.nc.f32 	%f283, [%rd6];
	add.s32 	%r73, %r94, %r6;
	mul.wide.u32 	%rd64, %r73, 4;
	add.s64 	%rd65, %rd1, %rd64;
	ld.global.nc.f32 	%f284, [%rd65];
	fma.rn.f32 	%f476, %f283, %f284, %f476;
	@%p31 bra 	$L__BB2_17;
	setp.eq.s32 	%p32, %r70, 2;
	ld.global.nc.f32 	%f285, [%rd6+4];
	cvt.u64.u32 	%rd66, %r6;
	cvt.u64.u32 	%rd67, %r94;
	add.s64 	%rd68, %rd67, %rd66;
	shl.b64 	%rd69, %rd68, 2;
	add.s64 	%rd7, %rd1, %rd69;
	ld.global.nc.f32 	%f286, [%rd7+4];
	fma.rn.f32 	%f476, %f285, %f286, %f476;
	@%p32 bra 	$L__BB2_17;
	ld.global.nc.f32 	%f287, [%rd6+8];
	ld.global.nc.f32 	%f288, [%rd7+8];
	fma.rn.f32 	%f476, %f287, %f288, %f476;
$L__BB2_17:
	ld.param.u64 	%rd132, [_Z22fused_mlp_block_kernelPKfS0_S0_S0_S0_S0_Pfiiii_param_2];
	cvta.to.global.u64 	%rd70, %rd132;
	mul.wide.u32 	%rd71, %r91, 4;
	add.s64 	%rd72, %rd70, %rd71;
	ld.global.nc.f32 	%f289, [%rd72];
	add.f32 	%f290, %f476, %f289;
	mul.f32 	%f291, %f290, 0f3D372713;
	mul.f32 	%f292, %f290, %f291;
	fma.rn.f32 	%f293, %f290, %f292, %f290;
	mul.f32 	%f294, %f293, 0f3F4C422A;
	mul.f32 	%f295, %f290, 0f3F000000;
	abs.f32 	%f296, %f294;
	mul.f32 	%f297, %f296, 0f4038AA3B;
	ex2.approx.ftz.f32 	%f298, %f297;
	add.f32 	%f299, %f298, 0f3F800000;
	rcp.approx.ftz.f32 	%f300, %f299;
	fma.rn.f32 	%f301, %f300, 0fC0000000, 0f3F800000;
	setp.ge.f32 	%p33, %f296, 0f41102CB4;
	selp.f32 	%f302, 0f3F800000, %f301, %p33;
	copysign.f32 	%f303, %f294, %f302;
	mul.f32 	%f304, %f294, %f294;
	fma.rn.f32 	%f305, %f304, 0f3C80F082, 0fBD563CAE;
	fma.rn.f32 	%f306, %f305, %f304, 0f3E085941;
	fma.rn.f32 	%f307, %f306, %f304, 0fBEAAA9ED;
	fma.rn.f32 	%f308, %f307, %f304, 0f00000000;
	fma.rn.f32 	%f309, %f308, %f294, %f294;
	setp.ge.f32 	%p34, %f296, 0f3F19999A;
	selp.f32 	%f310, %f303, %f309, %p34;
	add.f32 	%f311, %f310, 0f3F800000;
	mul.f32 	%f312, %f295, %f311;
	add.s64 	%rd73, %rd5, %rd71;
	st.local.f32 	[%rd73], %f312;
	add.s32 	%r91, %r91, 1;
	setp.eq.s32 	%p35, %r91, %r49;
	@%p35 bra 	$L__BB2_26;
	bra.uni 	$L__BB2_4;
$L__BB2_18:
	and.b32  	%r16, %r49, 3;
	setp.lt.u32 	%p4, %r49, 4;
	mov.b32 	%r98, 0;
	@%p4 bra 	$L__BB2_21;
	and.b32  	%r98, %r49, 2147483644;
	mov.b32 	%r96, 0;
$L__BB2_20:
	.pragma "nounroll";
	ld.param.u64 	%rd130, [_Z22fused_mlp_block_kernelPKfS0_S0_S0_S0_S0_Pfiiii_param_2];
	cvta.to.global.u64 	%rd27, %rd130;
	mul.wide.u32 	%rd28, %r96, 4;
	add.s64 	%rd29, %rd27, %rd28;
	ld.global.nc.f32 	%f29, [%rd29];
	add.f32 	%f30, %f29, 0f00000000;
	mul.f32 	%f31, %f30, 0f3D372713;
	mul.f32 	%f32, %f30, %f31;
	fma.rn.f32 	%f33, %f30, %f32, %f30;
	mul.f32 	%f34, %f33, 0f3F4C422A;
	mul.f32 	%f35, %f30, 0f3F000000;
	abs.f32 	%f36, %f34;
	mul.f32 	%f37, %f36, 0f4038AA3B;
	ex2.approx.ftz.f32 	%f38, %f37;
	add.f32 	%f39, %f38, 0f3F800000;
	rcp.approx.ftz.f32 	%f40, %f39;
	fma.rn.f32 	%f41, %f40, 0fC0000000, 0f3F800000;
	setp.ge.f32 	%p5, %f36, 0f41102CB4;
	selp.f32 	%f42, 0f3F800000, %f41, %p5;
	copysign.f32 	%f43, %f34, %f42;
	mul.f32 	%f44, %f34, %f34;
	fma.rn.f32 	%f45, %f44, 0f3C80F082, 0fBD563CAE;
	fma.rn.f32 	%f46, %f45, %f44, 0f3E085941;
	fma.rn.f32 	%f47, %f46, %f44, 0fBEAAA9ED;
	fma.rn.f32 	%f48, %f47, %f44, 0f00000000;
	fma.rn.f32 	%f49, %f48, %f34, %f34;
	setp.ge.f32 	%p6, %f36, 0f3F19999A;
	selp.f32 	%f50, %f43, %f49, %p6;
	add.f32 	%f51, %f50, 0f3F800000;
	mul.f32 	%f52, %f35, %f51;
	add.s64 	%rd30, %rd5, %rd28;
	ld.global.nc.f32 	%f53, [%rd29+4];
	add.f32 	%f54, %f53, 0f00000000;
	mul.f32 	%f55, %f54, 0f3D372713;
	mul.f32 	%f56, %f54, %f55;
	fma.rn.f32 	%f57, %f54, %f56, %f54;
	mul.f32 	%f58, %f57, 0f3F4C422A;
	mul.f32 	%f59, %f54, 0f3F000000;
	abs.f32 	%f60, %f58;
	mul.f32 	%f61, %f60, 0f4038AA3B;
	ex2.approx.ftz.f32 	%f62, %f61;
	add.f32 	%f63, %f62, 0f3F800000;
	rcp.approx.ftz.f32 	%f64, %f63;
	fma.rn.f32 	%f65, %f64, 0fC0000000, 0f3F800000;
	setp.ge.f32 	%p7, %f60, 0f41102CB4;
	selp.f32 	%f66, 0f3F800000, %f65, %p7;
	copysign.f32 	%f67, %f58, %f66;
	mul.f32 	%f68, %f58, %f58;
	fma.rn.f32 	%f69, %f68, 0f3C80F082, 0fBD563CAE;
	fma.rn.f32 	%f70, %f69, %f68, 0f3E085941;
	fma.rn.f32 	%f71, %f70, %f68, 0fBEAAA9ED;
	fma.rn.f32 	%f72, %f71, %f68, 0f00000000;
	fma.rn.f32 	%f73, %f72, %f58, %f58;
	setp.ge.f32 	%p8, %f60, 0f3F19999A;
	selp.f32 	%f74, %f67, %f73, %p8;
	add.f32 	%f75, %f74, 0f3F800000;
	mul.f32 	%f76, %f59, %f75;
	ld.global.nc.f32 	%f77, [%rd29+8];
	add.f32 	%f78, %f77, 0f00000000;
	mul.f32 	%f79, %f78, 0f3D372713;
	mul.f32 	%f80, %f78, %f79;
	fma.rn.f32 	%f81, %f78, %f80, %f78;
	mul.f32 	%f82, %f81, 0f3F4C422A;
	mul.f32 	%f83, %f78, 0f3F000000;
	abs.f32 	%f84, %f82;
	mul.f32 	%f85, %f84, 0f4038AA3B;
	ex2.approx.ftz.f32 	%f86, %f85;
	add.f32 	%f87, %f86, 0f3F800000;
	rcp.approx.ftz.f32 	%f88, %f87;
	fma.rn.f32 	%f89, %f88, 0fC0000000, 0f3F800000;
	setp.ge.f32 	%p9, %f84, 0f41102CB4;
	selp.f32 	%f90, 0f3F800000, %f89, %p9;
	copysign.f32 	%f91, %f82, %f90;
	mul.f32 	%f92, %f82, %f82;
	fma.rn.f32 	%f93, %f92, 0f3C80F082, 0fBD563CAE;
	fma.rn.f32 	%f94, %f93, %f92, 0f3E085941;
	fma.rn.f32 	%f95, %f94, %f92, 0fBEAAA9ED;
	fma.rn.f32 	%f96, %f95, %f92, 0f00000000;
	fma.rn.f32 	%f97, %f96, %f82, %f82;
	setp.ge.f32 	%p10, %f84, 0f3F19999A;
	selp.f32 	%f98, %f91, %f97, %p10;
	add.f32 	%f99, %f98, 0f3F800000;
	mul.f32 	%f100, %f83, %f99;
	ld.global.nc.f32 	%f101, [%rd29+12];
	add.f32 	%f102, %f101, 0f00000000;
	mul.f32 	%f103, %f102, 0f3D372713;
	mul.f32 	%f104, %f102, %f103;
	fma.rn.f32 	%f105, %f102, %f104, %f102;
	mul.f32 	%f106, %f105, 0f3F4C422A;
	mul.f32 	%f107, %f102, 0f3F000000;
	abs.f32 	%f108, %f106;
	mul.f32 	%f109, %f108, 0f4038AA3B;
	ex2.approx.ftz.f32 	%f110, %f109;
	add.f32 	%f111, %f110, 0f3F800000;
	rcp.approx.ftz.f32 	%f112, %f111;
	fma.rn.f32 	%f113, %f112, 0fC0000000, 0f3F800000;
	setp.ge.f32 	%p11, %f108, 0f41102CB4;
	selp.f32 	%f114, 0f3F800000, %f113, %p11;
	copysign.f32 	%f115, %f106, %f114;
	mul.f32 	%f116, %f106, %f106;
	fma.rn.f32 	%f117, %f116, 0f3C80F082, 0fBD563CAE;
	fma.rn.f32 	%f118, %f117, %f116, 0f3E085941;
	fma.rn.f32 	%f119, %f118, %f116, 0fBEAAA9ED;
	fma.rn.f32 	%f120, %f119, %f116, 0f00000000;
	fma.rn.f32 	%f121, %f120, %f106, %f106;
	setp.ge.f32 	%p12, %f108, 0f3F19999A;
	selp.f32 	%f122, %f115, %f121, %p12;
	add.f32 	%f123, %f122, 0f3F800000;
	mul.f32 	%f124, %f107, %f123;
	st.local.v4.f32 	[%rd30], {%f52, %f76, %f100, %f124};
	add.s32 	%r96, %r96, 4;
	setp.ne.s32 	%p13, %r96, %r98;
	@%p13 bra 	$L__BB2_20;
$L__BB2_21:
	setp.eq.s32 	%p14, %r16, 0;
	@%p14 bra 	$L__BB2_26;
	ld.param.u64 	%rd131, [_Z22fused_mlp_block_kernelPKfS0_S0_S0_S0_S0_Pfiiii_param_2];
	cvta.to.global.u64 	%rd8, %rd131;
	setp.eq.s32 	%p15, %r16, 1;
	@%p15 bra 	$L__BB2_24;
	mul.wide.u32 	%rd31, %r98, 4;
	add.s64 	%rd32, %rd8, %rd31;
	ld.global.nc.f32 	%f125, [%rd32];
	add.f32 	%f126, %f125, 0f00000000;
	mul.f32 	%f127, %f126, 0f3D372713;
	mul.f32 	%f128, %f126, %f127;
	fma.rn.f32 	%f129, %f126, %f128, %f126;
	mul.f32 	%f130, %f129, 0f3F4C422A;
	mul.f32 	%f131, %f126, 0f3F000000;
	abs.f32 	%f132, %f130;
	mul.f32 	%f133, %f132, 0f4038AA3B;
	ex2.approx.ftz.f32 	%f134, %f133;
	add.f32 	%f135, %f134, 0f3F800000;
	rcp.approx.ftz.f32 	%f136, %f135;
	fma.rn.f32 	%f137, %f136, 0fC0000000, 0f3F800000;
	setp.ge.f32 	%p16, %f132, 0f41102CB4;
	selp.f32 	%f138, 0f3F800000, %f137, %p16;
	copysign.f32 	%f139, %f130, %f138;
	mul.f32 	%f140, %f130, %f130;
	fma.rn.f32 	%f141, %f140, 0f3C80F082, 0fBD563CAE;
	fma.rn.f32 	%f142, %f141, %f140, 0f3E085941;
	fma.rn.f32 	%f143, %f142, %f140, 0fBEAAA9ED;
	fma.rn.f32 	%f144, %f143, %f140, 0f00000000;
	fma.rn.f32 	%f145, %f144, %f130, %f130;
	setp.ge.f32 	%p17, %f132, 0f3F19999A;
	selp.f32 	%f146, %f139, %f145, %p17;
	add.f32 	%f147, %f146, 0f3F800000;
	mul.f32 	%f148, %f131, %f147;
	add.s64 	%rd33, %rd5, %rd31;
	st.local.f32 	[%rd33], %f148;
	ld.global.nc.f32 	%f149, [%rd32+4];
	add.f32 	%f150, %f149, 0f00000000;
	mul.f32 	%f151, %f150, 0f3D372713;
	mul.f32 	%f152, %f150, %f151;
	fma.rn.f32 	%f153, %f150, %f152, %f150;
	mul.f32 	%f154, %f153, 0f3F4C422A;
	mul.f32 	%f155, %f150, 0f3F000000;
	abs.f32 	%f156, %f154;
	mul.f32 	%f157, %f156, 0f4038AA3B;
	ex2.approx.ftz.f32 	%f158, %f157;
	add.f32 	%f159, %f158, 0f3F800000;
	rcp.approx.ftz.f32 	%f160, %f159;
	fma.rn.f32 	%f161, %f160, 0fC0000000, 0f3F800000;
	setp.ge.f32 	%p18, %f156, 0f41102CB4;
	selp.f32 	%f162, 0f3F800000, %f161, %p18;
	copysign.f32 	%f163, %f154, %f162;
	mul.f32 	%f164, %f154, %f154;
	fma.rn.f32 	%f165, %f164, 0f3C80F082, 0fBD563CAE;
	fma.rn.f32 	%f166, %f165, %f164, 0f3E085941;
	fma.rn.f32 	%f167, %f166, %f164, 0fBEAAA9ED;
	fma.rn.f32 	%f168, %f167, %f164, 0f00000000;
	fma.rn.f32 	%f169, %f168, %f154, %f154;
	setp.ge.f32 	%p19, %f156, 0f3F19999A;
	selp.f32 	%f170, %f163, %f169, %p19;
	add.f32 	%f171, %f170, 0f3F800000;
	mul.f32 	%f172, %f155, %f171;
	st.local.f32 	[%rd33+4], %f172;
	add.s32 	%r98, %r98, 2;
$L__BB2_24:
	and.b32  	%r58, %r49, 1;
	setp.eq.b32 	%p20, %r58, 1;
	not.pred 	%p21, %p20;
	@%p21 bra 	$L__BB2_26;
	mul.wide.u32 	%rd34, %r98, 4;
	add.s64 	%rd35, %rd8, %rd34;
	ld.global.nc.f32 	%f173, [%rd35];
	add.f32 	%f174, %f173, 0f00000000;
	mul.f32 	%f175, %f174, 0f3D372713;
	mul.f32 	%f176, %f174, %f175;
	fma.rn.f32 	%f177, %f174, %f176, %f174;
	mul.f32 	%f178, %f177, 0f3F4C422A;
	mul.f32 	%f179, %f174, 0f3F000000;
	abs.f32 	%f180, %f178;
	mul.f32 	%f181, %f180, 0f4038AA3B;
	ex2.approx.ftz.f32 	%f182, %f181;
	add.f32 	%f183, %f182, 0f3F800000;
	rcp.approx.ftz.f32 	%f184, %f183;
	fma.rn.f32 	%f185, %f184, 0fC0000000, 0f3F800000;
	setp.ge.f32 	%p22, %f180, 0f41102CB4;
	selp.f32 	%f186, 0f3F800000, %f185, %p22;
	copysign.f32 	%f187, %f178, %f186;
	mul.f32 	%f188, %f178, %f178;
	fma.rn.f32 	%f189, %f188, 0f3C80F082, 0fBD563CAE;
	fma.rn.f32 	%f190, %f189, %f188, 0f3E085941;
	fma.rn.f32 	%f191, %f190, %f188, 0fBEAAA9ED;
	fma.rn.f32 	%f192, %f191, %f188, 0f00000000;
	fma.rn.f32 	%f193, %f192, %f178, %f178;
	setp.ge.f32 	%p23, %f180, 0f3F19999A;
	selp.f32 	%f194, %f187, %f193, %p23;
	add.f32 	%f195, %f194, 0f3F800000;
	mul.f32 	%f196, %f179, %f195;
	add.s64 	%rd36, %rd5, %rd34;
	st.local.f32 	[%rd36], %f196;
$L__BB2_26:
	setp.lt.s32 	%p36, %r48, 1;
	@%p36 bra 	$L__BB2_54;
	setp.lt.s32 	%p37, %r49, 1;
	@%p37 bra 	$L__BB2_43;
	and.b32  	%r23, %r49, 15;
	and.b32  	%r24, %r49, 7;
	mov.b32 	%r99, 0;
$L__BB2_29:
	setp.lt.u32 	%p46, %r49, 16;
	mul.lo.s32 	%r26, %r99, %r49;
	mov.f32 	%f484, 0f00000000;
	mov.b32 	%r102, 0;
	@%p46 bra 	$L__BB2_32;
	and.b32  	%r102, %r49, 2147483632;
	neg.s32 	%r100, %r102;
	add.s64 	%rd136, %rd5, 32;
	mul.wide.u32 	%rd94, %r26, 4;
	add.s64 	%rd95, %rd2, %rd94;
	add.s64 	%rd135, %rd95, 32;
	mov.f32 	%f484, 0f00000000;
$L__BB2_31:
	.pragma "nounroll";
	ld.local.v4.f32 	{%f376, %f377, %f378, %f379}, [%rd136+-32];
	ld.global.nc.f32 	%f380, [%rd135+-32];
	fma.rn.f32 	%f381, %f376, %f380, %f484;
	ld.global.nc.f32 	%f382, [%rd135+-28];
	fma.rn.f32 	%f383, %f377, %f382, %f381;
	ld.global.nc.f32 	%f384, [%rd135+-24];
	fma.rn.f32 	%f385, %f378, %f384, %f383;
	ld.global.nc.f32 	%f386, [%rd135+-20];
	fma.rn.f32 	%f387, %f379, %f386, %f385;
	ld.local.v4.f32 	{%f388, %f389, %f390, %f391}, [%rd136+-16];
	ld.global.nc.f32 	%f392, [%rd135+-16];
	fma.rn.f32 	%f393, %f388, %f392, %f387;
	ld.global.nc.f32 	%f394, [%rd135+-12];
	fma.rn.f32 	%f395, %f389, %f394, %f393;
	ld.global.nc.f32 	%f396, [%rd135+-8];
	fma.rn.f32 	%f397, %f390, %f396, %f395;
	ld.global.nc.f32 	%f398, [%rd135+-4];
	fma.rn.f32 	%f399, %f391, %f398, %f397;
	ld.local.v4.f32 	{%f400, %f401, %f402, %f403}, [%rd136];
	ld.global.nc.f32 	%f404, [%rd135];
	fma.rn.f32 	%f405, %f400, %f404, %f399;
	ld.global.nc.f32 	%f406, [%rd135+4];
	fma.rn.f32 	%f407, %f401, %f406, %f405;
	ld.global.nc.f32 	%f408, [%rd135+8];
	fma.rn.f32 	%f409, %f402, %f408, %f407;
	ld.global.nc.f32 	%f410, [%rd135+12];
	fma.rn.f32 	%f411, %f403, %f410, %f409;
	ld.local.v4.f32 	{%f412, %f413, %f414, %f415}, [%rd136+16];
	ld.global.nc.f32 	%f416, [%rd135+16];
	fma.rn.f32 	%f417, %f412, %f416, %f411;
	ld.global.nc.f32 	%f418, [%rd135+20];
	fma.rn.f32 	%f419, %f413, %f418, %f417;
	ld.global.nc.f32 	%f420, [%rd135+24];
	fma.rn.f32 	%f421, %f414, %f420, %f419;
	ld.global.nc.f32 	%f422, [%rd135+28];
	fma.rn.f32 	%f484, %f415, %f422, %f421;
	add.s32 	%r100, %r100, 16;
	add.s64 	%rd136, %rd136, 64;
	add.s64 	%rd135, %rd135, 64;
	setp.ne.s32 	%p47, %r100, 0;
	@%p47 bra 	$L__BB2_31;
$L__BB2_32:
	setp.eq.s32 	%p48, %r23, 0;
	@%p48 bra 	$L__BB2_42;
	add.s32 	%r85, %r23, -1;
	setp.lt.u32 	%p49, %r85, 7;
	@%p49 bra 	$L__BB2_35;
	cvt.u64.u32 	%rd96, %r102;
	mul.wide.u32 	%rd97, %r102, 4;
	add.s64 	%rd98, %rd5, %rd97;
	ld.local.f32 	%f424, [%rd98];
	add.s32 	%r86, %r102, %r26;
	mul.wide.u32 	%rd99, %r86, 4;
	add.s64 	%rd100, %rd2, %rd99;
	ld.global.nc.f32 	%f425, [%rd100];
	fma.rn.f32 	%f426, %f424, %f425, %f484;
	ld.local.f32 	%f427, [%rd98+4];
	cvt.u64.u32 	%rd101, %r26;
	add.s64 	%rd102, %rd96, %rd101;
	shl.b64 	%rd103, %rd102, 2;
	add.s64 	%rd104, %rd2, %rd103;
	ld.global.nc.f32 	%f428, [%rd104+4];
	fma.rn.f32 	%f429, %f427, %f428, %f426;
	ld.local.f32 	%f430, [%rd98+8];
	ld.global.nc.f32 	%f431, [%rd104+8];
	fma.rn.f32 	%f432, %f430, %f431, %f429;
	ld.local.f32 	%f433, [%rd98+12];
	ld.global.nc.f32 	%f434, [%rd104+12];
	fma.rn.f32 	%f435, %f433, %f434, %f432;
	ld.local.f32 	%f436, [%rd98+16];
	ld.global.nc.f32 	%f437, [%rd104+16];
	fma.rn.f32 	%f438, %f436, %f437, %f435;
	ld.local.f32 	%f439, [%rd98+20];
	ld.global.nc.f32 	%f440, [%rd104+20];
	fma.rn.f32 	%f441, %f439, %f440, %f438;
	ld.local.f32 	%f442, [%rd98+24];
	ld.global.nc.f32 	%f443, [%rd104+24];
	fma.rn.f32 	%f444, %f442, %f443, %f441;
	ld.local.f32 	%f445, [%rd98+28];
	ld.global.nc.f32 	%f446, [%rd104+28];
	fma.rn.f32 	%f484, %f445, %f446, %f444;
	add.s32 	%r102, %r102, 8;
$L__BB2_35:
	setp.eq.s32 	%p50, %r24, 0;
	@%p50 bra 	$L__BB2_42;
	add.s32 	%r87, %r24, -1;
	setp.lt.u32 	%p51, %r87, 3;
	@%p51 bra 	$L__BB2_38;
	cvt.u64.u32 	%rd105, %r102;
	mul.wide.u32 	%rd106, %r102, 4;
	add.s64 	%rd107, %rd5, %rd106;
	ld.local.f32 	%f448, [%rd107];
	add.s32 	%r88, %r102, %r26;
	mul.wide.u32 	%rd108, %r88, 4;
	add.s64 	%rd109, %rd2, %rd108;
	ld.global.nc.f32 	%f449, [%rd109];
	fma.rn.f32 	%f450, %f448, %f449, %f484;
	ld.local.f32 	%f451, [%rd107+4];
	cvt.u64.u32 	%rd110, %r26;
	add.s64 	%rd111, %rd105, %rd110;
	shl.b64 	%rd112, %rd111, 2;
	add.s64 	%rd113, %rd2, %rd112;
	ld.global.nc.f32 	%f452, [%rd113+4];
	fma.rn.f32 	%f453, %f451, %f452, %f450;
	ld.local.f32 	%f454, [%rd107+8];
	ld.global.nc.f32 	%f455, [%rd113+8];
	fma.rn.f32 	%f456, %f454, %f455, %f453;
	ld.local.f32 	%f457, [%rd107+12];
	ld.global.nc.f32 	%f458, [%rd113+12];
	fma.rn.f32 	%f484, %f457, %f458, %f456;
	add.s32 	%r102, %r102, 4;
$L__BB2_38:
	and.b32  	%r36, %r49, 3;
	setp.eq.s32 	%p52, %r36, 0;
	@%p52 bra 	$L__BB2_42;
	setp.eq.s32 	%p53, %r36, 1;
	cvt.u64.u32 	%rd15, %r102;
	mul.wide.u32 	%rd114, %r102, 4;
	add.s64 	%rd16, %rd5, %rd114;
	ld.local.f32 	%f459, [%rd16];
	add.s32 	%r89, %r102, %r26;
	mul.wide.u32 	%rd115, %r89, 4;
	add.s64 	%rd116, %rd2, %rd115;
	ld.global.nc.f32 	%f460, [%rd116];
	fma.rn.f32 	%f484, %f459, %f460, %f484;
	@%p53 bra 	$L__BB2_42;
	setp.eq.s32 	%p54, %r36, 2;
	ld.local.f32 	%f461, [%rd16+4];
	cvt.u64.u32 	%rd117, %r26;
	add.s64 	%rd118, %rd15, %rd117;
	shl.b64 	%rd119, %rd118, 2;
	add.s64 	%rd17, %rd2, %rd119;
	ld.global.nc.f32 	%f462, [%rd17+4];
	fma.rn.f32 	%f484, %f461, %f462, %f484;
	@%p54 bra 	$L__BB2_42;
	ld.local.f32 	%f463, [%rd16+8];
	ld.global.nc.f32 	%f464, [%rd17+8];
	fma.rn.f32 	%f484, %f463, %f464, %f484;
$L__BB2_42:
	ld.param.u64 	%rd134, [_Z22fused_mlp_block_kernelPKfS0_S0_S0_S0_S0_Pfiiii_param_4];
	cvta.to.global.u64 	%rd120, %rd134;
	mul.wide.u32 	%rd121, %r99, 4;
	add.s64 	%rd122, %rd120, %rd121;
	ld.global.nc.f32 	%f465, [%rd122];
	add.f32 	%f466, %f484, %f465;
	add.s32 	%r90, %r99, %r2;
	mul.wide.s32 	%rd123, %r90, 4;
	add.s64 	%rd124, %rd4, %rd123;
	ld.global.nc.f32 	%f467, [%rd124];
	add.f32 	%f468, %f466, %f467;
	add.s64 	%rd125, %rd3, %rd123;
	st.global.f32 	[%rd125], %f468;
	add.s32 	%r99, %r99, 1;
	setp.eq.s32 	%p55, %r99, %r48;
	@%p55 bra 	$L__BB2_54;
	bra.uni 	$L__BB2_29;
$L__BB2_43:
	ld.param.u64 	%rd133, [_Z22fused_mlp_block_kernelPKfS0_S0_S0_S0_S0_Pfiiii_param_4];
	cvta.to.global.u64 	%rd18, %rd133;
	and.b32  	%r38, %r48, 7;
	setp.lt.u32 	%p38, %r48, 8;
	mov.b32 	%r106, 0;
	@%p38 bra 	$L__BB2_46;
	and.b32  	%r106, %r48, 2147483640;
	mov.b32 	%r104, 0;
$L__BB2_45:
	.pragma "nounroll";
	mul.wide.u32 	%rd74, %r104, 4;
	add.s64 	%rd75, %rd18, %rd74;
	ld.global.nc.f32 	%f313, [%rd75];
	add.f32 	%f314, %f313, 0f00000000;
	add.s32 	%r77, %r104, %r2;
	mul.wide.s32 	%rd76, %r77, 4;
	add.s64 	%rd77, %rd4, %rd76;
	ld.global.nc.f32 	%f315, [%rd77];
	add.f32 	%f316, %f314, %f315;
	add.s64 	%rd78, %rd3, %rd76;
	st.global.f32 	[%rd78], %f316;
	ld.global.nc.f32 	%f317, [%rd75+4];
	add.f32 	%f318, %f317, 0f00000000;
	ld.global.nc.f32 	%f319, [%rd77+4];
	add.f32 	%f320, %f318, %f319;
	st.global.f32 	[%rd78+4], %f320;
	ld.global.nc.f32 	%f321, [%rd75+8];
	add.f32 	%f322, %f321, 0f00000000;
	ld.global.nc.f32 	%f323, [%rd77+8];
	add.f32 	%f324, %f322, %f323;
	st.global.f32 	[%rd78+8], %f324;
	ld.global.nc.f32 	%f325, [%rd75+12];
	add.f32 	%f326, %f325, 0f00000000;
	ld.global.nc.f32 	%f327, [%rd77+12];
	add.f32 	%f328, %f326, %f327;
	st.global.f32 	[%rd78+12], %f328;
	ld.global.nc.f32 	%f329, [%rd75+16];
	add.f32 	%f330, %f329, 0f00000000;
	ld.global.nc.f32 	%f331, [%rd77+16];
	add.f32 	%f332, %f330, %f331;
	st.global.f32 	[%rd78+16], %f332;
	ld.global.nc.f32 	%f333, [%rd75+20];
	add.f32 	%f334, %f333, 0f00000000;
	ld.global.nc.f32 	%f335, [%rd77+20];
	add.f32 	%f336, %f334, %f335;
	st.global.f32 	[%rd78+20], %f336;
	ld.global.nc.f32 	%f337, [%rd75+24];
	add.f32 	%f338, %f337, 0f00000000;
	ld.global.nc.f32 	%f339, [%rd77+24];
	add.f32 	%f340, %f338, %f339;
	st.global.f32 	[%rd78+24], %f340;
	ld.global.nc.f32 	%f341, [%rd75+28];
	add.f32 	%f342, %f341, 0f00000000;
	ld.global.nc.f32 	%f343, [%rd77+28];
	add.f32 	%f344, %f342, %f343;
	st.global.f32 	[%rd78+28], %f344;
	add.s32 	%r104, %r104, 8;
	setp.ne.s32 	%p39, %r104, %r106;
	@%p39 bra 	$L__BB2_45;
$L__BB2_46:
	setp.eq.s32 	%p40, %r38, 0;
	@%p40 bra 	$L__BB2_54;
	and.b32  	%r43, %r48, 3;
	setp.lt.u32 	%p41, %r38, 4;
	@%p41 bra 	$L__BB2_49;
	mul.wide.u32 	%rd79, %r106, 4;
	add.s64 	%rd80, %rd18, %rd79;
	ld.global.nc.f32 	%f345, [%rd80];
	add.f32 	%f346, %f345, 0f00000000;
	add.s32 	%r78, %r106, %r2;
	mul.wide.s32 	%rd81, %r78, 4;
	add.s64 	%rd82, %rd4, %rd81;
	ld.global.nc.f32 	%f347, [%rd82];
	add.f32 	%f348, %f346, %f347;
	add.s64 	%rd83, %rd3, %rd81;
	st.global.f32 	[%rd83], %f348;
	ld.global.nc.f32 	%f349, [%rd80+4];
	add.f32 	%f350, %f349, 0f00000000;
	ld.global.nc.f32 	%f351, [%rd82+4];
	add.f32 	%f352, %f350, %f351;
	st.global.f32 	[%rd83+4], %f352;
	ld.global.nc.f32 	%f353, [%rd80+8];
	add.f32 	%f354, %f353, 0f00000000;
	ld.global.nc.f32 	%f355, [%rd82+8];
	add.f32 	%f356, %f354, %f355;
	st.global.f32 	[%rd83+8], %f356;
	ld.global.nc.f32 	%f357, [%rd80+12];
	add.f32 	%f358, %f357, 0f00000000;
	ld.global.nc.f32 	%f359, [%rd82+12];
	add.f32 	%f360, %f358, %f359;
	st.global.f32 	[%rd83+12], %f360;
	add.s32 	%r106, %r106, 4;
$L__BB2_49:
	setp.eq.s32 	%p42, %r43, 0;
	@%p42 bra 	$L__BB2_54;
	setp.eq.s32 	%p43, %r43, 1;
	@%p43 bra 	$L__BB2_52;
	mul.wide.u32 	%rd84, %r106, 4;
	add.s64 	%rd85, %rd18, %rd84;
	ld.global.nc.f32 	%f361, [%rd85];
	add.f32 	%f362, %f361, 0f00000000;
	add.s32 	%r79, %r106, %r2;
	mul.wide.s32 	%rd86, %r79, 4;
	add.s64 	%rd87, %rd4, %rd86;
	ld.global.nc.f32 	%f363, [%rd87];
	add.f32 	%f364, %f362, %f363;
	add.s64 	%rd88, %rd3, %rd86;
	st.global.f32 	[%rd88], %f364;
	ld.global.nc.f32 	%f365, [%rd85+4];
	add.f32 	%f366, %f365, 0f00000000;
	ld.global.nc.f32 	%f367, [%rd87+4];
	add.f32 	%f368, %f366, %f367;
	st.global.f32 	[%rd88+4], %f368;
	add.s32 	%r106, %r106, 2;
$L__BB2_52:
	and.b32  	%r80, %r48, 1;
	setp.eq.b32 	%p44, %r80, 1;
	not.pred 	%p45, %p44;
	@%p45 bra 	$L__BB2_54;
	mul.wide.u32 	%rd89, %r106, 4;
	add.s64 	%rd90, %rd18, %rd89;
	ld.global.nc.f32 	%f369, [%rd90];
	add.f32 	%f370, %f369, 0f00000000;
	add.s32 	%r81, %r106, %r2;
	mul.wide.s32 	%rd91, %r81, 4;
	add.s64 	%rd92, %rd4, %rd91;
	ld.global.nc.f32 	%f371, [%rd92];
	add.f32 	%f372, %f370, %f371;
	add.s64 	%rd93, %rd3, %rd91;
	st.global.f32 	[%rd93], %f372;
$L__BB2_54:
	ret;

}
	// .globl	_Z26fused_qkv_attention_kernelPKfS0_S0_S0_S0_Pfiiiii
.visible .entry _Z26fused_qkv_attention_kernelPKfS0_S0_S0_S0_Pfiiiii(
	.param .u64 .ptr .align 1 _Z26fused_qkv_attention_kernelPKfS0_S0_S0_S0_Pfiiiii_param_0,
	.param .u64 .ptr .align 1 _Z26fused_qkv_attention_kernelPKfS0_S0_S0_S0_Pfiiiii_param_1,
	.param .u64 .ptr .align 1 _Z26fused_qkv_attention_kernelPKfS0_S0_S0_S0_Pfiiiii_param_2,
	.param .u64 .ptr .align 1 _Z26fused_qkv_attention_kernelPKfS0_S0_S0_S0_Pfiiiii_param_3,
	.param .u64 .ptr .align 1 _Z26fused_qkv_attention_kernelPKfS0_S0_S0_S0_Pfiiiii_param_4,
	.param .u64 .ptr .align 1 _Z26fused_qkv_attention_kernelPKfS0_S0_S0_S0_Pfiiiii_param_5,
	.param .u32 _Z26fused_qkv_attention_kernelPKfS0_S0_S0_S0_Pfiiiii_param_6,
	.param .u32 _Z26fused_qkv_attention_kernelPKfS0_S0_S0_S0_Pfiiiii_param_7,
	.param .u32 _Z26fused_qkv_attention_kernelPKfS0_S0_S0_S0_Pfiiiii_param_8,
	.param .u32 _Z26fused_qkv_attention_kernelPKfS0_S0_S0_S0_Pfiiiii_param_9,
	.param .u32 _Z26fused_qkv_attention_kernelPKfS0_S0_S0_S0_Pfiiiii_param_10
)
{
	.local .align 16 .b8 	__local_depot3[8192];
	.reg .b64 	%SP;
	.reg .b64 	%SPL;
	.reg .pred 	%p<84>;
	.reg .b32 	%r<258>;
	.reg .b32 	%f<725>;
	.reg .b64 	%rd<131>;

	mov.u64 	%SPL, __local_depot3;
	ld.param.u64 	%rd29, [_Z26fused_qkv_attention_kernelPKfS0_S0_S0_S0_Pfiiiii_param_0];
	ld.param.u64 	%rd30, [_Z26fused_qkv_attention_kernelPKfS0_S0_S0_S0_Pfiiiii_param_1];
	ld.param.u64 	%rd31, [_Z26fused_qkv_attention_kernelPKfS0_S0_S0_S0_Pfiiiii_param_2];
	ld.param.u64 	%rd32, [_Z26fused_qkv_attention_kernelPKfS0_S0_S0_S0_Pfiiiii_param_3];
	ld.param.u64 	%rd33, [_Z26fused_qkv_attention_kernelPKfS0_S0_S0_S0_Pfiiiii_param_4];
	ld.param.u32 	%r105, [_Z26fused_qkv_attention_kernelPKfS0_S0_S0_S0_Pfiiiii_param_6];
	ld.param.u32 	%r106, [_Z26fused_qkv_attention_kernelPKfS0_S0_S0_S0_Pfiiiii_param_7];
	ld.param.u32 	%r103, [_Z26fused_qkv_attention_kernelPKfS0_S0_S0_S0_Pfiiiii_param_8];
	ld.param.u32 	%r104, [_Z26fused_qkv_attention_kernelPKfS0_S0_S0_S0_Pfiiiii_param_9];
	ld.param.u32 	%r107, [_Z26fused_qkv_attention_kernelPKfS0_S0_S0_S0_Pfiiiii_param_10];
	cvta.to.global.u64 	%rd1, %rd30;
	cvta.to.global.u64 	%rd2, %rd31;
	cvta.to.global.u64 	%rd3, %rd32;
	cvta.to.global.u64 	%rd4, %rd29;
	cvta.to.global.u64 	%rd5, %rd33;
	add.u64 	%rd6, %SPL, 0;
	add.u64 	%rd7, %SPL, 4096;
	mov.u32 	%r108, %ctaid.x;
	div.u32 	%r1, %r108, %r107;
	mul.lo.s32 	%r109, %r1, %r107;
	sub.s32 	%r2, %r108, %r109;
	mov.u32 	%r110, %ctaid.y;
	mov.u32 	%r111, %ntid.x;
	mov.u32 	%r112, %tid.x;
	mad.lo.s32 	%r113, %r110, %r111, %r112;
	setp.ge.s32 	%p1, %r1, %r105;
	setp.ge.s32 	%p2, %r113, %r106;
	or.pred  	%p3, %p1, %p2;
	@%p3 bra 	$L__BB3_115;
	mad.lo.s32 	%r114, %r1, %r106, %r113;
	mul.lo.s32 	%r4, %r114, %r103;
	mul.lo.s32 	%r5, %r2, %r104;
	shl.b32 	%r115, %r104, 2;
	mov.u32 	%r116, shared_mem;
	add.s32 	%r6, %r116, %r115;
	shl.b32 	%r7, %r104, 3;
	setp.lt.s32 	%p4, %r104, 1;
	@%p4 bra 	$L__BB3_55;
	setp.lt.s32 	%p5, %r103, 1;
	@%p5 bra 	$L__BB3_44;
	and.b32  	%r8, %r103, 15;
	add.s32 	%r9, %r8, -1;
	and.b32  	%r10, %r103, 7;
	add.s32 	%r11, %r10, -1;
	and.b32  	%r12, %r103, 2147483632;
	and.b32  	%r13, %r103, 3;
	mov.b32 	%r223, 0;
$L__BB3_4:
	setp.lt.u32 	%p14, %r103, 16;
	add.s32 	%r147, %r223, %r5;
	mul.lo.s32 	%r15, %r147, %r103;
	mov.f32 	%f705, 0f00000000;
	mov.b32 	%r234, 0;
	@%p14 bra 	$L__BB3_7;
	mov.f32 	%f705, 0f00000000;
	mov.b32 	%r224, 0;
$L__BB3_6:
	.pragma "nounroll";
	add.s32 	%r149, %r224, %r4;
	mul.wide.s32 	%rd36, %r149, 4;
	add.s64 	%rd37, %rd4, %rd36;
	ld.global.nc.f32 	%f81, [%rd37];
	add.s32 	%r150, %r224, %r15;
	mul.wide.s32 	%rd38, %r150, 4;
	add.s64 	%rd39, %rd1, %rd38;
	ld.global.nc.f32 	%f82, [%rd39];
	fma.rn.f32 	%f83, %f81, %f82, %f705;
	ld.global.nc.f32 	%f84, [%rd37+4];
	ld.global.nc.f32 	%f85, [%rd39+4];
	fma.rn.f32 	%f86, %f84, %f85, %f83;
	ld.global.nc.f32 	%f87, [%rd37+8];
	ld.global.nc.f32 	%f88, [%rd39+8];
	fma.rn.f32 	%f89, %f87, %f88, %f86;
	ld.global.nc.f32 	%f90, [%rd37+12];
	ld.global.nc.f32 	%f91, [%rd39+12];
	fma.rn.f32 	%f92, %f90, %f91, %f89;
	ld.global.nc.f32 	%f93, [%rd37+16];
	ld.global.nc.f32 	%f94, [%rd39+16];
	fma.rn.f32 	%f95, %f93, %f94, %f92;
	ld.global.nc.f32 	%f96, [%rd37+20];
	ld.global.nc.f32 	%f97, [%rd39+20];
	fma.rn.f32 	%f98, %f96, %f97, %f95;
	ld.global.nc.f32 	%f99, [%rd37+24];
	ld.global.nc.f32 	%f100, [%rd39+24];
	fma.rn.f32 	%f101, %f99, %f100, %f98;
	ld.global.nc.f32 	%f102, [%rd37+28];
	ld.global.nc.f32 	%f103, [%rd39+28];
	fma.rn.f32 	%f104, %f102, %f103, %f101;
	ld.global.nc.f32 	%f105, [%rd37+32];
	ld.global.nc.f32 	%f106, [%rd39+32];
	fma.rn.f32 	%f107, %f105, %f106, %f104;
	ld.global.nc.f32 	%f108, [%rd37+36];
	ld.global.nc.f32 	%f109, [%rd39+36];
	fma.rn.f32 	%f110, %f108, %f109, %f107;
	ld.global.nc.f32 	%f111, [%rd37+40];
	ld.global.nc.f32 	%f112, [%rd39+40];
	fma.rn.f32 	%f113, %f111, %f112, %f110;
	ld.global.nc.f32 	%f114, [%rd37+44];
	ld.global.nc.f32 	%f115, [%rd39+44];
	fma.rn.f32 	%f116, %f114, %f115, %f113;
	ld.global.nc.f32 	%f117, [%rd37+48];
	ld.global.nc.f32 	%f118, [%rd39+48];
	fma.rn.f32 	%f119, %f117, %f118, %f116;
	ld.global.nc.f32 	%f120, [%rd37+52];
	ld.global.nc.f32 	%f121, [%rd39+52];
	fma.rn.f32 	%f122, %f120, %f121, %f119;
	ld.global.nc.f32 	%f123, [%rd37+56];
	ld.global.nc.f32 	%f124, [%rd39+56];
	fma.rn.f32 	%f125, %f123, %f124, %f122;
	ld.global.nc.f32 	%f126, [%rd37+60];
	ld.global.nc.f32 	%f127, [%rd39+60];
	fma.rn.f32 	%f705, %f126, %f127, %f125;
	add.s32 	%r224, %r224, 16;
	setp.eq.s32 	%p15, %r224, %r12;
	mov.u32 	%r234, %r12;
	@%p15 bra 	$L__BB3_7;
	bra.uni 	$L__BB3_6;
$L__BB3_7:
	setp.eq.s32 	%p16, %r8, 0;
	@%p16 bra 	$L__BB3_17;
	setp.lt.u32 	%p17, %r9, 7;
	@%p17 bra 	$L__BB3_10;
	add.s32 	%r151, %r234, %r4;
	mul.wide.s32 	%rd40, %r151, 4;
	add.s64 	%rd41, %rd4, %rd40;
	ld.global.nc.f32 	%f129, [%rd41];
	add.s32 	%r152, %r234, %r15;
	mul.wide.s32 	%rd42, %r152, 4;
	add.s64 	%rd43, %rd1, %rd42;
	ld.global.nc.f32 	%f130, [%rd43];
	fma.rn.f32 	%f131, %f129, %f130, %f705;
	ld.global.nc.f32 	%f132, [%rd41+4];
	ld.global.nc.f32 	%f133, [%rd43+4];
	fma.rn.f32 	%f134, %f132, %f133, %f131;
	ld.global.nc.f32 	%f135, [%rd41+8];
	ld.global.nc.f32 	%f136, [%rd43+8];
	fma.rn.f32 	%f137, %f135, %f136, %f134;
	ld.global.nc.f32 	%f138, [%rd41+12];
	ld.global.nc.f32 	%f139, [%rd43+12];
	fma.rn.f32 	%f140, %f138, %f139, %f137;
	ld.global.nc.f32 	%f141, [%rd41+16];
	ld.global.nc.f32 	%f142, [%rd43+16];
	fma.rn.f32 	%f143, %f141, %f142, %f140;
	ld.global.nc.f32 	%f144, [%rd41+20];
	ld.global.nc.f32 	%f145, [%rd43+20];
	fma.rn.f32 	%f146, %f144, %f145, %f143;
	ld.global.nc.f32 	%f147, [%rd41+24];
	ld.global.nc.f32 	%f148, [%rd43+24];
	fma.rn.f32 	%f149, %f147, %f148, %f146;
	ld.global.nc.f32 	%f150, [%rd41+28];
	ld.global.nc.f32 	%f151, [%rd43+28];
	fma.rn.f32 	%f705, %f150, %f151, %f149;
	add.s32 	%r234, %r234, 8;
$L__BB3_10:
	setp.eq.s32 	%p18, %r10, 0;
	@%p18 bra 	$L__BB3_17;
	setp.lt.u32 	%p19, %r11, 3;
	@%p19 bra 	$L__BB3_13;
	add.s32 	%r153, %r234, %r4;
	mul.wide.s32 	%rd44, %r153, 4;
	add.s64 	%rd45, %rd4, %rd44;
	ld.global.nc.f32 	%f153, [%rd45];
	add.s32 	%r154, %r234, %r15;
	mul.wide.s32 	%rd46, %r154, 4;
	add.s64 	%rd47, %rd1, %rd46;
	ld.global.nc.f32 	%f154, [%rd47];
	fma.rn.f32 	%f155, %f153, %f154, %f705;
	ld.global.nc.f32 	%f156, [%rd45+4];
	ld.global.nc.f32 	%f157, [%rd47+4];
	fma.rn.f32 	%f158, %f156, %f157, %f155;
	ld.global.nc.f32 	%f159, [%rd45+8];
	ld.global.nc.f32 	%f160, [%rd47+8];
	fma.rn.f32 	%f161, %f159, %f160, %f158;
	ld.global.nc.f32 	%f162, [%rd45+12];
	ld.global.nc.f32 	%f163, [%rd47+12];
	fma.rn.f32 	%f705, %f162, %f163, %f161;
	add.s32 	%r234, %r234, 4;
$L__BB3_13:
	setp.eq.s32 	%p20, %r13, 0;
	@%p20 bra 	$L__BB3_17;
	setp.eq.s32 	%p21, %r13, 1;
	add.s32 	%r155, %r234, %r4;
	mul.wide.s32 	%rd48, %r155, 4;
	add.s64 	%rd12, %rd4, %rd48;
	ld.global.nc.f32 	%f164, [%rd12];
	add.s32 	%r156, %r234, %r15;
	mul.wide.s32 	%rd49, %r156, 4;
	add.s64 	%rd13, %rd1, %rd49;
	ld.global.nc.f32 	%f165, [%rd13];
	fma.rn.f32 	%f705, %f164, %f165, %f705;
	@%p21 bra 	$L__BB3_17;
	setp.eq.s32 	%p22, %r13, 2;
	ld.global.nc.f32 	%f166, [%rd12+4];
	ld.global.nc.f32 	%f167, [%rd13+4];
	fma.rn.f32 	%f705, %f166, %f167, %f705;
	@%p22 bra 	$L__BB3_17;
	ld.global.nc.f32 	%f168, [%rd12+8];
	ld.global.nc.f32 	%f169, [%rd13+8];
	fma.rn.f32 	%f705, %f168, %f169, %f705;
$L__BB3_17:
	shl.b32 	%r158, %r223, 2;
	mov.u32 	%r159, shared_mem;
	add.s32 	%r38, %r159, %r158;
	st.shared.f32 	[%r38], %f705;
	mov.f32 	%f698, 0f00000000;
	mov.b32 	%r231, 0;
	@%p14 bra 	$L__BB3_20;
	mov.f32 	%f698, 0f00000000;
	mov.b32 	%r225, 0;
$L__BB3_19:
	.pragma "nounroll";
	add.s32 	%r161, %r225, %r4;
	mul.wide.s32 	%rd50, %r161, 4;
	add.s64 	%rd51, %rd4, %rd50;
	ld.global.nc.f32 	%f173, [%rd51];
	add.s32 	%r162, %r225, %r15;
	mul.wide.s32 	%rd52, %r162, 4;
	add.s64 	%rd53, %rd2, %rd52;
	ld.global.nc.f32 	%f174, [%rd53];
	fma.rn.f32 	%f175, %f173, %f174, %f698;
	ld.global.nc.f32 	%f176, [%rd51+4];
	ld.global.nc.f32 	%f177, [%rd53+4];
	fma.rn.f32 	%f178, %f176, %f177, %f175;
	ld.global.nc.f32 	%f179, [%rd51+8];
	ld.global.nc.f32 	%f180, [%rd53+8];
	fma.rn.f32 	%f181, %f179, %f180, %f178;
	ld.global.nc.f32 	%f182, [%rd51+12];
	ld.global.nc.f32 	%f183, [%rd53+12];
	fma.rn.f32 	%f184, %f182, %f183, %f181;
	ld.global.nc.f32 	%f185, [%rd51+16];
	ld.global.nc.f32 	%f186, [%rd53+16];
	fma.rn.f32 	%f187, %f185, %f186, %f184;
	ld.global.nc.f32 	%f188, [%rd51+20];
	ld.global.nc.f32 	%f189, [%rd53+20];
	fma.rn.f32 	%f190, %f188, %f189, %f187;
	ld.global.nc.f32 	%f191, [%rd51+24];
	ld.global.nc.f32 	%f192, [%rd53+24];
	fma.rn.f32 	%f193, %f191, %f192, %f190;
	ld.global.nc.f32 	%f194, [%rd51+28];
	ld.global.nc.f32 	%f195, [%rd53+28];
	fma.rn.f32 	%f196, %f194, %f195, %f193;
	ld.global.nc.f32 	%f197, [%rd51+32];
	ld.global.nc.f32 	%f198, [%rd53+32];
	fma.rn.f32 	%f199, %f197, %f198, %f196;
	ld.global.nc.f32 	%f200, [%rd51+36];
	ld.global.nc.f32 	%f201, [%rd53+36];
	fma.rn.f32 	%f202, %f200, %f201, %f199;
	ld.global.nc.f32 	%f203, [%rd51+40];
	ld.global.nc.f32 	%f204, [%rd53+40];
	fma.rn.f32 	%f205, %f203, %f204, %f202;
	ld.global.nc.f32 	%f206, [%rd51+44];
	ld.global.nc.f32 	%f207, [%rd53+44];
	fma.rn.f32 	%f208, %f206, %f207, %f205;
	ld.global.nc.f32 	%f209, [%rd51+48];
	ld.global.nc.f32 	%f210, [%rd53+48];
	fma.rn.f32 	%f211, %f209, %f210, %f208;
	ld.global.nc.f32 	%f212, [%rd51+52];
	ld.global.nc.f32 	%f213, [%rd53+52];
	fma.rn.f32 	%f214, %f212, %f213, %f211;
	ld.global.nc.f32 	%f215, [%rd51+56];
	ld.global.nc.f32 	%f216, [%rd53+56];
	fma.rn.f32 	%f217, %f215, %f216, %f214;
	ld.global.nc.f32 	%f218, [%rd51+60];
	ld.global.nc.f32 	%f219, [%rd53+60];
	fma.rn.f32 	%f698, %f218, %f219, %f217;
	add.s32 	%r225, %r225, 16;
	setp.eq.s32 	%p24, %r225, %r12;
	mov.u32 	%r231, %r12;
	@%p24 bra 	$L__BB3_20;
	bra.uni 	$L__BB3_19;
$L__BB3_20:
	@%p16 bra 	$L__BB3_30;
	setp.lt.u32 	%p26, %r9, 7;
	@%p26 bra 	$L__BB3_23;
	add.s32 	%r163, %r231, %r4;
	mul.wide.s32 	%rd54, %r163, 4;
	add.s64 	%rd55, %rd4, %rd54;
	ld.global.nc.f32 	%f221, [%rd55];
	add.s32 	%r164, %r231, %r15;
	mul.wide.s32 	%rd56, %r164, 4;
	add.s64 	%rd57, %rd2, %rd56;
	ld.global.nc.f32 	%f222, [%rd57];
	fma.rn.f32 	%f223, %f221, %f222, %f698;
	ld.global.nc.f32 	%f224, [%rd55+4];
	ld.global.nc.f32 	%f225, [%rd57+4];
	fma.rn.f32 	%f226, %f224, %f225, %f223;
	ld.global.nc.f32 	%f227, [%rd55+8];
	ld.global.nc.f32 	%f228, [%rd57+8];
	fma.rn.f32 	%f229, %f227, %f228, %f226;
	ld.global.nc.f32 	%f230, [%rd55+12];
	ld.global.nc.f32 	%f231, [%rd57+12];
	fma.rn.f32 	%f232, %f230, %f231, %f229;
	ld.global.nc.f32 	%f233, [%rd55+16];
	ld.global.nc.f32 	%f234, [%rd57+16];
	fma.rn.f32 	%f235, %f233, %f234, %f232;
	ld.global.nc.f32 	%f236, [%rd55+20];
	ld.global.nc.f32 	%f237, [%rd57+20];
	fma.rn.f32 	%f238, %f236, %f237, %f235;
	ld.global.nc.f32 	%f239, [%rd55+24];
	ld.global.nc.f32 	%f240, [%rd57+24];
	fma.rn.f32 	%f241, %f239, %f240, %f238;
	ld.global.nc.f32 	%f242, [%rd55+28];
	ld.global.nc.f32 	%f243, [%rd57+28];
	fma.rn.f32 	%f698, %f242, %f243, %f241;
	add.s32 	%r231, %r231, 8;
$L__BB3_23:
	setp.eq.s32 	%p27, %r10, 0;
	@%p27 bra 	$L__BB3_30;
	setp.lt.u32 	%p28, %r11, 3;
	@%p28 bra 	$L__BB3_26;
	add.s32 	%r165, %r231, %r4;
	mul.wide.s32 	%rd58, %r165, 4;
	add.s64 	%rd59, %rd4, %rd58;
	ld.global.nc.f32 	%f245, [%rd59];
	add.s32 	%r166, %r231, %r15;
	mul.wide.s32 	%rd60, %r166, 4;
	add.s64 	%rd61, %rd2, %rd60;
	ld.global.nc.f32 	%f246, [%rd61];
	fma.rn.f32 	%f247, %f245, %f246, %f698;
	ld.global.nc.f32 	%f248, [%rd59+4];
	ld.global.nc.f32 	%f249, [%rd61+4];
	fma.rn.f32 	%f250, %f248, %f249, %f247;
	ld.global.nc.f32 	%f251, [%rd59+8];
	ld.global.nc.f32 	%f252, [%rd61+8];
	fma.rn.f32 	%f253, %f251, %f252, %f250;
	ld.global.nc.f32 	%f254, [%rd59+12];
	ld.global.nc.f32 	%f255, [%rd61+12];
	fma.rn.f32 	%f698, %f254, %f255, %f253;
	add.s32 	%r231, %r231, 4;
$L__BB3_26:
	setp.eq.s32 	%p29, %r13, 0;
	@%p29 bra 	$L__BB3_30;
	setp.eq.s32 	%p30, %r13, 1;
	add.s32 	%r167, %r231, %r4;
	mul.wide.s32 	%rd62, %r167, 4;
	add.s64 	%rd10, %rd4, %rd62;
	ld.global.nc.f32 	%f256, [%rd10];
	add.s32 	%r168, %r231, %r15;
	mul.wide.s32 	%rd63, %r168, 4;
	add.s64 	%rd11, %rd2, %rd63;
	ld.global.nc.f32 	%f257, [%rd11];
	fma.rn.f32 	%f698, %f256, %f257, %f698;
	@%p30 bra 	$L__BB3_30;
	setp.eq.s32 	%p31, %r13, 2;
	ld.global.nc.f32 	%f258, [%rd10+4];
	ld.global.nc.f32 	%f259, [%rd11+4];
	fma.rn.f32 	%f698, %f258, %f259, %f698;
	@%p31 bra 	$L__BB3_30;
	ld.global.nc.f32 	%f260, [%rd10+8];
	ld.global.nc.f32 	%f261, [%rd11+8];
	fma.rn.f32 	%f698, %f260, %f261, %f698;
$L__BB3_30:
	shl.b32 	%r170, %r223, 2;
	add.s32 	%r171, %r6, %r170;
	st.shared.f32 	[%r171], %f698;
	mov.f32 	%f691, 0f00000000;
	mov.b32 	%r228, 0;
	@%p14 bra 	$L__BB3_33;
	mov.f32 	%f691, 0f00000000;
	mov.b32 	%r226, 0;
$L__BB3_32:
	.pragma "nounroll";
	add.s32 	%r173, %r226, %r4;
	mul.wide.s32 	%rd64, %r173, 4;
	add.s64 	%rd65, %rd4, %rd64;
	ld.global.nc.f32 	%f265, [%rd65];
	add.s32 	%r174, %r226, %r15;
	mul.wide.s32 	%rd66, %r174, 4;
	add.s64 	%rd67, %rd3, %rd66;
	ld.global.nc.f32 	%f266, [%rd67];
	fma.rn.f32 	%f267, %f265, %f266, %f691;
	ld.global.nc.f32 	%f268, [%rd65+4];
	ld.global.nc.f32 	%f269, [%rd67+4];
	fma.rn.f32 	%f270, %f268, %f269, %f267;
	ld.global.nc.f32 	%f271, [%rd65+8];
	ld.global.nc.f32 	%f272, [%rd67+8];
	fma.rn.f32 	%f273, %f271, %f272, %f270;
	ld.global.nc.f32 	%f274, [%rd65+12];
	ld.global.nc.f32 	%f275, [%rd67+12];
	fma.rn.f32 	%f276, %f274, %f275, %f273;
	ld.global.nc.f32 	%f277, [%rd65+16];
	ld.global.nc.f32 	%f278, [%rd67+16];
	fma.rn.f32 	%f279, %f277, %f278, %f276;
	ld.global.nc.f32 	%f280, [%rd65+20];
	ld.global.nc.f32 	%f281, [%rd67+20];
	fma.rn.f32 	%f282, %f280, %f281, %f279;
	ld.global.nc.f32 	%f283, [%rd65+24];
	ld.global.nc.f32 	%f284, [%rd67+24];
	fma.rn.f32 	%f285, %f283, %f284, %f282;
	ld.global.nc.f32 	%f286, [%rd65+28];
	ld.global.nc.f32 	%f287, [%rd67+28];
	fma.rn.f32 	%f288, %f286, %f287, %f285;
	ld.global.nc.f32 	%f289, [%rd65+32];
	ld.global.nc.f32 	%f290, [%rd67+32];
	fma.rn.f32 	%f291, %f289, %f290, %f288;
	ld.global.nc.f32 	%f292, [%rd65+36];
	ld.global.nc.f32 	%f293, [%rd67+36];
	fma.rn.f32 	%f294, %f292, %f293, %f291;
	ld.global.nc.f32 	%f295, [%rd65+40];
	ld.global.nc.f32 	%f296, [%rd67+40];
	fma.rn.f32 	%f297, %f295, %f296, %f294;
	ld.global.nc.f32 	%f298, [%rd65+44];
	ld.global.nc.f32 	%f299, [%rd67+44];
	fma.rn.f32 	%f300, %f298, %f299, %f297;
	ld.global.nc.f32 	%f301, [%rd65+48];
	ld.global.nc.f32 	%f302, [%rd67+48];
	fma.rn.f32 	%f303, %f301, %f302, %f300;
	ld.global.nc.f32 	%f304, [%rd65+52];
	ld.global.nc.f32 	%f305, [%rd67+52];
	fma.rn.f32 	%f306, %f304, %f305, %f303;
	ld.global.nc.f32 	%f307, [%rd65+56];
	ld.global.nc.f32 	%f308, [%rd67+56];
	fma.rn.f32 	%f309, %f307, %f308, %f306;
	ld.global.nc.f32 	%f310, [%rd65+60];
	ld.global.nc.f32 	%f311, [%rd67+60];
	fma.rn.f32 	%f691, %f310, %f311, %f309;
	add.s32 	%r226, %r226, 16;
	setp.ne.s32 	%p33, %r226, %r12;
	mov.u32 	%r228, %r12;
	@%p33 bra 	$L__BB3_32;
$L__BB3_33:
	@%p16 bra 	$L__BB3_43;
	setp.lt.u32 	%p35, %r9, 7;
	@%p35 bra 	$L__BB3_36;
	add.s32 	%r175, %r228, %r4;
	mul.wide.s32 	%rd68, %r175, 4;
	add.s64 	%rd69, %rd4, %rd68;
	ld.global.nc.f32 	%f313, [%rd69];
	add.s32 	%r176, %r228, %r15;
	mul.wide.s32 	%rd70, %r176, 4;
	add.s64 	%rd71, %rd3, %rd70;
	ld.global.nc.f32 	%f314, [%rd71];
	fma.rn.f32 	%f315, %f313, %f314, %f691;
	ld.global.nc.f32 	%f316, [%rd69+4];
	ld.global.nc.f32 	%f317, [%rd71+4];
	fma.rn.f32 	%f318, %f316, %f317, %f315;
	ld.global.nc.f32 	%f319, [%rd69+8];
	ld.global.nc.f32 	%f320, [%rd71+8];
	fma.rn.f32 	%f321, %f319, %f320, %f318;
	ld.global.nc.f32 	%f322, [%rd69+12];
	ld.global.nc.f32 	%f323, [%rd71+12];
	fma.rn.f32 	%f324, %f322, %f323, %f321;
	ld.global.nc.f32 	%f325, [%rd69+16];
	ld.global.nc.f32 	%f326, [%rd71+16];
	fma.rn.f32 	%f327, %f325, %f326, %f324;
	ld.global.nc.f32 	%f328, [%rd69+20];
	ld.global.nc.f32 	%f329, [%rd71+20];
	fma.rn.f32 	%f330, %f328, %f329, %f327;
	ld.global.nc.f32 	%f331, [%rd69+24];
	ld.global.nc.f32 	%f332, [%rd71+24];
	fma.rn.f32 	%f333, %f331, %f332, %f330;
	ld.global.nc.f32 	%f334, [%rd69+28];
	ld.global.nc.f32 	%f335, [%rd71+28];
	fma.rn.f32 	%f691, %f334, %f335, %f333;
	add.s32 	%r228, %r228, 8;
$L__BB3_36:
	setp.eq.s32 	%p36, %r10, 0;
	@%p36 bra 	$L__BB3_43;
	setp.lt.u32 	%p37, %r11, 3;
	@%p37 bra 	$L__BB3_39;
	add.s32 	%r177, %r228, %r4;
	mul.wide.s32 	%rd72, %r177, 4;
	add.s64 	%rd73, %rd4, %rd72;
	ld.global.nc.f32 	%f337, [%rd73];
	add.s32 	%r178, %r228, %r15;
	mul.wide.s32 	%rd74, %r178, 4;
	add.s64 	%rd75, %rd3, %rd74;
	ld.global.nc.f32 	%f338, [%rd75];
	fma.rn.f32 	%f339, %f337, %f338, %f691;
	ld.global.nc.f32 	%f340, [%rd73+4];
	ld.global.nc.f32 	%f341, [%rd75+4];
	fma.rn.f32 	%f342, %f340, %f341, %f339;
	ld.global.nc.f32 	%f343, [%rd73+8];
	ld.global.nc.f32 	%f344, [%rd75+8];
	fma.rn.f32 	%f345, %f343, %f344, %f342;
	ld.global.nc.f32 	%f346, [%rd73+12];
	ld.global.nc.f32 	%f347, [%rd75+12];
	fma.rn.f32 	%f691, %f346, %f347, %f345;
	add.s32 	%r228, %r228, 4;
$L__BB3_39:
	setp.eq.s32 	%p38, %r13, 0;
	@%p38 bra 	$L__BB3_43;
	setp.eq.s32 	%p39, %r13, 1;
	add.s32 	%r179, %r228, %r4;
	mul.wide.s32 	%rd76, %r179, 4;
	add.s64 	%rd8, %rd4, %rd76;
	ld.global.nc.f32 	%f348, [%rd8];
	add.s32 	%r180, %r228, %r15;
	mul.wide.s32 	%rd77, %r180, 4;
	add.s64 	%rd9, %rd3, %rd77;
	ld.global.nc.f32 	%f349, [%rd9];
	fma.rn.f32 	%f691, %f348, %f349, %f691;
	@%p39 bra 	$L__BB3_43;
	setp.eq.s32 	%p40, %r13, 2;
	ld.global.nc.f32 	%f350, [%rd8+4];
	ld.global.nc.f32 	%f351, [%rd9+4];
	fma.rn.f32 	%f691, %f350, %f351, %f691;
	@%p40 bra 	$L__BB3_43;
	ld.global.nc.f32 	%f352, [%rd8+8];
	ld.global.nc.f32 	%f353, [%rd9+8];
	fma.rn.f32 	%f691, %f352, %f353, %f691;
$L__BB3_43:
	add.s32 	%r181, %r38, %r7;
	st.shared.f32 	[%r181], %f691;
	add.s32 	%r223, %r223, 1;
	setp.eq.s32 	%p41, %r223, %r104;
	@%p41 bra 	$L__BB3_55;
	bra.uni 	$L__BB3_4;
$L__BB3_44:
	add.s32 	%r118, %r104, -1;
	and.b32  	%r39, %r104, 7;
	setp.lt.u32 	%p6, %r118, 7;
	mov.b32 	%r238, 0;
	@%p6 bra 	$L__BB3_47;
	and.b32  	%r238, %r104, 2147483640;
	mov.b32 	%r236, 0;
$L__BB3_46:
	.pragma "nounroll";
	shl.b32 	%r120, %r236, 2;
	add.s32 	%r122, %r116, %r120;
	mov.b32 	%r123, 0;
	st.shared.u32 	[%r122], %r123;
	add.s32 	%r124, %r6, %r120;
	st.shared.u32 	[%r124], %r123;
	add.s32 	%r125, %r122, %r7;
	st.shared.u32 	[%r125], %r123;
	st.shared.u32 	[%r122+4], %r123;
	st.shared.u32 	[%r124+4], %r123;
	st.shared.u32 	[%r125+4], %r123;
	st.shared.u32 	[%r122+8], %r123;
	st.shared.u32 	[%r124+8], %r123;
	st.shared.u32 	[%r125+8], %r123;
	st.shared.u32 	[%r122+12], %r123;
	st.shared.u32 	[%r124+12], %r123;
	st.shared.u32 	[%r125+12], %r123;
	st.shared.u32 	[%r122+16], %r123;
	st.shared.u32 	[%r124+16], %r123;
	st.shared.u32 	[%r125+16], %r123;
	st.shared.u32 	[%r122+20], %r123;
	st.shared.u32 	[%r124+20], %r123;
	st.shared.u32 	[%r125+20], %r123;
	st.shared.u32 	[%r122+24], %r123;
	st.shared.u32 	[%r124+24], %r123;
	st.shared.u32 	[%r125+24], %r123;
	st.shared.u32 	[%r122+28], %r123;
	st.shared.u32 	[%r124+28], %r123;
	st.shared.u32 	[%r125+28], %r123;
	add.s32 	%r236, %r236, 8;
	setp.ne.s32 	%p7, %r236, %r238;
	@%p7 bra 	$L__BB3_46;
$L__BB3_47:
	setp.eq.s32 	%p8, %r39, 0;
	@%p8 bra 	$L__BB3_55;
	and.b32  	%r44, %r104, 3;
	setp.lt.u32 	%p9, %r39, 4;
	@%p9 bra 	$L__BB3_50;
	shl.b32 	%r126, %r238, 2;
	add.s32 	%r128, %r116, %r126;
	mov.b32 	%r129, 0;
	st.shared.u32 	[%r128], %r129;
	add.s32 	%r130, %r6, %r126;
	st.shared.u32 	[%r130], %r129;
	add.s32 	%r131, %r128, %r7;
	st.shared.u32 	[%r131], %r129;
	st.shared.u32 	[%r128+4], %r129;
	st.shared.u32 	[%r130+4], %r129;
	st.shared.u32 	[%r131+4], %r129;
	st.shared.u32 	[%r128+8], %r129;
	st.shared.u32 	[%r130+8], %r129;
	st.shared.u32 	[%r131+8], %r129;
	st.shared.u32 	[%r128+12], %r129;
	st.shared.u32 	[%r130+12], %r129;
	st.shared.u32 	[%r131+12], %r129;
	add.s32 	%r238, %r238, 4;
$L__BB3_50:
	setp.eq.s32 	%p10, %r44, 0;
	@%p10 bra 	$L__BB3_55;
	setp.eq.s32 	%p11, %r44, 1;
	@%p11 bra 	$L__BB3_53;
	shl.b32 	%r132, %r238, 2;
	add.s32 	%r134, %r116, %r132;
	mov.b32 	%r135, 0;
	st.shared.u32 	[%r134], %r135;
	add.s32 	%r136, %r6, %r132;
	st.shared.u32 	[%r136], %r135;
	add.s32 	%r137, %r134, %r7;
	st.shared.u32 	[%r137], %r135;
	st.shared.u32 	[%r134+4], %r135;
	st.shared.u32 	[%r136+4], %r135;
	st.shared.u32 	[%r137+4], %r135;
	add.s32 	%r238, %r238, 2;
$L__BB3_53:
	and.b32  	%r138, %r104, 1;
	setp.eq.b32 	%p12, %r138, 1;
	not.pred 	%p13, %p12;
	@%p13 bra 	$L__BB3_55;
	shl.b32 	%r139, %r238, 2;
	add.s32 	%r141, %r116, %r139;
	mov.b32 	%r142, 0;
	st.shared.u32 	[%r141], %r142;
	add.s32 	%r143, %r6, %r139;
	st.shared.u32 	[%r143], %r142;
	add.s32 	%r144, %r141, %r7;
	st.shared.u32 	[%r144], %r142;
$L__BB3_55:
	bar.sync 	0;
	mov.f32 	%f708, 0f00000000;
	st.local.v4.f32 	[%rd6], {%f708, %f708, %f708, %f708};
	st.local.v4.f32 	[%rd6+16], {%f708, %f708, %f708, %f708};
	add.s64 	%rd14, %rd6, 32;
	st.local.v4.f32 	[%rd6+32], {%f708, %f708, %f708, %f708};
	st.local.v4.f32 	[%rd6+48], {%f708, %f708, %f708, %f708};
	st.local.v4.f32 	[%rd6+64], {%f708, %f708, %f708, %f708};
	st.local.v4.f32 	[%rd6+80], {%f708, %f708, %f708, %f708};
	st.local.v4.f32 	[%rd6+96], {%f708, %f708, %f708, %f708};
	st.local.v4.f32 	[%rd6+112], {%f708, %f708, %f708, %f708};
	st.local.v4.f32 	[%rd6+128], {%f708, %f708, %f708, %f708};
	st.local.v4.f32 	[%rd6+144], {%f708, %f708, %f708, %f708};
	st.local.v4.f32 	[%rd6+160], {%f708, %f708, %f708, %f708};
	st.local.v4.f32 	[%rd6+176], {%f708, %f708, %f708, %f708};
	st.local.v4.f32 	[%rd6+192], {%f708, %f708, %f708, %f708};
	st.local.v4.f32 	[%rd6+208], {%f708, %f708, %f708, %f708};
	st.local.v4.f32 	[%rd6+224], {%f708, %f708, %f708, %f708};
	st.local.v4.f32 	[%rd6+240], {%f708, %f708, %f708, %f708};
	st.local.v4.f32 	[%rd6+256], {%f708, %f708, %f708, %f708};
	st.local.v4.f32 	[%rd6+272], {%f708, %f708, %f708, %f708};
	st.local.v4.f32 	[%rd6+288], {%f708, %f708, %f708, %f708};
	st.local.v4.f32 	[%rd6+304], {%f708, %f708, %f708, %f708};
	st.local.v4.f32 	[%rd6+320], {%f708, %f708, %f708, %f708};
	st.local.v4.f32 	[%rd6+336], {%f708, %f708, %f708, %f708};
	st.local.v4.f32 	[%rd6+352], {%f708, %f708, %f708, %f708};
	st.local.v4.f32 	[%rd6+368], {%f708, %f708, %f708, %f708};
	st.local.v4.f32 	[%rd6+384], {%f708, %f708, %f708, %f708};
	st.local.v4.f32 	[%rd6+400], {%f708, %f708, %f708, %f708};
	st.local.v4.f32 	[%rd6+416], {%f708, %f708, %f708, %f708};
	st.local.v4.f32 	[%rd6+432], {%f708, %f708, %f708, %f708};
	st.local.v4.f32 	[%rd6+448], {%f708, %f708, %f708, %f708};
	st.local.v4.f32 	[%rd6+464], {%f708, %f708, %f708, %f708};
	st.local.v4.f32 	[%rd6+480], {%f708, %f708, %f708, %f708};
	st.local.v4.f32 	[%rd6+496], {%f708, %f708, %f708, %f708};
	st.local.v4.f32 	[%rd6+512], {%f708, %f708, %f708, %f708};
	st.local.v4.f32 	[%rd6+528], {%f708, %f708, %f708, %f708};
	st.local.v4.f32 	[%rd6+544], {%f708, %f708, %f708, %f708};
	st.local.v4.f32 	[%rd6+560], {%f708, %f708, %f708, %f708};
	st.local.v4.f32 	[%rd6+576], {%f708, %f708, %f708, %f708};
	st.local.v4.f32 	[%rd6+592], {%f708, %f708, %f708, %f708};
	st.local.v4.f32 	[%rd6+608], {%f708, %f708, %f708, %f708};
	st.local.v4.f32 	[%rd6+624], {%f708, %f708, %f708, %f708};
	st.local.v4.f32 	[%rd6+640], {%f708, %f708, %f708, %f708};
	st.local.v4.f32 	[%rd6+656], {%f708, %f708, %f708, %f708};
	st.local.v4.f32 	[%rd6+672], {%f708, %f708, %f708, %f708};
	st.local.v4.f32 	[%rd6+688], {%f708, %f708, %f708, %f708};
	st.local.v4.f32 	[%rd6+704], {%f708, %f708, %f708, %f708};
	st.local.v4.f32 	[%rd6+720], {%f708, %f708, %f708, %f708};
	st.local.v4.f32 	[%rd6+736], {%f708, %f708, %f708, %f708};
	st.local.v4.f32 	[%rd6+752], {%f708, %f708, %f708, %f708};
	st.local.v4.f32 	[%rd6+768], {%f708, %f708, %f708, %f708};
	st.local.v4.f32 	[%rd6+784], {%f708, %f708, %f708, %f708};
	st.local.v4.f32 	[%rd6+800], {%f708, %f708, %f708, %f708};
	st.local.v4.f32 	[%rd6+816], {%f708, %f708, %f708, %f708};
	st.local.v4.f32 	[%rd6+832], {%f708, %f708, %f708, %f708};
	st.local.v4.f32 	[%rd6+848], {%f708, %f708, %f708, %f708};
	st.local.v4.f32 	[%rd6+864], {%f708, %f708, %f708, %f708};
	st.local.v4.f32 	[%rd6+880], {%f708, %f708, %f708, %f708};
	st.local.v4.f32 	[%rd6+896], {%f708, %f708, %f708, %f708};
	st.local.v4.f32 	[%rd6+912], {%f708, %f708, %f708, %f708};
	st.local.v4.f32 	[%rd6+928], {%f708, %f708, %f708, %f708};
	st.local.v4.f32 	[%rd6+944], {%f708, %f708, %f708, %f708};
	st.local.v4.f32 	[%rd6+960], {%f708, %f708, %f708, %f708};
	st.local.v4.f32 	[%rd6+976], {%f708, %f708, %f708, %f708};
	st.local.v4.f32 	[%rd6+992], {%f708, %f708, %f708, %f708};
	st.local.v4.f32 	[%rd6+1008], {%f708, %f708, %f708, %f708};
	st.local.v4.f32 	[%rd6+1024], {%f708, %f708, %f708, %f708};
	st.local.v4.f32 	[%rd6+1040], {%f708, %f708, %f708, %f708};
	st.local.v4.f32 	[%rd6+1056], {%f708, %f708, %f708, %f708};
	st.local.v4.f32 	[%rd6+1072], {%f708, %f708, %f708, %f708};
	st.local.v4.f32 	[%rd6+1088], {%f708, %f708, %f708, %f708};
	st.local.v4.f32 	[%rd6+1104], {%f708, %f708, %f708, %f708};
	st.local.v4.f32 	[%rd6+1120], {%f708, %f708, %f708, %f708};
	st.local.v4.f32 	[%rd6+1136], {%f708, %f708, %f708, %f708};
	st.local.v4.f32 	[%rd6+1152], {%f708, %f708, %f708, %f708};
	st.local.v4.f32 	[%rd6+1168], {%f708, %f708, %f708, %f708};
	st.local.v4.f32 	[%rd6+1184], {%f708, %f708, %f708, %f708};
	st.local.v4.f32 	[%rd6+1200], {%f708, %f708, %f708, %f708};
	st.local.v4.f32 	[%rd6+1216], {%f708, %f708, %f708, %f708};
	st.local.v4.f32 	[%rd6+1232], {%f708, %f708, %f708, %f708};
	st.local.v4.f32 	[%rd6+1248], {%f708, %f708, %f708, %f708};
	st.local.v4.f32 	[%rd6+1264], {%f708, %f708, %f708, %f708};
	st.local.v4.f32 	[%rd6+1280], {%f708, %f708, %f708, %f708};
	st.local.v4.f32 	[%rd6+1296], {%f708, %f708, %f708, %f708};
	st.local.v4.f32 	[%rd6+1312], {%f708, %f708, %f708, %f708};
	st.local.v4.f32 	[%rd6+1328], {%f708, %f708, %f708, %f708};
	st.local.v4.f32 	[%rd6+1344], {%f708, %f708, %f708, %f708};
	st.local.v4.f32 	[%rd6+1360], {%f708, %f708, %f708, %f708};
	st.local.v4.f32 	[%rd6+1376], {%f708, %f708, %f708, %f708};
	st.local.v4.f32 	[%rd6+1392], {%f708, %f708, %f708, %f708};
	st.local.v4.f32 	[%rd6+1408], {%f708, %f708, %f708, %f708};
	st.local.v4.f32 	[%rd6+1424], {%f708, %f708, %f708, %f708};
	st.local.v4.f32 	[%rd6+1440], {%f708, %f708, %f708, %f708};
	st.local.v4.f32 	[%rd6+1456], {%f708, %f708, %f708, %f708};
	st.local.v4.f32 	[%rd6+1472], {%f708, %f708, %f708, %f708};
	st.local.v4.f32 	[%rd6+1488], {%f708, %f708, %f708, %f708};
	st.local.v4.f32 	[%rd6+1504], {%f708, %f708, %f708, %f708};
	st.local.v4.f32 	[%rd6+1520], {%f708, %f708, %f708, %f708};
	st.local.v4.f32 	[%rd6+1536], {%f708, %f708, %f708, %f708};
	st.local.v4.f32 	[%rd6+1552], {%f708, %f708, %f708, %f708};
	st.local.v4.f32 	[%rd6+1568], {%f708, %f708, %f708, %f708};
	st.local.v4.f32 	[%rd6+1584], {%f708, %f708, %f708, %f708};
	st.local.v4.f32 	[%rd6+1600], {%f708, %f708, %f708, %f708};
	st.local.v4.f32 	[%rd6+1616], {%f708, %f708, %f708, %f708};
	st.local.v4.f32 	[%rd6+1632], {%f708, %f708, %f708, %f708};
	st.local.v4.f32 	[%rd6+1648], {%f708, %f708, %f708, %f708};
	st.local.v4.f32 	[%rd6+1664], {%f708, %f708, %f708, %f708};
	st.local.v4.f32 	[%rd6+1680], {%f708, %f708, %f708, %f708};
	st.local.v4.f32 	[%rd6+1696], {%f708, %f708, %f708, %f708};
	st.local.v4.f32 	[%rd6+1712], {%f708, %f708, %f708, %f708};
	st.local.v4.f32 	[%rd6+1728], {%f708, %f708, %f708, %f708};
	st.local.v4.f32 	[%rd6+1744], {%f708, %f708, %f708, %f708};
	st.local.v4.f32 	[%rd6+1760], {%f708, %f708, %f708, %f708};
	st.local.v4.f32 	[%rd6+1776], {%f708, %f708, %f708, %f708};
	st.local.v4.f32 	[%rd6+1792], {%f708, %f708, %f708, %f708};
	st.local.v4.f32 	[%rd6+1808], {%f708, %f708, %f708, %f708};
	st.local.v4.f32 	[%rd6+1824], {%f708, %f708, %f708, %f708};
	st.local.v4.f32 	[%rd6+1840], {%f708, %f708, %f708, %f708};
	st.local.v4.f32 	[%rd6+1856], {%f708, %f708, %f708, %f708};
	st.local.v4.f32 	[%rd6+1872], {%f708, %f708, %f708, %f708};
	st.local.v4.f32 	[%rd6+1888], {%f708, %f708, %f708, %f708};
	st.local.v4.f32 	[%rd6+1904], {%f708, %f708, %f708, %f708};
	st.local.v4.f32 	[%rd6+1920], {%f708, %f708, %f708, %f708};
	st.local.v4.f32 	[%rd6+1936], {%f708, %f708, %f708, %f708};
	st.local.v4.f32 	[%rd6+1952], {%f708, %f708, %f708, %f708};
	st.local.v4.f32 	[%rd6+1968], {%f708, %f708, %f708, %f708};
	st.local.v4.f32 	[%rd6+1984], {%f708, %f708, %f708, %f708};
	st.local.v4.f32 	[%rd6+2000], {%f708, %f708, %f708, %f708};
	st.local.v4.f32 	[%rd6+2016], {%f708, %f708, %f708, %f708};
	st.local.v4.f32 	[%rd6+2032], {%f708, %f708, %f708, %f708};
	st.local.v4.f32 	[%rd6+2048], {%f708, %f708, %f708, %f708};
	st.local.v4.f32 	[%rd6+2064], {%f708, %f708, %f708, %f708};
	st.local.v4.f32 	[%rd6+2080], {%f708, %f708, %f708, %f708};
	st.local.v4.f32 	[%rd6+2096], {%f708, %f708, %f708, %f708};
	st.local.v4.f32 	[%rd6+2112], {%f708, %f708, %f708, %f708};
	st.local.v4.f32 	[%rd6+2128], {%f708, %f708, %f708, %f708};
	st.local.v4.f32 	[%rd6+2144], {%f708, %f708, %f708, %f708};
	st.local.v4.f32 	[%rd6+2160], {%f708, %f708, %f708, %f708};
	st.local.v4.f32 	[%rd6+2176], {%f708, %f708, %f708, %f708};
	st.local.v4.f32 	[%rd6+2192], {%f708, %f708, %f708, %f708};
	st.local.v4.f32 	[%rd6+2208], {%f708, %f708, %f708, %f708};
	st.local.v4.f32 	[%rd6+2224], {%f708, %f708, %f708, %f708};
	st.local.v4.f32 	[%rd6+2240], {%f708, %f708, %f708, %f708};
	st.local.v4.f32 	[%rd6+2256], {%f708, %f708, %f708, %f708};
	st.local.v4.f32 	[%rd6+2272], {%f708, %f708, %f708, %f708};
	st.local.v4.f32 	[%rd6+2288], {%f708, %f708, %f708, %f708};
	st.local.v4.f32 	[%rd6+2304], {%f708, %f708, %f708, %f708};
	st.local.v4.f32 	[%rd6+2320], {%f708, %f708, %f708, %f708};
	st.local.v4.f32 	[%rd6+2336], {%f708, %f708, %f708, %f708};
	st.local.v4.f32 	[%rd6+2352], {%f708, %f708, %f708, %f708};
	st.local.v4.f32 	[%rd6+2368], {%f708, %f708, %f708, %f708};
	st.local.v4.f32 	[%rd6+2384], {%f708, %f708, %f708, %f708};
	st.local.v4.f32 	[%rd6+2400], {%f708, %f708, %f708, %f708};
	st.local.v4.f32 	[%rd6+2416], {%f708, %f708, %f708, %f708};
	st.local.v4.f32 	[%rd6+2432], {%f708, %f708, %f708, %f708};
	st.local.v4.f32 	[%rd6+2448], {%f708, %f708, %f708, %f708};
	st.local.v4.f32 	[%rd6+2464], {%f708, %f708, %f708, %f708};
	st.local.v4.f32 	[%rd6+2480], {%f708, %f708, %f708, %f708};
	st.local.v4.f32 	[%rd6+2496], {%f708, %f708, %f708, %f708};
	st.local.v4.f32 	[%rd6+2512], {%f708, %f708, %f708, %f708};
	st.local.v4.f32 	[%rd6+2528], {%f708, %f708, %f708, %f708};
	st.local.v4.f32 	[%rd6+2544], {%f708, %f708, %f708, %f708};
	st.local.v4.f32 	[%rd6+2560], {%f708, %f708, %f708, %f708};
	st.local.v4.f32 	[%rd6+2576], {%f708, %f708, %f708, %f708};
	st.local.v4.f32 	[%rd6+2592], {%f708, %f708, %f708, %f708};
	st.local.v4.f32 	[%rd6+2608], {%f708, %f708, %f708, %f708};
	st.local.v4.f32 	[%rd6+2624], {%f708, %f708, %f708, %f708};
	st.local.v4.f32 	[%rd6+2640], {%f708, %f708, %f708, %f708};
	st.local.v4.f32 	[%rd6+2656], {%f708, %f708, %f708, %f708};
	st.local.v4.f32 	[%rd6+2672], {%f708, %f708, %f708, %f708};
	st.local.v4.f32 	[%rd6+2688], {%f708, %f708, %f708, %f708};
	st.local.v4.f32 	[%rd6+2704], {%f708, %f708, %f708, %f708};
	st.local.v4.f32 	[%rd6+2720], {%f708, %f708, %f708, %f708};
	st.local.v4.f32 	[%rd6+2736], {%f708, %f708, %f708, %f708};
	st.local.v4.f32 	[%rd6+2752], {%f708, %f708, %f708, %f708};
	st.local.v4.f32 	[%rd6+2768], {%f708, %f708, %f708, %f708};
	st.local.v4.f32 	[%rd6+2784], {%f708, %f708, %f708, %f708};
	st.local.v4.f32 	[%rd6+2800], {%f708, %f708, %f708, %f708};
	st.local.v4.f32 	[%rd6+2816], {%f708, %f708, %f708, %f708};
	st.local.v4.f32 	[%rd6+2832], {%f708, %f708, %f708, %f708};
	st.local.v4.f32 	[%rd6+2848], {%f708, %f708, %f708, %f708};
	st.local.v4.f32 	[%rd6+2864], {%f708, %f708, %f708, %f708};
	st.local.v4.f32 	[%rd6+2880], {%f708, %f708, %f708, %f708};
	st.local.v4.f32 	[%rd6+2896], {%f708, %f708, %f708, %f708};
	st.local.v4.f32 	[%rd6+2912], {%f708, %f708, %f708, %f708};
	st.local.v4.f32 	[%rd6+2928], {%f708, %f708, %f708, %f708};
	st.local.v4.f32 	[%rd6+2944], {%f708, %f708, %f708, %f708};
	st.local.v4.f32 	[%rd6+2960], {%f708, %f708, %f708, %f708};
	st.local.v4.f32 	[%rd6+2976], {%f708, %f708, %f708, %f708};
	st.local.v4.f32 	[%rd6+2992], {%f708, %f708, %f708, %f708};
	st.local.v4.f32 	[%rd6+3008], {%f708, %f708, %f708, %f708};
	st.local.v4.f32 	[%rd6+3024], {%f708, %f708, %f708, %f708};
	st.local.v4.f32 	[%rd6+3040], {%f708, %f708, %f708, %f708};
	st.local.v4.f32 	[%rd6+3056], {%f708, %f708, %f708, %f708};
	st.local.v4.f32 	[%rd6+3072], {%f708, %f708, %f708, %f708};
	st.local.v4.f32 	[%rd6+3088], {%f708, %f708, %f708, %f708};
	st.local.v4.f32 	[%rd6+3104], {%f708, %f708, %f708, %f708};
	st.local.v4.f32 	[%rd6+3120], {%f708, %f708, %f708, %f708};
	st.local.v4.f32 	[%rd6+3136], {%f708, %f708, %f708, %f708};
	st.local.v4.f32 	[%rd6+3152], {%f708, %f708, %f708, %f708};
	st.local.v4.f32 	[%rd6+3168], {%f708, %f708, %f708, %f708};
	st.local.v4.f32 	[%rd6+3184], {%f708, %f708, %f708, %f708};
	st.local.v4.f32 	[%rd6+3200], {%f708, %f708, %f708, %f708};
	st.local.v4.f32 	[%rd6+3216], {%f708, %f708, %f708, %f708};
	st.local.v4.f32 	[%rd6+3232], {%f708, %f708, %f708, %f708};
	st.local.v4.f32 	[%rd6+3248], {%f708, %f708, %f708, %f708};
	st.local.v4.f32 	[%rd6+3264], {%f708, %f708, %f708, %f708};
	st.local.v4.f32 	[%rd6+3280], {%f708, %f708, %f708, %f708};
	st.local.v4.f32 	[%rd6+3296], {%f708, %f708, %f708, %f708};
	st.local.v4.f32 	[%rd6+3312], {%f708, %f708, %f708, %f708};
	st.local.v4.f32 	[%rd6+3328], {%f708, %f708, %f708, %f708};
	st.local.v4.f32 	[%rd6+3344], {%f708, %f708, %f708, %f708};
	st.local.v4.f32 	[%rd6+3360], {%f708, %f708, %f708, %f708};
	st.local.v4.f32 	[%rd6+3376], {%f708, %f708, %f708, %f708};
	st.local.v4.f32 	[%rd6+3392], {%f708, %f708, %f708, %f708};
	st.local.v4.f32 	[%rd6+3408], {%f708, %f708, %f708, %f708};
	st.local.v4.f32 	[%rd6+3424], {%f708, %f708, %f708, %f708};
	st.local.v4.f32 	[%rd6+3440], {%f708, %f708, %f708, %f708};
	st.local.v4.f32 	[%rd6+3456], {%f708, %f708, %f708, %f708};
	st.local.v4.f32 	[%rd6+3472], {%f708, %f708, %f708, %f708};
	st.local.v4.f32 	[%rd6+3488], {%f708, %f708, %f708, %f708};
	st.local.v4.f32 	[%rd6+3504], {%f708, %f708, %f708, %f708};
	st.local.v4.f32 	[%rd6+3520], {%f708, %f708, %f708, %f708};
	st.local.v4.f32 	[%rd6+3536], {%f708, %f708, %f708, %f708};
	st.local.v4.f32 	[%rd6+3552], {%f708, %f708, %f708, %f708};
	st.local.v4.f32 	[%rd6+3568], {%f708, %f708, %f708, %f708};
	st.local.v4.f32 	[%rd6+3584], {%f708, %f708, %f708, %f708};
	st.local.v4.f32 	[%rd6+3600], {%f708, %f708, %f708, %f708};
	st.local.v4.f32 	[%rd6+3616], {%f708, %f708, %f708, %f708};
	st.local.v4.f32 	[%rd6+3632], {%f708, %f708, %f708, %f708};
	st.local.v4.f32 	[%rd6+3648], {%f708, %f708, %f708, %f708};
	st.local.v4.f32 	[%rd6+3664], {%f708, %f708, %f708, %f708};
	st.local.v4.f32 	[%rd6+3680], {%f708, %f708, %f708, %f708};
	st.local.v4.f32 	[%rd6+3696], {%f708, %f708, %f708, %f708};
	st.local.v4.f32 	[%rd6+3712], {%f708, %f708, %f708, %f708};
	st.local.v4.f32 	[%rd6+3728], {%f708, %f708, %f708, %f708};
	st.local.v4.f32 	[%rd6+3744], {%f708, %f708, %f708, %f708};
	st.local.v4.f32 	[%rd6+3760], {%f708, %f708, %f708, %f708};
	st.local.v4.f32 	[%rd6+3776], {%f708, %f708, %f708, %f708};
	st.local.v4.f32 	[%rd6+3792], {%f708, %f708, %f708, %f708};
	st.local.v4.f32 	[%rd6+3808], {%f708, %f708, %f708, %f708};
	st.local.v4.f32 	[%rd6+3824], {%f708, %f708, %f708, %f708};
	st.local.v4.f32 	[%rd6+3840], {%f708, %f708, %f708, %f708};
	st.local.v4.f32 	[%rd6+3856], {%f708, %f708, %f708, %f708};
	st.local.v4.f32 	[%rd6+3872], {%f708, %f708, %f708, %f708};
	st.local.v4.f32 	[%rd6+3888], {%f708, %f708, %f708, %f708};
	st.local.v4.f32 	[%rd6+3904], {%f708, %f708, %f708, %f708};
	st.local.v4.f32 	[%rd6+3920], {%f708, %f708, %f708, %f708};
	st.local.v4.f32 	[%rd6+3936], {%f708, %f708, %f708, %f708};
	st.local.v4.f32 	[%rd6+3952], {%f708, %f708, %f708, %f708};
	st.local.v4.f32 	[%rd6+3968], {%f708, %f708, %f708, %f708};
	st.local.v4.f32 	[%rd6+3984], {%f708, %f708, %f708, %f708};
	st.local.v4.f32 	[%rd6+4000], {%f708, %f708, %f708, %f708};
	st.local.v4.f32 	[%rd6+4016], {%f708, %f708, %f708, %f708};
	st.local.v4.f32 	[%rd6+4032], {%f708, %f708, %f708, %f708};
	st.local.v4.f32 	[%rd6+4048], {%f708, %f708, %f708, %f708};
	st.local.v4.f32 	[%rd6+4064], {%f708, %f708, %f708, %f708};
	st.local.v4.f32 	[%rd6+4080], {%f708, %f708, %f708, %f708};
	setp.lt.s32 	%p42, %r106, 1;
	@%p42 bra 	$L__BB3_99;
	shl.b32 	%r183, %r104, 2;
	add.s32 	%r49, %r6, %r183;
	cvt.rn.f32.s32 	%f357, %r104;
	sqrt.rn.f32 	%f43, %f357;
	add.s32 	%r50, %r104, -1;
	and.b32  	%r51, %r104, 15;
	add.s32 	%r52, %r51, -1;
	and.b32  	%r53, %r104, 7;
	add.s32 	%r54, %r53, -1;
	and.b32  	%r55, %r104, 2147483632;
	and.b32  	%r56, %r104, 3;
	mov.f32 	%f707, 0fFF800000;
	mov.f32 	%f708, 0f00000000;
	mov.b32 	%r240, 0;
$L__BB3_57:
	setp.lt.s32 	%p43, %r104, 1;
	mov.f32 	%f716, 0f00000000;
	@%p43 bra 	$L__BB3_84;
	setp.lt.u32 	%p44, %r50, 15;
	mov.b32 	%r242, 0;
	@%p44 bra 	$L__BB3_61;
	mov.b32 	%r244, 0;
$L__BB3_60:
	.pragma "nounroll";
	shl.b32 	%r186, %r244, 2;
	add.s32 	%r187, %r6, %r186;
	ld.shared.f32 	%f359, [%r187];
	mul.wide.u32 	%rd78, %r244, 4;
	add.s64 	%rd79, %rd7, %rd78;
	ld.shared.f32 	%f360, [%r187+4];
	ld.shared.f32 	%f361, [%r187+8];
	ld.shared.f32 	%f362, [%r187+12];
	st.local.v4.f32 	[%rd79], {%f359, %f360, %f361, %f362};
	ld.shared.f32 	%f363, [%r187+16];
	ld.shared.f32 	%f364, [%r187+20];
	ld.shared.f32 	%f365, [%r187+24];
	ld.shared.f32 	%f366, [%r187+28];
	st.local.v4.f32 	[%rd79+16], {%f363, %f364, %f365, %f366};
	ld.shared.f32 	%f367, [%r187+32];
	ld.shared.f32 	%f368, [%r187+36];
	ld.shared.f32 	%f369, [%r187+40];
	ld.shared.f32 	%f370, [%r187+44];
	st.local.v4.f32 	[%rd79+32], {%f367, %f368, %f369, %f370};
	ld.shared.f32 	%f371, [%r187+48];
	ld.shared.f32 	%f372, [%r187+52];
	ld.shared.f32 	%f373, [%r187+56];
	ld.shared.f32 	%f374, [%r187+60];
	st.local.v4.f32 	[%rd79+48], {%f371, %f372, %f373, %f374};
	add.s32 	%r244, %r244, 16;
	setp.eq.s32 	%p45, %r244, %r55;
	mov.u32 	%r242, %r55;
	@%p45 bra 	$L__BB3_61;
	bra.uni 	$L__BB3_60;
$L__BB3_61:
	setp.eq.s32 	%p46, %r51, 0;
	@%p46 bra 	$L__BB3_71;
	setp.lt.u32 	%p47, %r52, 7;
	@%p47 bra 	$L__BB3_64;
	shl.b32 	%r188, %r242, 2;
	add.s32 	%r189, %r6, %r188;
	ld.shared.f32 	%f375, [%r189];
	mul.wide.u32 	%rd80, %r242, 4;
	add.s64 	%rd81, %rd7, %rd80;
	st.local.f32 	[%rd81], %f375;
	ld.shared.f32 	%f376, [%r189+4];
	st.local.f32 	[%rd81+4], %f376;
	ld.shared.f32 	%f377, [%r189+8];
	st.local.f32 	[%rd81+8], %f377;
	ld.shared.f32 	%f378, [%r189+12];
	st.local.f32 	[%rd81+12], %f378;
	ld.shared.f32 	%f379, [%r189+16];
	st.local.f32 	[%rd81+16], %f379;
	ld.shared.f32 	%f380, [%r189+20];
	st.local.f32 	[%rd81+20], %f380;
	ld.shared.f32 	%f381, [%r189+24];
	st.local.f32 	[%rd81+24], %f381;
	ld.shared.f32 	%f382, [%r189+28];
	st.local.f32 	[%rd81+28], %f382;
	add.s32 	%r242, %r242, 8;
$L__BB3_64:
	setp.eq.s32 	%p48, %r53, 0;
	@%p48 bra 	$L__BB3_71;
	setp.lt.u32 	%p49, %r54, 3;
	@%p49 bra 	$L__BB3_67;
	shl.b32 	%r190, %r242, 2;
	add.s32 	%r191, %r6, %r190;
	ld.shared.f32 	%f383, [%r191];
	mul.wide.u32 	%rd82, %r242, 4;
	add.s64 	%rd83, %rd7, %rd82;
	st.local.f32 	[%rd83], %f383;
	ld.shared.f32 	%f384, [%r191+4];
	st.local.f32 	[%rd83+4], %f384;
	ld.shared.f32 	%f385, [%r191+8];
	st.local.f32 	[%rd83+8], %f385;
	ld.shared.f32 	%f386, [%r191+12];
	st.local.f32 	[%rd83+12], %f386;
	add.s32 	%r242, %r242, 4;
$L__BB3_67:
	setp.eq.s32 	%p50, %r56, 0;
	@%p50 bra 	$L__BB3_71;
	setp.eq.s32 	%p51, %r56, 1;
	shl.b32 	%r192, %r242, 2;
	add.s32 	%r72, %r6, %r192;
	ld.shared.f32 	%f387, [%r72];
	mul.wide.u32 	%rd84, %r242, 4;
	add.s64 	%rd17, %rd7, %rd84;
	st.local.f32 	[%rd17], %f387;
	@%p51 bra 	$L__BB3_71;
	setp.eq.s32 	%p52, %r56, 2;
	ld.shared.f32 	%f388, [%r72+4];
	st.local.f32 	[%rd17+4], %f388;
	@%p52 bra 	$L__BB3_71;
	ld.shared.f32 	%f389, [%r72+8];
	st.local.f32 	[%rd17+8], %f389;
$L__BB3_71:
	mov.f32 	%f716, 0f00000000;
	mov.b32 	%r247, 0;
	@%p44 bra 	$L__BB3_74;
	mov.f32 	%f716, 0f00000000;
	mov.b32 	%r245, 0;
$L__BB3_73:
	.pragma "nounroll";
	shl.b32 	%r195, %r245, 2;
	mov.u32 	%r196, shared_mem;
	add.s32 	%r197, %r196, %r195;
	ld.shared.v4.f32 	{%f393, %f394, %f395, %f396}, [%r197];
	mul.wide.u32 	%rd85, %r245, 4;
	add.s64 	%rd86, %rd7, %rd85;
	ld.local.v4.f32 	{%f397, %f398, %f399, %f400}, [%rd86];
	fma.rn.f32 	%f401, %f393, %f397, %f716;
	fma.rn.f32 	%f402, %f394, %f398, %f401;
	fma.rn.f32 	%f403, %f395, %f399, %f402;
	fma.rn.f32 	%f404, %f396, %f400, %f403;
	ld.shared.v4.f32 	{%f405, %f406, %f407, %f408}, [%r197+16];
	ld.local.v4.f32 	{%f409, %f410, %f411, %f412}, [%rd86+16];
	fma.rn.f32 	%f413, %f405, %f409, %f404;
	fma.rn.f32 	%f414, %f406, %f410, %f413;
	fma.rn.f32 	%f415, %f407, %f411, %f414;
	fma.rn.f32 	%f416, %f408, %f412, %f415;
	ld.shared.v4.f32 	{%f417, %f418, %f419, %f420}, [%r197+32];
	ld.local.v4.f32 	{%f421, %f422, %f423, %f424}, [%rd86+32];
	fma.rn.f32 	%f425, %f417, %f421, %f416;
	fma.rn.f32 	%f426, %f418, %f422, %f425;
	fma.rn.f32 	%f427, %f419, %f423, %f426;
	fma.rn.f32 	%f428, %f420, %f424, %f427;
	ld.shared.v4.f32 	{%f429, %f430, %f431, %f432}, [%r197+48];
	ld.local.v4.f32 	{%f433, %f434, %f435, %f436}, [%rd86+48];
	fma.rn.f32 	%f437, %f429, %f433, %f428;
	fma.rn.f32 	%f438, %f430, %f434, %f437;
	fma.rn.f32 	%f439, %f431, %f435, %f438;
	fma.rn.f32 	%f716, %f432, %f436, %f439;
	add.s32 	%r245, %r245, 16;
	setp.ne.s32 	%p54, %r245, %r55;
	mov.u32 	%r247, %r55;
	@%p54 bra 	$L__BB3_73;
$L__BB3_74:
	@%p46 bra 	$L__BB3_84;
	setp.lt.u32 	%p56, %r52, 7;
	@%p56 bra 	$L__BB3_77;
	shl.b32 	%r198, %r247, 2;
	mov.u32 	%r199, shared_mem;
	add.s32 	%r200, %r199, %r198;
	ld.shared.f32 	%f441, [%r200];
	mul.wide.u32 	%rd87, %r247, 4;
	add.s64 	%rd88, %rd7, %rd87;
	ld.local.f32 	%f442, [%rd88];
	fma.rn.f32 	%f443, %f441, %f442, %f716;
	ld.shared.f32 	%f444, [%r200+4];
	ld.local.f32 	%f445, [%rd88+4];
	fma.rn.f32 	%f446, %f444, %f445, %f443;
	ld.shared.f32 	%f447, [%r200+8];
	ld.local.f32 	%f448, [%rd88+8];
	fma.rn.f32 	%f449, %f447, %f448, %f446;
	ld.shared.f32 	%f450, [%r200+12];
	ld.local.f32 	%f451, [%rd88+12];
	fma.rn.f32 	%f452, %f450, %f451, %f449;
	ld.shared.f32 	%f453, [%r200+16];
	ld.local.f32 	%f454, [%rd88+16];
	fma.rn.f32 	%f455, %f453, %f454, %f452;
	ld.shared.f32 	%f456, [%r200+20];
	ld.local.f32 	%f457, [%rd88+20];
	fma.rn.f32 	%f458, %f456, %f457, %f455;
	ld.shared.f32 	%f459, [%r200+24];
	ld.local.f32 	%f460, [%rd88+24];
	fma.rn.f32 	%f461, %f459, %f460, %f458;
	ld.shared.f32 	%f462, [%r200+28];
	ld.local.f32 	%f463, [%rd88+28];
	fma.rn.f32 	%f716, %f462, %f463, %f461;
	add.s32 	%r247, %r247, 8;
$L__BB3_77:
	setp.eq.s32 	%p57, %r53, 0;
	@%p57 bra 	$L__BB3_84;
	setp.lt.u32 	%p58, %r54, 3;
	@%p58 bra 	$L__BB3_80;
	shl.b32 	%r201, %r247, 2;
	mov.u32 	%r202, shared_mem;
	add.s32 	%r203, %r202, %r201;
	ld.shared.f32 	%f465, [%r203];
	mul.wide.u32 	%rd89, %r247, 4;
	add.s64 	%rd90, %rd7, %rd89;
	ld.local.f32 	%f466, [%rd90];
	fma.rn.f32 	%f467, %f465, %f466, %f716;
	ld.shared.f32 	%f468, [%r203+4];
	ld.local.f32 	%f469, [%rd90+4];
	fma.rn.f32 	%f470, %f468, %f469, %f467;
	ld.shared.f32 	%f471, [%r203+8];
	ld.local.f32 	%f472, [%rd90+8];
	fma.rn.f32 	%f473, %f471, %f472, %f470;
	ld.shared.f32 	%f474, [%r203+12];
	ld.local.f32 	%f475, [%rd90+12];
	fma.rn.f32 	%f716, %f474, %f475, %f473;
	add.s32 	%r247, %r247, 4;
$L__BB3_80:
	setp.eq.s32 	%p59, %r56, 0;
	@%p59 bra 	$L__BB3_84;
	setp.eq.s32 	%p60, %r56, 1;
	shl.b32 	%r204, %r247, 2;
	mov.u32 	%r205, shared_mem;
	add.s32 	%r82, %r205, %r204;
	ld.shared.f32 	%f476, [%r82];
	mul.wide.u32 	%rd91, %r247, 4;
	add.s64 	%rd18, %rd7, %rd91;
	ld.local.f32 	%f477, [%rd18];
	fma.rn.f32 	%f716, %f476, %f477, %f716;
	@%p60 bra 	$L__BB3_84;
	setp.eq.s32 	%p61, %r56, 2;
	ld.shared.f32 	%f478, [%r82+4];
	ld.local.f32 	%f479, [%rd18+4];
	fma.rn.f32 	%f716, %f478, %f479, %f716;
	@%p61 bra 	$L__BB3_84;
	ld.shared.f32 	%f480, [%r82+8];
	ld.local.f32 	%f481, [%rd18+8];
	fma.rn.f32 	%f716, %f480, %f481, %f716;
$L__BB3_84:
	div.rn.f32 	%f482, %f716, %f43;
	max.f32 	%f707, %f707, %f482;
	sub.f32 	%f483, %f482, %f707;
	fma.rn.f32 	%f484, %f483, 0f3BBB989D, 0f3F000000;
	cvt.sat.f32.f32 	%f485, %f484;
	mov.f32 	%f486, 0f4B400001;
	mov.f32 	%f487, 0f437C0000;
	fma.rm.f32 	%f488, %f485, %f487, %f486;
	add.f32 	%f489, %f488, 0fCB40007F;
	neg.f32 	%f490, %f489;
	fma.rn.f32 	%f491, %f483, 0f3FB8AA3B, %f490;
	fma.rn.f32 	%f492, %f483, 0f32A57060, %f491;
	mov.b32 	%r206, %f488;
	shl.b32 	%r207, %r206, 23;
	mov.b32 	%f493, %r207;
	ex2.approx.ftz.f32 	%f494, %f492;
	mul.f32 	%f62, %f494, %f493;
	@%p43 bra 	$L__BB3_98;
	setp.lt.u32 	%p63, %r50, 15;
	mov.b32 	%r251, 0;
	@%p63 bra 	$L__BB3_88;
	mov.b32 	%r249, 0;
$L__BB3_87:
	.pragma "nounroll";
	shl.b32 	%r210, %r249, 2;
	add.s32 	%r211, %r49, %r210;
	ld.shared.v2.f32 	{%f495, %f496}, [%r211];
	mul.wide.u32 	%rd92, %r249, 4;
	add.s64 	%rd93, %rd6, %rd92;
	ld.local.v4.f32 	{%f497, %f498, %f499, %f500}, [%rd93];
	fma.rn.f32 	%f501, %f62, %f495, %f497;
	fma.rn.f32 	%f502, %f62, %f496, %f498;
	ld.shared.v2.f32 	{%f503, %f504}, [%r211+8];
	fma.rn.f32 	%f505, %f62, %f503, %f499;
	fma.rn.f32 	%f506, %f62, %f504, %f500;
	st.local.v4.f32 	[%rd93], {%f501, %f502, %f505, %f506};
	ld.shared.v2.f32 	{%f507, %f508}, [%r211+16];
	ld.local.v4.f32 	{%f509, %f510, %f511, %f512}, [%rd93+16];
	fma.rn.f32 	%f513, %f62, %f507, %f509;
	fma.rn.f32 	%f514, %f62, %f508, %f510;
	ld.shared.v2.f32 	{%f515, %f516}, [%r211+24];
	fma.rn.f32 	%f517, %f62, %f515, %f511;
	fma.rn.f32 	%f518, %f62, %f516, %f512;
	st.local.v4.f32 	[%rd93+16], {%f513, %f514, %f517, %f518};
	ld.shared.v2.f32 	{%f519, %f520}, [%r211+32];
	ld.local.v4.f32 	{%f521, %f522, %f523, %f524}, [%rd93+32];
	fma.rn.f32 	%f525, %f62, %f519, %f521;
	fma.rn.f32 	%f526, %f62, %f520, %f522;
	ld.shared.v2.f32 	{%f527, %f528}, [%r211+40];
	fma.rn.f32 	%f529, %f62, %f527, %f523;
	fma.rn.f32 	%f530, %f62, %f528, %f524;
	st.local.v4.f32 	[%rd93+32], {%f525, %f526, %f529, %f530};
	ld.shared.v2.f32 	{%f531, %f532}, [%r211+48];
	ld.local.v4.f32 	{%f533, %f534, %f535, %f536}, [%rd93+48];
	fma.rn.f32 	%f537, %f62, %f531, %f533;
	fma.rn.f32 	%f538, %f62, %f532, %f534;
	ld.shared.v2.f32 	{%f539, %f540}, [%r211+56];
	fma.rn.f32 	%f541, %f62, %f539, %f535;
	fma.rn.f32 	%f542, %f62, %f540, %f536;
	st.local.v4.f32 	[%rd93+48], {%f537, %f538, %f541, %f542};
	add.s32 	%r249, %r249, 16;
	setp.ne.s32 	%p64, %r249, %r55;
	mov.u32 	%r251, %r55;
	@%p64 bra 	$L__BB3_87;
$L__BB3_88:
	setp.eq.s32 	%p65, %r51, 0;
	@%p65 bra 	$L__BB3_98;
	setp.lt.u32 	%p66, %r52, 7;
	@%p66 bra 	$L__BB3_91;
	shl.b32 	%r212, %r251, 2;
	add.s32 	%r213, %r49, %r212;
	ld.shared.f32 	%f543, [%r213];
	mul.wide.u32 	%rd94, %r251, 4;
	add.s64 	%rd95, %rd6, %rd94;
	ld.local.f32 	%f544, [%rd95];
	fma.rn.f32 	%f545, %f62, %f543, %f544;
	st.local.f32 	[%rd95], %f545;
	ld.shared.f32 	%f546, [%r213+4];
	ld.local.f32 	%f547, [%rd95+4];
	fma.rn.f32 	%f548, %f62, %f546, %f547;
	st.local.f32 	[%rd95+4], %f548;
	ld.shared.f32 	%f549, [%r213+8];
	ld.local.f32 	%f550, [%rd95+8];
	fma.rn.f32 	%f551, %f62, %f549, %f550;
	st.local.f32 	[%rd95+8], %f551;
	ld.shared.f32 	%f552, [%r213+12];
	ld.local.f32 	%f553, [%rd95+12];
	fma.rn.f32 	%f554, %f62, %f552, %f553;
	st.local.f32 	[%rd95+12], %f554;
	ld.shared.f32 	%f555, [%r213+16];
	ld.local.f32 	%f556, [%rd95+16];
	fma.rn.f32 	%f557, %f62, %f555, %f556;
	st.local.f32 	[%rd95+16], %f557;
	ld.shared.f32 	%f558, [%r213+20];
	ld.local.f32 	%f559, [%rd95+20];
	fma.rn.f32 	%f560, %f62, %f558, %f559;
	st.local.f32 	[%rd95+20], %f560;
	ld.shared.f32 	%f561, [%r213+24];
	ld.local.f32 	%f562, [%rd95+24];
	fma.rn.f32 	%f563, %f62, %f561, %f562;
	st.local.f32 	[%rd95+24], %f563;
	ld.shared.f32 	%f564, [%r213+28];
	ld.local.f32 	%f565, [%rd95+28];
	fma.rn.f32 	%f566, %f62, %f564, %f565;
	st.local.f32 	[%rd95+28], %f566;
	add.s32 	%r251, %r251, 8;
$L__BB3_91:
	setp.eq.s32 	%p67, %r53, 0;
	@%p67 bra 	$L__BB3_98;
	setp.lt.u32 	%p68, %r54, 3;
	@%p68 bra 	$L__BB3_94;
	shl.b32 	%r214, %r251, 2;
	add.s32 	%r215, %r49, %r214;
	ld.shared.f32 	%f567, [%r215];
	mul.wide.u32 	%rd96, %r251, 4;
	add.s64 	%rd97, %rd6, %rd96;
	ld.local.f32 	%f568, [%rd97];
	fma.rn.f32 	%f569, %f62, %f567, %f568;
	st.local.f32 	[%rd97], %f569;
	ld.shared.f32 	%f570, [%r215+4];
	ld.local.f32 	%f571, [%rd97+4];
	fma.rn.f32 	%f572, %f62, %f570, %f571;
	st.local.f32 	[%rd97+4], %f572;
	ld.shared.f32 	%f573, [%r215+8];
	ld.local.f32 	%f574, [%rd97+8];
	fma.rn.f32 	%f575, %f62, %f573, %f574;
	st.local.f32 	[%rd97+8], %f575;
	ld.shared.f32 	%f576, [%r215+12];
	ld.local.f32 	%f577, [%rd97+12];
	fma.rn.f32 	%f578, %f62, %f576, %f577;
	st.local.f32 	[%rd97+12], %f578;
	add.s32 	%r251, %r251, 4;
$L__BB3_94:
	setp.eq.s32 	%p69, %r56, 0;
	@%p69 bra 	$L__BB3_98;
	setp.eq.s32 	%p70, %r56, 1;
	shl.b32 	%r216, %r251, 2;
	add.s32 	%r90, %r49, %r216;
	ld.shared.f32 	%f579, [%r90];
	mul.wide.u32 	%rd98, %r251, 4;
	add.s64 	%rd19, %rd6, %rd98;
	ld.local.f32 	%f580, [%rd19];
	fma.rn.f32 	%f581, %f62, %f579, %f580;
	st.local.f32 	[%rd19], %f581;
	@%p70 bra 	$L__BB3_98;
	setp.eq.s32 	%p71, %r56, 2;
	ld.shared.f32 	%f582, [%r90+4];
	ld.local.f32 	%f583, [%rd19+4];
	fma.rn.f32 	%f584, %f62, %f582, %f583;
	st.local.f32 	[%rd19+4], %f584;
	@%p71 bra 	$L__BB3_98;
	ld.shared.f32 	%f585, [%r90+8];
	ld.local.f32 	%f586, [%rd19+8];
	fma.rn.f32 	%f587, %f62, %f585, %f586;
	st.local.f32 	[%rd19+8], %f587;
$L__BB3_98:
	add.f32 	%f708, %f708, %f62;
	add.s32 	%r240, %r240, 1;
	setp.eq.s32 	%p72, %r240, %r106;
	@%p72 bra 	$L__BB3_99;
	bra.uni 	$L__BB3_57;
$L__BB3_99:
	setp.lt.s32 	%p73, %r104, 1;
	@%p73 bra 	$L__BB3_115;
	ld.param.u64 	%rd128, [_Z26fused_qkv_attention_kernelPKfS0_S0_S0_S0_Pfiiiii_param_5];
	add.s32 	%r58, %r4, %r5;
	add.s32 	%r59, %r104, -1;
	and.b32  	%r60, %r104, 15;
	add.s32 	%r61, %r60, -1;
	and.b32  	%r62, %r104, 7;
	add.s32 	%r63, %r62, -1;
	and.b32  	%r64, %r104, 2147483632;
	and.b32  	%r65, %r104, 3;
	neg.s32 	%r66, %r64;
	add.s64 	%rd15, %rd5, 32;
	cvta.to.global.u64 	%rd16, %rd128;
	mov.b32 	%r253, 0;
$L__BB3_101:
	setp.lt.u32 	%p74, %r59, 15;
	mul.wide.u32 	%rd99, %r253, 4;
	add.s64 	%rd100, %rd6, %rd99;
	ld.local.f32 	%f590, [%rd100];
	div.rn.f32 	%f591, %f590, %f708;
	st.local.f32 	[%rd100], %f591;
	mul.lo.s32 	%r93, %r253, %r104;
	mov.f32 	%f724, 0f00000000;
	mov.b32 	%r256, 0;
	@%p74 bra 	$L__BB3_104;
	mul.wide.u32 	%rd101, %r93, 4;
	add.s64 	%rd129, %rd15, %rd101;
	mov.f32 	%f724, 0f00000000;
	mov.u64 	%rd130, %rd14;
	mov.u32 	%r254, %r66;
$L__BB3_103:
	.pragma "nounroll";
	ld.local.v4.f32 	{%f593, %f594, %f595, %f596}, [%rd130+-32];
	ld.global.nc.f32 	%f597, [%rd129+-32];
	fma.rn.f32 	%f598, %f593, %f597, %f724;
	ld.global.nc.f32 	%f599, [%rd129+-28];
	fma.rn.f32 	%f600, %f594, %f599, %f598;
	ld.global.nc.f32 	%f601, [%rd129+-24];
	fma.rn.f32 	%f602, %f595, %f601, %f600;
	ld.global.nc.f32 	%f603, [%rd129+-20];
	fma.rn.f32 	%f604, %f596, %f603, %f602;
	ld.local.v4.f32 	{%f605, %f606, %f607, %f608}, [%rd130+-16];
	ld.global.nc.f32 	%f609, [%rd129+-16];
	fma.rn.f32 	%f610, %f605, %f609, %f604;
	ld.global.nc.f32 	%f611, [%rd129+-12];
	fma.rn.f32 	%f612, %f606, %f611, %f610;
	ld.global.nc.f32 	%f613, [%rd129+-8];
	fma.rn.f32 	%f614, %f607, %f613, %f612;
	ld.global.nc.f32 	%f615, [%rd129+-4];
	fma.rn.f32 	%f616, %f608, %f615, %f614;
	ld.local.v4.f32 	{%f617, %f618, %f619, %f620}, [%rd130];
	ld.global.nc.f32 	%f621, [%rd129];
	fma.rn.f32 	%f622, %f617, %f621, %f616;
	ld.global.nc.f32 	%f623, [%rd129+4];
	fma.rn.f32 	%f624, %f618, %f623, %f622;
	ld.global.nc.f32 	%f625, [%rd129+8];
	fma.rn.f32 	%f626, %f619, %f625, %f624;
	ld.global.nc.f32 	%f627, [%rd129+12];
	fma.rn.f32 	%f628, %f620, %f627, %f626;
	ld.local.v4.f32 	{%f629, %f630, %f631, %f632}, [%rd130+16];
	ld.global.nc.f32 	%f633, [%rd129+16];
	fma.rn.f32 	%f634, %f629, %f633, %f628;
	ld.global.nc.f32 	%f635, [%rd129+20];
	fma.rn.f32 	%f636, %f630, %f635, %f634;
	ld.global.nc.f32 	%f637, [%rd129+24];
	fma.rn.f32 	%f638, %f631, %f637, %f636;
	ld.global.nc.f32 	%f639, [%rd129+28];
	fma.rn.f32 	%f724, %f632, %f639, %f638;
	add.s32 	%r254, %r254, 16;
	add.s64 	%rd130, %rd130, 64;
	add.s64 	%rd129, %rd129, 64;
	setp.ne.s32 	%p75, %r254, 0;
	mov.u32 	%r256, %r64;
	@%p75 bra 	$L__BB3_103;
$L__BB3_104:
	setp.eq.s32 	%p76, %r60, 0;
	@%p76 bra 	$L__BB3_114;
	setp.lt.u32 	%p77, %r61, 7;
	@%p77 bra 	$L__BB3_107;
	cvt.u64.u32 	%rd102, %r256;
	mul.wide.u32 	%rd103, %r256, 4;
	add.s64 	%rd104, %rd6, %rd103;
	ld.local.f32 	%f641, [%rd104];
	add.s32 	%r219, %r256, %r93;
	mul.wide.u32 	%rd105, %r219, 4;
	add.s64 	%rd106, %rd5, %rd105;
	ld.global.nc.f32 	%f642, [%rd106];
	fma.rn.f32 	%f643, %f641, %f642, %f724;
	ld.local.f32 	%f644, [%rd104+4];
	cvt.u64.u32 	%rd107, %r93;
	add.s64 	%rd108, %rd102, %rd107;
	shl.b64 	%rd109, %rd108, 2;
	add.s64 	%rd110, %rd5, %rd109;
	ld.global.nc.f32 	%f645, [%rd110+4];
	fma.rn.f32 	%f646, %f644, %f645, %f643;
	ld.local.f32 	%f647, [%rd104+8];
	ld.global.nc.f32 	%f648, [%rd110+8];
	fma.rn.f32 	%f649, %f647, %f648, %f646;
	ld.local.f32 	%f650, [%rd104+12];
	ld.global.nc.f32 	%f651, [%rd110+12];
	fma.rn.f32 	%f652, %f650, %f651, %f649;
	ld.local.f32 	%f653, [%rd104+16];
	ld.global.nc.f32 	%f654, [%rd110+16];
	fma.rn.f32 	%f655, %f653, %f654, %f652;
	ld.local.f32 	%f656, [%rd104+20];
	ld.global.nc.f32 	%f657, [%rd110+20];
	fma.rn.f32 	%f658, %f656, %f657, %f655;
	ld.local.f32 	%f659, [%rd104+24];
	ld.global.nc.f32 	%f660, [%rd110+24];
	fma.rn.f32 	%f661, %f659, %f660, %f658;
	ld.local.f32 	%f662, [%rd104+28];
	ld.global.nc.f32 	%f663, [%rd110+28];
	fma.rn.f32 	%f724, %f662, %f663, %f661;
	add.s32 	%r256, %r256, 8;
$L__BB3_107:
	setp.eq.s32 	%p78, %r62, 0;
	@%p78 bra 	$L__BB3_114;
	setp.lt.u32 	%p79, %r63, 3;
	@%p79 bra 	$L__BB3_110;
	cvt.u64.u32 	%rd111, %r256;
	mul.wide.u32 	%rd112, %r256, 4;
	add.s64 	%rd113, %rd6, %rd112;
	ld.local.f32 	%f665, [%rd113];
	add.s32 	%r220, %r256, %r93;
	mul.wide.u32 	%rd114, %r220, 4;
	add.s64 	%rd115, %rd5, %rd114;
	ld.global.nc.f32 	%f666, [%rd115];
	fma.rn.f32 	%f667, %f665, %f666, %f724;
	ld.local.f32 	%f668, [%rd113+4];
	cvt.u64.u32 	%rd116, %r93;
	add.s64 	%rd117, %rd111, %rd116;
	shl.b64 	%rd118, %rd117, 2;
	add.s64 	%rd119, %rd5, %rd118;
	ld.global.nc.f32 	%f669, [%rd119+4];
	fma.rn.f32 	%f670, %f668, %f669, %f667;
	ld.local.f32 	%f671, [%rd113+8];
	ld.global.nc.f32 	%f672, [%rd119+8];
	fma.rn.f32 	%f673, %f671, %f672, %f670;
	ld.local.f32 	%f674, [%rd113+12];
	ld.global.nc.f32 	%f675, [%rd119+12];
	fma.rn.f32 	%f724, %f674, %f675, %f673;
	add.s32 	%r256, %r256, 4;
$L__BB3_110:
	setp.eq.s32 	%p80, %r65, 0;
	@%p80 bra 	$L__BB3_114;
	setp.eq.s32 	%p81, %r65, 1;
	cvt.u64.u32 	%rd25, %r256;
	mul.wide.u32 	%rd120, %r256, 4;
	add.s64 	%rd26, %rd6, %rd120;
	ld.local.f32 	%f676, [%rd26];
	add.s32 	%r221, %r256, %r93;
	mul.wide.u32 	%rd121, %r221, 4;
	add.s64 	%rd122, %rd5, %rd121;
	ld.global.nc.f32 	%f677, [%rd122];
	fma.rn.f32 	%f724, %f676, %f677, %f724;
	@%p81 bra 	$L__BB3_114;
	setp.eq.s32 	%p82, %r65, 2;
	ld.local.f32 	%f678, [%rd26+4];
	cvt.u64.u32 	%rd123, %r93;
	add.s64 	%rd124, %rd25, %rd123;
	shl.b64 	%rd125, %rd124, 2;
	add.s64 	%rd27, %rd5, %rd125;
	ld.global.nc.f32 	%f679, [%rd27+4];
	fma.rn.f32 	%f724, %f678, %f679, %f724;
	@%p82 bra 	$L__BB3_114;
	ld.local.f32 	%f680, [%rd26+8];
	ld.global.nc.f32 	%f681, [%rd27+8];
	fma.rn.f32 	%f724, %f680, %f681, %f724;
$L__BB3_114:
	add.s32 	%r222, %r58, %r253;
	mul.wide.s32 	%rd126, %r222, 4;
	add.s64 	%rd127, %rd16, %rd126;
	st.global.f32 	[%rd127], %f724;
	add.s32 	%r253, %r253, 1;
	setp.ne.s32 	%p83, %r253, %r104;
	@%p83 bra 	$L__BB3_101;
$L__BB3_115:
	ret;

}
	// .globl	_Z35fused_embedding_pos_encoding_kernelPKiPKfS2_Pfiiii
.visible .entry _Z35fused_embedding_pos_encoding_kernelPKiPKfS2_Pfiiii(
	.param .u64 .ptr .align 1 _Z35fused_embedding_pos_encoding_kernelPKiPKfS2_Pfiiii_param_0,
	.param .u64 .ptr .align 1 _Z35fused_embedding_pos_encoding_kernelPKiPKfS2_Pfiiii_param_1,
	.param .u64 .ptr .align 1 _Z35fused_embedding_pos_encoding_kernelPKiPKfS2_Pfiiii_param_2,
	.param .u64 .ptr .align 1 _Z35fused_embedding_pos_encoding_kernelPKiPKfS2_Pfiiii_param_3,
	.param .u32 _Z35fused_embedding_pos_encoding_kernelPKiPKfS2_Pfiiii_param_4,
	.param .u32 _Z35fused_embedding_pos_encoding_kernelPKiPKfS2_Pfiiii_param_5,
	.param .u32 _Z35fused_embedding_pos_encoding_kernelPKiPKfS2_Pfiiii_param_6,
	.param .u32 _Z35fused_embedding_pos_encoding_kernelPKiPKfS2_Pfiiii_param_7
)
{
	.reg .pred 	%p<12>;
	.reg .b32 	%r<50>;
	.reg .b32 	%f<46>;
	.reg .b64 	%rd<38>;

	ld.param.u64 	%rd7, [_Z35fused_embedding_pos_encoding_kernelPKiPKfS2_Pfiiii_param_0];
	ld.param.u64 	%rd8, [_Z35fused_embedding_pos_encoding_kernelPKiPKfS2_Pfiiii_param_1];
	ld.param.u64 	%rd9, [_Z35fused_embedding_pos_encoding_kernelPKiPKfS2_Pfiiii_param_2];
	ld.param.u64 	%rd10, [_Z35fused_embedding_pos_encoding_kernelPKiPKfS2_Pfiiii_param_3];
	ld.param.u32 	%r26, [_Z35fused_embedding_pos_encoding_kernelPKiPKfS2_Pfiiii_param_4];
	ld.param.u32 	%r23, [_Z35fused_embedding_pos_encoding_kernelPKiPKfS2_Pfiiii_param_5];
	ld.param.u32 	%r24, [_Z35fused_embedding_pos_encoding_kernelPKiPKfS2_Pfiiii_param_6];
	ld.param.u32 	%r25, [_Z35fused_embedding_pos_encoding_kernelPKiPKfS2_Pfiiii_param_7];
	cvta.to.global.u64 	%rd1, %rd10;
	cvta.to.global.u64 	%rd2, %rd9;
	cvta.to.global.u64 	%rd3, %rd8;
	mov.u32 	%r27, %ctaid.x;
	mov.u32 	%r28, %ntid.x;
	mov.u32 	%r29, %tid.x;
	mad.lo.s32 	%r1, %r27, %r28, %r29;
	mul.lo.s32 	%r30, %r23, %r26;
	setp.ge.s32 	%p1, %r1, %r30;
	@%p1 bra 	$L__BB4_14;
	cvta.to.global.u64 	%rd11, %rd7;
	mul.wide.s32 	%rd12, %r1, 4;
	add.s64 	%rd13, %rd11, %rd12;
	ld.global.nc.u32 	%r2, [%rd13];
	setp.ge.s32 	%p2, %r2, %r25;
	@%p2 bra 	$L__BB4_14;
	mul.lo.s32 	%r3, %r24, %r1;
	mul.lo.s32 	%r4, %r2, %r24;
	rem.s32 	%r31, %r1, %r23;
	mul.lo.s32 	%r5, %r31, %r24;
	setp.lt.s32 	%p3, %r24, 1;
	@%p3 bra 	$L__BB4_14;
	and.b32  	%r6, %r24, 7;
	setp.lt.u32 	%p4, %r24, 8;
	mov.b32 	%r48, 0;
	@%p4 bra 	$L__BB4_6;
	and.b32  	%r48, %r24, 2147483640;
	neg.s32 	%r46, %r48;
	add.s64 	%rd4, %rd3, 16;
	add.s64 	%rd5, %rd2, 16;
	add.s64 	%rd6, %rd1, 16;
	mov.u32 	%r43, %r3;
	mov.u32 	%r44, %r5;
	mov.u32 	%r45, %r4;
$L__BB4_5:
	.pragma "nounroll";
	mul.wide.s32 	%rd14, %r45, 4;
	add.s64 	%rd15, %rd4, %rd14;
	mul.wide.s32 	%rd16, %r44, 4;
	add.s64 	%rd17, %rd5, %rd16;
	mul.wide.s32 	%rd18, %r43, 4;
	add.s64 	%rd19, %rd6, %rd18;
	ld.global.nc.f32 	%f1, [%rd15+-16];
	ld.global.nc.f32 	%f2, [%rd17+-16];
	add.f32 	%f3, %f1, %f2;
	st.global.f32 	[%rd19+-16], %f3;
	ld.global.nc.f32 	%f4, [%rd15+-12];
	ld.global.nc.f32 	%f5, [%rd17+-12];
	add.f32 	%f6, %f4, %f5;
	st.global.f32 	[%rd19+-12], %f6;
	ld.global.nc.f32 	%f7, [%rd15+-8];
	ld.global.nc.f32 	%f8, [%rd17+-8];
	add.f32 	%f9, %f7, %f8;
	st.global.f32 	[%rd19+-8], %f9;
	ld.global.nc.f32 	%f10, [%rd15+-4];
	ld.global.nc.f32 	%f11, [%rd17+-4];
	add.f32 	%f12, %f10, %f11;
	st.global.f32 	[%rd19+-4], %f12;
	ld.global.nc.f32 	%f13, [%rd15];
	ld.global.nc.f32 	%f14, [%rd17];
	add.f32 	%f15, %f13, %f14;
	st.global.f32 	[%rd19], %f15;
	ld.global.nc.f32 	%f16, [%rd15+4];
	ld.global.nc.f32 	%f17, [%rd17+4];
	add.f32 	%f18, %f16, %f17;
	st.global.f32 	[%rd19+4], %f18;
	ld.global.nc.f32 	%f19, [%rd15+8];
	ld.global.nc.f32 	%f20, [%rd17+8];
	add.f32 	%f21, %f19, %f20;
	st.global.f32 	[%rd19+8], %f21;
	ld.global.nc.f32 	%f22, [%rd15+12];
	ld.global.nc.f32 	%f23, [%rd17+12];
	add.f32 	%f24, %f22, %f23;
	st.global.f32 	[%rd19+12], %f24;
	add.s32 	%r46, %r46, 8;
	add.s32 	%r45, %r45, 8;
	add.s32 	%r44, %r44, 8;
	add.s32 	%r43, %r43, 8;
	setp.ne.s32 	%p5, %r46, 0;
	@%p5 bra 	$L__BB4_5;
$L__BB4_6:
	setp.eq.s32 	%p6, %r6, 0;
	@%p6 bra 	$L__BB4_14;
	and.b32  	%r18, %r24, 3;
	setp.lt.u32 	%p7, %r6, 4;
	@%p7 bra 	$L__BB4_9;
	add.s32 	%r33, %r48, %r4;
	mul.wide.s32 	%rd20, %r33, 4;
	add.s64 	%rd21, %rd3, %rd20;
	ld.global.nc.f32 	%f25, [%rd21];
	add.s32 	%r34, %r48, %r5;
	mul.wide.s32 	%rd22, %r34, 4;
	add.s64 	%rd23, %rd2, %rd22;
	ld.global.nc.f32 	%f26, [%rd23];
	add.f32 	%f27, %f25, %f26;
	add.s32 	%r35, %r48, %r3;
	mul.wide.s32 	%rd24, %r35, 4;
	add.s64 	%rd25, %rd1, %rd24;
	st.global.f32 	[%rd25], %f27;
	ld.global.nc.f32 	%f28, [%rd21+4];
	ld.global.nc.f32 	%f29, [%rd23+4];
	add.f32 	%f30, %f28, %f29;
	st.global.f32 	[%rd25+4], %f30;
	ld.global.nc.f32 	%f31, [%rd21+8];
	ld.global.nc.f32 	%f32, [%rd23+8];
	add.f32 	%f33, %f31, %f32;
	st.global.f32 	[%rd25+8], %f33;
	ld.global.nc.f32 	%f34, [%rd21+12];
	ld.global.nc.f32 	%f35, [%rd23+12];
	add.f32 	%f36, %f34, %f35;
	st.global.f32 	[%rd25+12], %f36;
	add.s32 	%r48, %r48, 4;
$L__BB4_9:
	setp.eq.s32 	%p8, %r18, 0;
	@%p8 bra 	$L__BB4_14;
	setp.eq.s32 	%p9, %r18, 1;
	@%p9 bra 	$L__BB4_12;
	add.s32 	%r36, %r48, %r4;
	mul.wide.s32 	%rd26, %r36, 4;
	add.s64 	%rd27, %rd3, %rd26;
	ld.global.nc.f32 	%f37, [%rd27];
	add.s32 	%r37, %r48, %r5;
	mul.wide.s32 	%rd28, %r37, 4;
	add.s64 	%rd29, %rd2, %rd28;
	ld.global.nc.f32 	%f38, [%rd29];
	add.f32 	%f39, %f37, %f38;
	add.s32 	%r38, %r48, %r3;
	mul.wide.s32 	%rd30, %r38, 4;
	add.s64 	%rd31, %rd1, %rd30;
	st.global.f32 	[%rd31], %f39;
	ld.global.nc.f32 	%f40, [%rd27+4];
	ld.global.nc.f32 	%f41, [%rd29+4];
	add.f32 	%f42, %f40, %f41;
	st.global.f32 	[%rd31+4], %f42;
	add.s32 	%r48, %r48, 2;
$L__BB4_12:
	and.b32  	%r39, %r24, 1;
	setp.eq.b32 	%p10, %r39, 1;
	not.pred 	%p11, %p10;
	@%p11 bra 	$L__BB4_14;
	add.s32 	%r40, %r48, %r4;
	mul.wide.s32 	%rd32, %r40, 4;
	add.s64 	%rd33, %rd3, %rd32;
	ld.global.nc.f32 	%f43, [%rd33];
	add.s32 	%r41, %r48, %r5;
	mul.wide.s32 	%rd34, %r41, 4;
	add.s64 	%rd35, %rd2, %rd34;
	ld.global.nc.f32 	%f44, [%rd35];
	add.f32 	%f45, %f43, %f44;
	add.s32 	%r42, %r48, %r3;
	mul.wide.s32 	%rd36, %r42, 4;
	add.s64 	%rd37, %rd1, %rd36;
	st.global.f32 	[%rd37], %f45;
$L__BB4_14:
	ret;

}
	// .globl	_Z29fused_softmax_sampling_kernelPKfPfPifii
.visible .entry _Z29fused_softmax_sampling_kernelPKfPfPifii(
	.param .u64 .ptr .align 1 _Z29fused_softmax_sampling_kernelPKfPfPifii_param_0,
	.param .u64 .ptr .align 1 _Z29fused_softmax_sampling_kernelPKfPfPifii_param_1,
	.param .u64 .ptr .align 1 _Z29fused_softmax_sampling_kernelPKfPfPifii_param_2,
	.param .f32 _Z29fused_softmax_sampling_kernelPKfPfPifii_param_3,
	.param .u32 _Z29fused_softmax_sampling_kernelPKfPfPifii_param_4,
	.param .u32 _Z29fused_softmax_sampling_kernelPKfPfPifii_param_5
)
{
	.reg .pred 	%p<31>;
	.reg .b32 	%r<130>;
	.reg .b32 	%f<387>;
	.reg .b64 	%rd<43>;

	ld.param.u64 	%rd8, [_Z29fused_softmax_sampling_kernelPKfPfPifii_param_0];
	ld.param.u64 	%rd9, [_Z29fused_softmax_sampling_kernelPKfPfPifii_param_1];
	ld.param.u64 	%rd7, [_Z29fused_softmax_sampling_kernelPKfPfPifii_param_2];
	ld.param.f32 	%f28, [_Z29fused_softmax_sampling_kernelPKfPfPifii_param_3];
	ld.param.u32 	%r60, [_Z29fused_softmax_sampling_kernelPKfPfPifii_param_4];
	ld.param.u32 	%r59, [_Z29fused_softmax_sampling_kernelPKfPfPifii_param_5];
	cvta.to.global.u64 	%rd1, %rd8;
	cvta.to.global.u64 	%rd2, %rd9;
	mov.u32 	%r61, %ctaid.x;
	mov.u32 	%r62, %ntid.x;
	mov.u32 	%r63, %tid.x;
	mad.lo.s32 	%r1, %r61, %r62, %r63;
	setp.ge.s32 	%p1, %r1, %r60;
	@%p1 bra 	$L__BB5_43;
	mul.lo.s32 	%r2, %r59, %r1;
	setp.lt.s32 	%p2, %r59, 1;
	mov.f32 	%f376, 0fFF800000;
	@%p2 bra 	$L__BB5_14;
	and.b32  	%r3, %r59, 15;
	setp.lt.u32 	%p3, %r59, 16;
	mov.f32 	%f376, 0fFF800000;
	mov.b32 	%r109, 0;
	@%p3 bra 	$L__BB5_5;
	and.b32  	%r109, %r59, 2147483632;
	neg.s32 	%r115, %r109;
	add.s64 	%rd3, %rd1, 32;
	mov.f32 	%f376, 0fFF800000;
	mov.u32 	%r114, %r2;
$L__BB5_4:
	.pragma "nounroll";
	mul.wide.s32 	%rd10, %r114, 4;
	add.s64 	%rd11, %rd3, %rd10;
	ld.global.nc.f32 	%f33, [%rd11+-32];
	max.f32 	%f34, %f376, %f33;
	ld.global.nc.f32 	%f35, [%rd11+-28];
	max.f32 	%f36, %f34, %f35;
	ld.global.nc.f32 	%f37, [%rd11+-24];
	max.f32 	%f38, %f36, %f37;
	ld.global.nc.f32 	%f39, [%rd11+-20];
	max.f32 	%f40, %f38, %f39;
	ld.global.nc.f32 	%f41, [%rd11+-16];
	max.f32 	%f42, %f40, %f41;
	ld.global.nc.f32 	%f43, [%rd11+-12];
	max.f32 	%f44, %f42, %f43;
	ld.global.nc.f32 	%f45, [%rd11+-8];
	max.f32 	%f46, %f44, %f45;
	ld.global.nc.f32 	%f47, [%rd11+-4];
	max.f32 	%f48, %f46, %f47;
	ld.global.nc.f32 	%f49, [%rd11];
	max.f32 	%f50, %f48, %f49;
	ld.global.nc.f32 	%f51, [%rd11+4];
	max.f32 	%f52, %f50, %f51;
	ld.global.nc.f32 	%f53, [%rd11+8];
	max.f32 	%f54, %f52, %f53;
	ld.global.nc.f32 	%f55, [%rd11+12];
	max.f32 	%f56, %f54, %f55;
	ld.global.nc.f32 	%f57, [%rd11+16];
	max.f32 	%f58, %f56, %f57;
	ld.global.nc.f32 	%f59, [%rd11+20];
	max.f32 	%f60, %f58, %f59;
	ld.global.nc.f32 	%f61, [%rd11+24];
	max.f32 	%f62, %f60, %f61;
	ld.global.nc.f32 	%f63, [%rd11+28];
	max.f32 	%f376, %f62, %f63;
	add.s32 	%r115, %r115, 16;
	add.s32 	%r114, %r114, 16;
	setp.eq.s32 	%p4, %r115, 0;
	@%p4 bra 	$L__BB5_5;
	bra.uni 	$L__BB5_4;
$L__BB5_5:
	setp.eq.s32 	%p5, %r3, 0;
	@%p5 bra 	$L__BB5_14;
	and.b32  	%r7, %r59, 7;
	setp.lt.u32 	%p6, %r3, 8;
	@%p6 bra 	$L__BB5_8;
	add.s32 	%r65, %r109, %r2;
	mul.wide.s32 	%rd12, %r65, 4;
	add.s64 	%rd13, %rd1, %rd12;
	ld.global.nc.f32 	%f65, [%rd13];
	max.f32 	%f66, %f376, %f65;
	ld.global.nc.f32 	%f67, [%rd13+4];
	max.f32 	%f68, %f66, %f67;
	ld.global.nc.f32 	%f69, [%rd13+8];
	max.f32 	%f70, %f68, %f69;
	ld.global.nc.f32 	%f71, [%rd13+12];
	max.f32 	%f72, %f70, %f71;
	ld.global.nc.f32 	%f73, [%rd13+16];
	max.f32 	%f74, %f72, %f73;
	ld.global.nc.f32 	%f75, [%rd13+20];
	max.f32 	%f76, %f74, %f75;
	ld.global.nc.f32 	%f77, [%rd13+24];
	max.f32 	%f78, %f76, %f77;
	ld.global.nc.f32 	%f79, [%rd13+28];
	max.f32 	%f376, %f78, %f79;
	add.s32 	%r109, %r109, 8;
$L__BB5_8:
	setp.eq.s32 	%p7, %r7, 0;
	@%p7 bra 	$L__BB5_14;
	and.b32  	%r10, %r59, 3;
	setp.lt.u32 	%p8, %r7, 4;
	@%p8 bra 	$L__BB5_11;
	add.s32 	%r66, %r109, %r2;
	mul.wide.s32 	%rd14, %r66, 4;
	add.s64 	%rd15, %rd1, %rd14;
	ld.global.nc.f32 	%f81, [%rd15];
	max.f32 	%f82, %f376, %f81;
	ld.global.nc.f32 	%f83, [%rd15+4];
	max.f32 	%f84, %f82, %f83;
	ld.global.nc.f32 	%f85, [%rd15+8];
	max.f32 	%f86, %f84, %f85;
	ld.global.nc.f32 	%f87, [%rd15+12];
	max.f32 	%f376, %f86, %f87;
	add.s32 	%r109, %r109, 4;
$L__BB5_11:
	setp.eq.s32 	%p9, %r10, 0;
	@%p9 bra 	$L__BB5_14;
	add.s32 	%r113, %r109, %r2;
	neg.s32 	%r112, %r10;
$L__BB5_13:
	.pragma "nounroll";
	mul.wide.s32 	%rd16, %r113, 4;
	add.s64 	%rd17, %rd1, %rd16;
	ld.global.nc.f32 	%f88, [%rd17];
	max.f32 	%f376, %f376, %f88;
	add.s32 	%r113, %r113, 1;
	add.s32 	%r112, %r112, 1;
	setp.ne.s32 	%p10, %r112, 0;
	@%p10 bra 	$L__BB5_13;
$L__BB5_14:
	setp.lt.s32 	%p11, %r59, 1;
	mov.f32 	%f384, 0f00000000;
	@%p11 bra 	$L__BB5_26;
	and.b32  	%r19, %r59, 7;
	setp.lt.u32 	%p12, %r59, 8;
	mov.f32 	%f384, 0f00000000;
	mov.b32 	%r116, 0;
	@%p12 bra 	$L__BB5_18;
	and.b32  	%r116, %r59, 2147483640;
	neg.s32 	%r120, %r116;
	add.s64 	%rd4, %rd1, 16;
	add.s64 	%rd5, %rd2, 16;
	mov.f32 	%f384, 0f00000000;
	mov.u32 	%r119, %r2;
$L__BB5_17:
	.pragma "nounroll";
	mul.wide.s32 	%rd18, %r119, 4;
	add.s64 	%rd19, %rd4, %rd18;
	add.s64 	%rd20, %rd5, %rd18;
	ld.global.nc.f32 	%f93, [%rd19+-16];
	sub.f32 	%f94, %f93, %f376;
	div.rn.f32 	%f95, %f94, %f28;
	fma.rn.f32 	%f96, %f95, 0f3BBB989D, 0f3F000000;
	cvt.sat.f32.f32 	%f97, %f96;
	mov.f32 	%f98, 0f4B400001;
	mov.f32 	%f99, 0f437C0000;
	fma.rm.f32 	%f100, %f97, %f99, %f98;
	add.f32 	%f101, %f100, 0fCB40007F;
	neg.f32 	%f102, %f101;
	fma.rn.f32 	%f103, %f95, 0f3FB8AA3B, %f102;
	fma.rn.f32 	%f104, %f95, 0f32A57060, %f103;
	mov.b32 	%r68, %f100;
	shl.b32 	%r69, %r68, 23;
	mov.b32 	%f105, %r69;
	ex2.approx.ftz.f32 	%f106, %f104;
	mul.f32 	%f107, %f106, %f105;
	st.global.f32 	[%rd20+-16], %f107;
	add.f32 	%f108, %f384, %f107;
	ld.global.nc.f32 	%f109, [%rd19+-12];
	sub.f32 	%f110, %f109, %f376;
	div.rn.f32 	%f111, %f110, %f28;
	fma.rn.f32 	%f112, %f111, 0f3BBB989D, 0f3F000000;
	cvt.sat.f32.f32 	%f113, %f112;
	fma.rm.f32 	%f114, %f113, %f99, %f98;
	add.f32 	%f115, %f114, 0fCB40007F;
	neg.f32 	%f116, %f115;
	fma.rn.f32 	%f117, %f111, 0f3FB8AA3B, %f116;
	fma.rn.f32 	%f118, %f111, 0f32A57060, %f117;
	mov.b32 	%r70, %f114;
	shl.b32 	%r71, %r70, 23;
	mov.b32 	%f119, %r71;
	ex2.approx.ftz.f32 	%f120, %f118;
	mul.f32 	%f121, %f120, %f119;
	st.global.f32 	[%rd20+-12], %f121;
	add.f32 	%f122, %f108, %f121;
	ld.global.nc.f32 	%f123, [%rd19+-8];
	sub.f32 	%f124, %f123, %f376;
	div.rn.f32 	%f125, %f124, %f28;
	fma.rn.f32 	%f126, %f125, 0f3BBB989D, 0f3F000000;
	cvt.sat.f32.f32 	%f127, %f126;
	fma.rm.f32 	%f128, %f127, %f99, %f98;
	add.f32 	%f129, %f128, 0fCB40007F;
	neg.f32 	%f130, %f129;
	fma.rn.f32 	%f131, %f125, 0f3FB8AA3B, %f130;
	fma.rn.f32 	%f132, %f125, 0f32A57060, %f131;
	mov.b32 	%r72, %f128;
	shl.b32 	%r73, %r72, 23;
	mov.b32 	%f133, %r73;
	ex2.approx.ftz.f32 	%f134, %f132;
	mul.f32 	%f135, %f134, %f133;
	st.global.f32 	[%rd20+-8], %f135;
	add.f32 	%f136, %f122, %f135;
	ld.global.nc.f32 	%f137, [%rd19+-4];
	sub.f32 	%f138, %f137, %f376;
	div.rn.f32 	%f139, %f138, %f28;
	fma.rn.f32 	%f140, %f139, 0f3BBB989D, 0f3F000000;
	cvt.sat.f32.f32 	%f141, %f140;
	fma.rm.f32 	%f142, %f141, %f99, %f98;
	add.f32 	%f143, %f142, 0fCB40007F;
	neg.f32 	%f144, %f143;
	fma.rn.f32 	%f145, %f139, 0f3FB8AA3B, %f144;
	fma.rn.f32 	%f146, %f139, 0f32A57060, %f145;
	mov.b32 	%r74, %f142;
	shl.b32 	%r75, %r74, 23;
	mov.b32 	%f147, %r75;
	ex2.approx.ftz.f32 	%f148, %f146;
	mul.f32 	%f149, %f148, %f147;
	st.global.f32 	[%rd20+-4], %f149;
	add.f32 	%f150, %f136, %f149;
	ld.global.nc.f32 	%f151, [%rd19];
	sub.f32 	%f152, %f151, %f376;
	div.rn.f32 	%f153, %f152, %f28;
	fma.rn.f32 	%f154, %f153, 0f3BBB989D, 0f3F000000;
	cvt.sat.f32.f32 	%f155, %f154;
	fma.rm.f32 	%f156, %f155, %f99, %f98;
	add.f32 	%f157, %f156, 0fCB40007F;
	neg.f32 	%f158, %f157;
	fma.rn.f32 	%f159, %f153, 0f3FB8AA3B, %f158;
	fma.rn.f32 	%f160, %f153, 0f32A57060, %f159;
	mov.b32 	%r76, %f156;
	shl.b32 	%r77, %r76, 23;
	mov.b32 	%f161, %r77;
	ex2.approx.ftz.f32 	%f162, %f160;
	mul.f32 	%f163, %f162, %f161;
	st.global.f32 	[%rd20], %f163;
	add.f32 	%f164, %f150, %f163;
	ld.global.nc.f32 	%f165, [%rd19+4];
	sub.f32 	%f166, %f165, %f376;
	div.rn.f32 	%f167, %f166, %f28;
	fma.rn.f32 	%f168, %f167, 0f3BBB989D, 0f3F000000;
	cvt.sat.f32.f32 	%f169, %f168;
	fma.rm.f32 	%f170, %f169, %f99, %f98;
	add.f32 	%f171, %f170, 0fCB40007F;
	neg.f32 	%f172, %f171;
	fma.rn.f32 	%f173, %f167, 0f3FB8AA3B, %f172;
	fma.rn.f32 	%f174, %f167, 0f32A57060, %f173;
	mov.b32 	%r78, %f170;
	shl.b32 	%r79, %r78, 23;
	mov.b32 	%f175, %r79;
	ex2.approx.ftz.f32 	%f176, %f174;
	mul.f32 	%f177, %f176, %f175;
	st.global.f32 	[%rd20+4], %f177;
	add.f32 	%f178, %f164, %f177;
	ld.global.nc.f32 	%f179, [%rd19+8];
	sub.f32 	%f180, %f179, %f376;
	div.rn.f32 	%f181, %f180, %f28;
	fma.rn.f32 	%f182, %f181, 0f3BBB989D, 0f3F000000;
	cvt.sat.f32.f32 	%f183, %f182;
	fma.rm.f32 	%f184, %f183, %f99, %f98;
	add.f32 	%f185, %f184, 0fCB40007F;
	neg.f32 	%f186, %f185;
	fma.rn.f32 	%f187, %f181, 0f3FB8AA3B, %f186;
	fma.rn.f32 	%f188, %f181, 0f32A57060, %f187;
	mov.b32 	%r80, %f184;
	shl.b32 	%r81, %r80, 23;
	mov.b32 	%f189, %r81;
	ex2.approx.ftz.f32 	%f190, %f188;
	mul.f32 	%f191, %f190, %f189;
	st.global.f32 	[%rd20+8], %f191;
	add.f32 	%f192, %f178, %f191;
	ld.global.nc.f32 	%f193, [%rd19+12];
	sub.f32 	%f194, %f193, %f376;
	div.rn.f32 	%f195, %f194, %f28;
	fma.rn.f32 	%f196, %f195, 0f3BBB989D, 0f3F000000;
	cvt.sat.f32.f32 	%f197, %f196;
	fma.rm.f32 	%f198, %f197, %f99, %f98;
	add.f32 	%f199, %f198, 0fCB40007F;
	neg.f32 	%f200, %f199;
	fma.rn.f32 	%f201, %f195, 0f3FB8AA3B, %f200;
	fma.rn.f32 	%f202, %f195, 0f32A57060, %f201;
	mov.b32 	%r82, %f198;
	shl.b32 	%r83, %r82, 23;
	mov.b32 	%f203, %r83;
	ex2.approx.ftz.f32 	%f204, %f202;
	mul.f32 	%f205, %f204, %f203;
	st.global.f32 	[%rd20+12], %f205;
	add.f32 	%f384, %f192, %f205;
	add.s32 	%r120, %r120, 8;
	add.s32 	%r119, %r119, 8;
	setp.eq.s32 	%p13, %r120, 0;
	@%p13 bra 	$L__BB5_18;
	bra.uni 	$L__BB5_17;
$L__BB5_18:
	setp.eq.s32 	%p14, %r19, 0;
	@%p14 bra 	$L__BB5_26;
	and.b32  	%r27, %r59, 3;
	setp.lt.u32 	%p15, %r19, 4;
	@%p15 bra 	$L__BB5_21;
	add.s32 	%r84, %r116, %r2;
	mul.wide.s32 	%rd21, %r84, 4;
	add.s64 	%rd22, %rd1, %rd21;
	ld.global.nc.f32 	%f207, [%rd22];
	sub.f32 	%f208, %f207, %f376;
	div.rn.f32 	%f209, %f208, %f28;
	fma.rn.f32 	%f210, %f209, 0f3BBB989D, 0f3F000000;
	cvt.sat.f32.f32 	%f211, %f210;
	mov.f32 	%f212, 0f4B400001;
	mov.f32 	%f213, 0f437C0000;
	fma.rm.f32 	%f214, %f211, %f213, %f212;
	add.f32 	%f215, %f214, 0fCB40007F;
	neg.f32 	%f216, %f215;
	fma.rn.f32 	%f217, %f209, 0f3FB8AA3B, %f216;
	fma.rn.f32 	%f218, %f209, 0f32A57060, %f217;
	mov.b32 	%r85, %f214;
	shl.b32 	%r86, %r85, 23;
	mov.b32 	%f219, %r86;
	ex2.approx.ftz.f32 	%f220, %f218;
	mul.f32 	%f221, %f220, %f219;
	add.s64 	%rd23, %rd2, %rd21;
	st.global.f32 	[%rd23], %f221;
	add.f32 	%f222, %f384, %f221;
	ld.global.nc.f32 	%f223, [%rd22+4];
	sub.f32 	%f224, %f223, %f376;
	div.rn.f32 	%f225, %f224, %f28;
	fma.rn.f32 	%f226, %f225, 0f3BBB989D, 0f3F000000;
	cvt.sat.f32.f32 	%f227, %f226;
	fma.rm.f32 	%f228, %f227, %f213, %f212;
	add.f32 	%f229, %f228, 0fCB40007F;
	neg.f32 	%f230, %f229;
	fma.rn.f32 	%f231, %f225, 0f3FB8AA3B, %f230;
	fma.rn.f32 	%f232, %f225, 0f32A57060, %f231;
	mov.b32 	%r87, %f228;
	shl.b32 	%r88, %r87, 23;
	mov.b32 	%f233, %r88;
	ex2.approx.ftz.f32 	%f234, %f232;
	mul.f32 	%f235, %f234, %f233;
	st.global.f32 	[%rd23+4], %f235;
	add.f32 	%f236, %f222, %f235;
	ld.global.nc.f32 	%f237, [%rd22+8];
	sub.f32 	%f238, %f237, %f376;
	div.rn.f32 	%f239, %f238, %f28;
	fma.rn.f32 	%f240, %f239, 0f3BBB989D, 0f3F000000;
	cvt.sat.f32.f32 	%f241, %f240;
	fma.rm.f32 	%f242, %f241, %f213, %f212;
	add.f32 	%f243, %f242, 0fCB40007F;
	neg.f32 	%f244, %f243;
	fma.rn.f32 	%f245, %f239, 0f3FB8AA3B, %f244;
	fma.rn.f32 	%f246, %f239, 0f32A57060, %f245;
	mov.b32 	%r89, %f242;
	shl.b32 	%r90, %r89, 23;
	mov.b32 	%f247, %r90;
	ex2.approx.ftz.f32 	%f248, %f246;
	mul.f32 	%f249, %f248, %f247;
	st.global.f32 	[%rd23+8], %f249;
	add.f32 	%f250, %f236, %f249;
	ld.global.nc.f32 	%f251, [%rd22+12];
	sub.f32 	%f252, %f251, %f376;
	div.rn.f32 	%f253, %f252, %f28;
	fma.rn.f32 	%f254, %f253, 0f3BBB989D, 0f3F000000;
	cvt.sat.f32.f32 	%f255, %f254;
	fma.rm.f32 	%f256, %f255, %f213, %f212;
	add.f32 	%f257, %f256, 0fCB40007F;
	neg.f32 	%f258, %f257;
	fma.rn.f32 	%f259, %f253, 0f3FB8AA3B, %f258;
	fma.rn.f32 	%f260, %f253, 0f32A57060, %f259;
	mov.b32 	%r91, %f256;
	shl.b32 	%r92, %r91, 23;
	mov.b32 	%f261, %r92;
	ex2.approx.ftz.f32 	%f262, %f260;
	mul.f32 	%f263, %f262, %f261;
	st.global.f32 	[%rd23+12], %f263;
	add.f32 	%f384, %f250, %f263;
	add.s32 	%r116, %r116, 4;
$L__BB5_21:
	setp.eq.s32 	%p16, %r27, 0;
	@%p16 bra 	$L__BB5_26;
	setp.eq.s32 	%p17, %r27, 1;
	@%p17 bra 	$L__BB5_24;
	add.s32 	%r93, %r116, %r2;
	mul.wide.s32 	%rd24, %r93, 4;
	add.s64 	%rd25, %rd1, %rd24;
	ld.global.nc.f32 	%f265, [%rd25];
	sub.f32 	%f266, %f265, %f376;
	div.rn.f32 	%f267, %f266, %f28;
	fma.rn.f32 	%f268, %f267, 0f3BBB989D, 0f3F000000;
	cvt.sat.f32.f32 	%f269, %f268;
	mov.f32 	%f270, 0f4B400001;
	mov.f32 	%f271, 0f437C0000;
	fma.rm.f32 	%f272, %f269, %f271, %f270;
	add.f32 	%f273, %f272, 0fCB40007F;
	neg.f32 	%f274, %f273;
	fma.rn.f32 	%f275, %f267, 0f3FB8AA3B, %f274;
	fma.rn.f32 	%f276, %f267, 0f32A57060, %f275;
	mov.b32 	%r94, %f272;
	shl.b32 	%r95, %r94, 23;
	mov.b32 	%f277, %r95;
	ex2.approx.ftz.f32 	%f278, %f276;
	mul.f32 	%f279, %f278, %f277;
	add.s64 	%rd26, %rd2, %rd24;
	st.global.f32 	[%rd26], %f279;
	add.f32 	%f280, %f384, %f279;
	ld.global.nc.f32 	%f281, [%rd25+4];
	sub.f32 	%f282, %f281, %f376;
	div.rn.f32 	%f283, %f282, %f28;
	fma.rn.f32 	%f284, %f283, 0f3BBB989D, 0f3F000000;
	cvt.sat.f32.f32 	%f285, %f284;
	fma.rm.f32 	%f286, %f285, %f271, %f270;
	add.f32 	%f287, %f286, 0fCB40007F;
	neg.f32 	%f288, %f287;
	fma.rn.f32 	%f289, %f283, 0f3FB8AA3B, %f288;
	fma.rn.f32 	%f290, %f283, 0f32A57060, %f289;
	mov.b32 	%r96, %f286;
	shl.b32 	%r97, %r96, 23;
	mov.b32 	%f291, %r97;
	ex2.approx.ftz.f32 	%f292, %f290;
	mul.f32 	%f293, %f292, %f291;
	st.global.f32 	[%rd26+4], %f293;
	add.f32 	%f384, %f280, %f293;
	add.s32 	%r116, %r116, 2;
$L__BB5_24:
	and.b32  	%r98, %r59, 1;
	setp.eq.b32 	%p18, %r98, 1;
	not.pred 	%p19, %p18;
	@%p19 bra 	$L__BB5_26;
	add.s32 	%r99, %r116, %r2;
	mul.wide.s32 	%rd27, %r99, 4;
	add.s64 	%rd28, %rd1, %rd27;
	ld.global.nc.f32 	%f294, [%rd28];
	sub.f32 	%f295, %f294, %f376;
	div.rn.f32 	%f296, %f295, %f28;
	fma.rn.f32 	%f297, %f296, 0f3BBB989D, 0f3F000000;
	cvt.sat.f32.f32 	%f298, %f297;
	mov.f32 	%f299, 0f4B400001;
	mov.f32 	%f300, 0f437C0000;
	fma.rm.f32 	%f301, %f298, %f300, %f299;
	add.f32 	%f302, %f301, 0fCB40007F;
	neg.f32 	%f303, %f302;
	fma.rn.f32 	%f304, %f296, 0f3FB8AA3B, %f303;
	fma.rn.f32 	%f305, %f296, 0f32A57060, %f304;
	mov.b32 	%r100, %f301;
	shl.b32 	%r101, %r100, 23;
	mov.b32 	%f306, %r101;
	ex2.approx.ftz.f32 	%f307, %f305;
	mul.f32 	%f308, %f307, %f306;
	add.s64 	%rd29, %rd2, %rd27;
	st.global.f32 	[%rd29], %f308;
	add.f32 	%f384, %f384, %f308;
$L__BB5_26:
	setp.lt.s32 	%p20, %r59, 1;
	mov.b32 	%r129, 0;
	@%p20 bra 	$L__BB5_42;
	and.b32  	%r32, %r59, 15;
	setp.lt.u32 	%p21, %r59, 16;
	mov.b32 	%r121, 0;
	@%p21 bra 	$L__BB5_30;
	and.b32  	%r121, %r59, 2147483632;
	neg.s32 	%r127, %r121;
	add.s64 	%rd6, %rd2, 32;
	mov.u32 	%r126, %r2;
$L__BB5_29:
	.pragma "nounroll";
	mul.wide.s32 	%rd30, %r126, 4;
	add.s64 	%rd31, %rd6, %rd30;
	ld.global.f32 	%f309, [%rd31+-32];
	div.rn.f32 	%f310, %f309, %f384;
	st.global.f32 	[%rd31+-32], %f310;
	ld.global.f32 	%f311, [%rd31+-28];
	div.rn.f32 	%f312, %f311, %f384;
	st.global.f32 	[%rd31+-28], %f312;
	ld.global.f32 	%f313, [%rd31+-24];
	div.rn.f32 	%f314, %f313, %f384;
	st.global.f32 	[%rd31+-24], %f314;
	ld.global.f32 	%f315, [%rd31+-20];
	div.rn.f32 	%f316, %f315, %f384;
	st.global.f32 	[%rd31+-20], %f316;
	ld.global.f32 	%f317, [%rd31+-16];
	div.rn.f32 	%f318, %f317, %f384;
	st.global.f32 	[%rd31+-16], %f318;
	ld.global.f32 	%f319, [%rd31+-12];
	div.rn.f32 	%f320, %f319, %f384;
	st.global.f32 	[%rd31+-12], %f320;
	ld.global.f32 	%f321, [%rd31+-8];
	div.rn.f32 	%f322, %f321, %f384;
	st.global.f32 	[%rd31+-8], %f322;
	ld.global.f32 	%f323, [%rd31+-4];
	div.rn.f32 	%f324, %f323, %f384;
	st.global.f32 	[%rd31+-4], %f324;
	ld.global.f32 	%f325, [%rd31];
	div.rn.f32 	%f326, %f325, %f384;
	st.global.f32 	[%rd31], %f326;
	ld.global.f32 	%f327, [%rd31+4];
	div.rn.f32 	%f328, %f327, %f384;
	st.global.f32 	[%rd31+4], %f328;
	ld.global.f32 	%f329, [%rd31+8];
	div.rn.f32 	%f330, %f329, %f384;
	st.global.f32 	[%rd31+8], %f330;
	ld.global.f32 	%f331, [%rd31+12];
	div.rn.f32 	%f332, %f331, %f384;
	st.global.f32 	[%rd31+12], %f332;
	ld.global.f32 	%f333, [%rd31+16];
	div.rn.f32 	%f334, %f333, %f384;
	st.global.f32 	[%rd31+16], %f334;
	ld.global.f32 	%f335, [%rd31+20];
	div.rn.f32 	%f336, %f335, %f384;
	st.global.f32 	[%rd31+20], %f336;
	ld.global.f32 	%f337, [%rd31+24];
	div.rn.f32 	%f338, %f337, %f384;
	st.global.f32 	[%rd31+24], %f338;
	ld.global.f32 	%f339, [%rd31+28];
	div.rn.f32 	%f340, %f339, %f384;
	st.global.f32 	[%rd31+28], %f340;
	add.s32 	%r127, %r127, 16;
	add.s32 	%r126, %r126, 16;
	setp.eq.s32 	%p22, %r127, 0;
	@%p22 bra 	$L__BB5_30;
	bra.uni 	$L__BB5_29;
$L__BB5_30:
	setp.eq.s32 	%p23, %r32, 0;
	@%p23 bra 	$L__BB5_39;
	and.b32  	%r40, %r59, 7;
	setp.lt.u32 	%p24, %r32, 8;
	@%p24 bra 	$L__BB5_33;
	add.s32 	%r104, %r121, %r2;
	mul.wide.s32 	%rd32, %r104, 4;
	add.s64 	%rd33, %rd2, %rd32;
	ld.global.f32 	%f341, [%rd33];
	div.rn.f32 	%f342, %f341, %f384;
	st.global.f32 	[%rd33], %f342;
	ld.global.f32 	%f343, [%rd33+4];
	div.rn.f32 	%f344, %f343, %f384;
	st.global.f32 	[%rd33+4], %f344;
	ld.global.f32 	%f345, [%rd33+8];
	div.rn.f32 	%f346, %f345, %f384;
	st.global.f32 	[%rd33+8], %f346;
	ld.global.f32 	%f347, [%rd33+12];
	div.rn.f32 	%f348, %f347, %f384;
	st.global.f32 	[%rd33+12], %f348;
	ld.global.f32 	%f349, [%rd33+16];
	div.rn.f32 	%f350, %f349, %f384;
	st.global.f32 	[%rd33+16], %f350;
	ld.global.f32 	%f351, [%rd33+20];
	div.rn.f32 	%f352, %f351, %f384;
	st.global.f32 	[%rd33+20], %f352;
	ld.global.f32 	%f353, [%rd33+24];
	div.rn.f32 	%f354, %f353, %f384;
	st.global.f32 	[%rd33+24], %f354;
	ld.global.f32 	%f355, [%rd33+28];
	div.rn.f32 	%f356, %f355, %f384;
	st.global.f32 	[%rd33+28], %f356;
	add.s32 	%r121, %r121, 8;
$L__BB5_33:
	setp.eq.s32 	%p25, %r40, 0;
	@%p25 bra 	$L__BB5_39;
	and.b32  	%r43, %r59, 3;
	setp.lt.u32 	%p26, %r40, 4;
	@%p26 bra 	$L__BB5_36;
	add.s32 	%r105, %r121, %r2;
	mul.wide.s32 	%rd34, %r105, 4;
	add.s64 	%rd35, %rd2, %rd34;
	ld.global.f32 	%f357, [%rd35];
	div.rn.f32 	%f358, %f357, %f384;
	st.global.f32 	[%rd35], %f358;
	ld.global.f32 	%f359, [%rd35+4];
	div.rn.f32 	%f360, %f359, %f384;
	st.global.f32 	[%rd35+4], %f360;
	ld.global.f32 	%f361, [%rd35+8];
	div.rn.f32 	%f362, %f361, %f384;
	st.global.f32 	[%rd35+8], %f362;
	ld.global.f32 	%f363, [%rd35+12];
	div.rn.f32 	%f364, %f363, %f384;
	st.global.f32 	[%rd35+12], %f364;
	add.s32 	%r121, %r121, 4;
$L__BB5_36:
	setp.eq.s32 	%p27, %r43, 0;
	@%p27 bra 	$L__BB5_39;
	add.s32 	%r125, %r121, %r2;
	neg.s32 	%r124, %r43;
$L__BB5_38:
	.pragma "nounroll";
	mul.wide.s32 	%rd36, %r125, 4;
	add.s64 	%rd37, %rd2, %rd36;
	ld.global.f32 	%f365, [%rd37];
	div.rn.f32 	%f366, %f365, %f384;
	st.global.f32 	[%rd37], %f366;
	add.s32 	%r125, %r125, 1;
	add.s32 	%r124, %r124, 1;
	setp.ne.s32 	%p28, %r124, 0;
	@%p28 bra 	$L__BB5_38;
$L__BB5_39:
	mov.f32 	%f386, 0f00000000;
	mov.b32 	%r128, 0;
$L__BB5_40:
	add.s32 	%r107, %r128, %r2;
	mul.wide.s32 	%rd38, %r107, 4;
	add.s64 	%rd39, %rd2, %rd38;
	ld.global.f32 	%f368, [%rd39];
	add.f32 	%f386, %f386, %f368;
	setp.ge.f32 	%p29, %f386, 0f3F000000;
	mov.u32 	%r129, %r128;
	@%p29 bra 	$L__BB5_42;
	add.s32 	%r128, %r128, 1;
	setp.ne.s32 	%p30, %r128, %r59;
	mov.b32 	%r129, 0;
	@%p30 bra 	$L__BB5_40;
$L__BB5_42:
	cvta.to.global.u64 	%rd40, %rd7;
	mul.wide.s32 	%rd41, %r1, 4;
	add.s64 	%rd42, %rd40, %rd41;
	st.global.u32 	[%rd42], %r129;
$L__BB5_43:
	ret;

}
	// .globl	_Z33fused_multi_head_attention_kernelPKfS0_S0_Pfiiiii
.visible .entry _Z33fused_multi_head_attention_kernelPKfS0_S0_Pfiiiii(
	.param .u64 .ptr .align 1 _Z33fused_multi_head_attention_kernelPKfS0_S0_Pfiiiii_param_0,
	.param .u64 .ptr .align 1 _Z33fused_multi_head_attention_kernelPKfS0_S0_Pfiiiii_param_1,
	.param .u64 .ptr .align 1 _Z33fused_multi_head_attention_kernelPKfS0_S0_Pfiiiii_param_2,
	.param .u64 .ptr .align 1 _Z33fused_multi_head_attention_kernelPKfS0_S0_Pfiiiii_param_3,
	.param .u32 _Z33fused_multi_head_attention_kernelPKfS0_S0_Pfiiiii_param_4,
	.param .u32 _Z33fused_multi_head_attention_kernelPKfS0_S0_Pfiiiii_param_5,
	.param .u32 _Z33fused_multi_head_attention_kernelPKfS0_S0_Pfiiiii_param_6,
	.param .u32 _Z33fused_multi_head_attention_kernelPKfS0_S0_Pfiiiii_param_7,
	.param .u32 _Z33fused_multi_head_attention_kernelPKfS0_S0_Pfiiiii_param_8
)
{
	.local .align 16 .b8 	__local_depot6[4096];
	.reg .b64 	%SP;
	.reg .b64 	%SPL;
	.reg .pred 	%p<93>;
	.reg .b32 	%r<316>;
	.reg .b32 	%f<795>;
	.reg .b64 	%rd<88>;

	mov.u64 	%SPL, __local_depot6;
	ld.param.u64 	%rd18, [_Z33fused_multi_head_attention_kernelPKfS0_S0_Pfiiiii_param_0];
	ld.param.u64 	%rd19, [_Z33fused_multi_head_attention_kernelPKfS0_S0_Pfiiiii_param_1];
	ld.param.u64 	%rd20, [_Z33fused_multi_head_attention_kernelPKfS0_S0_Pfiiiii_param_2];
	ld.param.u32 	%r118, [_Z33fused_multi_head_attention_kernelPKfS0_S0_Pfiiiii_param_4];
	ld.param.u32 	%r115, [_Z33fused_multi_head_attention_kernelPKfS0_S0_Pfiiiii_param_5];
	ld.param.u32 	%r116, [_Z33fused_multi_head_attention_kernelPKfS0_S0_Pfiiiii_param_6];
	ld.param.u32 	%r117, [_Z33fused_multi_head_attention_kernelPKfS0_S0_Pfiiiii_param_7];
	ld.param.u32 	%r119, [_Z33fused_multi_head_attention_kernelPKfS0_S0_Pfiiiii_param_8];
	cvta.to.global.u64 	%rd1, %rd19;
	cvta.to.global.u64 	%rd2, %rd18;
	cvta.to.global.u64 	%rd3, %rd20;
	add.u64 	%rd4, %SPL, 0;
	mov.u32 	%r1, %ctaid.x;
	mov.u32 	%r120, %ctaid.y;
	mov.u32 	%r121, %ctaid.z;
	mov.u32 	%r122, %ntid.x;
	mov.u32 	%r123, %tid.x;
	mad.lo.s32 	%r2, %r121, %r122, %r123;
	setp.ge.s32 	%p1, %r1, %r118;
	setp.ge.s32 	%p2, %r120, %r119;
	or.pred  	%p3, %p1, %p2;
	setp.ge.s32 	%p4, %r2, %r115;
	or.pred  	%p5, %p4, %p3;
	@%p5 bra 	$L__BB6_124;
	mad.lo.s32 	%r124, %r115, %r1, %r2;
	mul.lo.s32 	%r3, %r124, %r116;
	shl.b32 	%r125, %r117, 2;
	mov.u32 	%r126, shared_mem;
	add.s32 	%r4, %r126, %r125;
	shl.b32 	%r5, %r117, 3;
	setp.lt.s32 	%p6, %r117, 1;
	@%p6 bra 	$L__BB6_55;
	setp.lt.s32 	%p7, %r116, 1;
	@%p7 bra 	$L__BB6_44;
	and.b32  	%r6, %r116, 15;
	and.b32  	%r7, %r116, 7;
	and.b32  	%r8, %r116, 2147483632;
	and.b32  	%r9, %r116, 3;
	mov.b32 	%r276, 0;
$L__BB6_4:
	setp.lt.u32 	%p16, %r116, 16;
	mov.u32 	%r157, %ctaid.y;
	mad.lo.s32 	%r11, %r117, %r157, %r276;
	mul.lo.s32 	%r12, %r11, %r116;
	mov.f32 	%f767, 0f00000000;
	mov.b32 	%r287, 0;
	@%p16 bra 	$L__BB6_7;
	mov.f32 	%f767, 0f00000000;
	mov.b32 	%r277, 0;
$L__BB6_6:
	.pragma "nounroll";
	add.s32 	%r159, %r277, %r3;
	mul.wide.s32 	%rd22, %r159, 4;
	add.s64 	%rd23, %rd2, %rd22;
	ld.global.nc.f32 	%f95, [%rd23];
	add.s32 	%r160, %r277, %r12;
	mul.wide.s32 	%rd24, %r160, 4;
	add.s64 	%rd25, %rd1, %rd24;
	ld.global.nc.f32 	%f96, [%rd25];
	fma.rn.f32 	%f97, %f95, %f96, %f767;
	ld.global.nc.f32 	%f98, [%rd23+4];
	ld.global.nc.f32 	%f99, [%rd25+4];
	fma.rn.f32 	%f100, %f98, %f99, %f97;
	ld.global.nc.f32 	%f101, [%rd23+8];
	ld.global.nc.f32 	%f102, [%rd25+8];
	fma.rn.f32 	%f103, %f101, %f102, %f100;
	ld.global.nc.f32 	%f104, [%rd23+12];
	ld.global.nc.f32 	%f105, [%rd25+12];
	fma.rn.f32 	%f106, %f104, %f105, %f103;
	ld.global.nc.f32 	%f107, [%rd23+16];
	ld.global.nc.f32 	%f108, [%rd25+16];
	fma.rn.f32 	%f109, %f107, %f108, %f106;
	ld.global.nc.f32 	%f110, [%rd23+20];
	ld.global.nc.f32 	%f111, [%rd25+20];
	fma.rn.f32 	%f112, %f110, %f111, %f109;
	ld.global.nc.f32 	%f113, [%rd23+24];
	ld.global.nc.f32 	%f114, [%rd25+24];
	fma.rn.f32 	%f115, %f113, %f114, %f112;
	ld.global.nc.f32 	%f116, [%rd23+28];
	ld.global.nc.f32 	%f117, [%rd25+28];
	fma.rn.f32 	%f118, %f116, %f117, %f115;
	ld.global.nc.f32 	%f119, [%rd23+32];
	ld.global.nc.f32 	%f120, [%rd25+32];
	fma.rn.f32 	%f121, %f119, %f120, %f118;
	ld.global.nc.f32 	%f122, [%rd23+36];
	ld.global.nc.f32 	%f123, [%rd25+36];
	fma.rn.f32 	%f124, %f122, %f123, %f121;
	ld.global.nc.f32 	%f125, [%rd23+40];
	ld.global.nc.f32 	%f126, [%rd25+40];
	fma.rn.f32 	%f127, %f125, %f126, %f124;
	ld.global.nc.f32 	%f128, [%rd23+44];
	ld.global.nc.f32 	%f129, [%rd25+44];
	fma.rn.f32 	%f130, %f128, %f129, %f127;
	ld.global.nc.f32 	%f131, [%rd23+48];
	ld.global.nc.f32 	%f132, [%rd25+48];
	fma.rn.f32 	%f133, %f131, %f132, %f130;
	ld.global.nc.f32 	%f134, [%rd23+52];
	ld.global.nc.f32 	%f135, [%rd25+52];
	fma.rn.f32 	%f136, %f134, %f135, %f133;
	ld.global.nc.f32 	%f137, [%rd23+56];
	ld.global.nc.f32 	%f138, [%rd25+56];
	fma.rn.f32 	%f139, %f137, %f138, %f136;
	ld.global.nc.f32 	%f140, [%rd23+60];
	ld.global.nc.f32 	%f141, [%rd25+60];
	fma.rn.f32 	%f767, %f140, %f141, %f139;
	add.s32 	%r277, %r277, 16;
	setp.eq.s32 	%p17, %r277, %r8;
	mov.u32 	%r287, %r8;
	@%p17 bra 	$L__BB6_7;
	bra.uni 	$L__BB6_6;
$L__BB6_7:
	setp.eq.s32 	%p18, %r6, 0;
	@%p18 bra 	$L__BB6_17;
	add.s32 	%r161, %r6, -1;
	setp.lt.u32 	%p19, %r161, 7;
	@%p19 bra 	$L__BB6_10;
	add.s32 	%r162, %r287, %r3;
	mul.wide.s32 	%rd26, %r162, 4;
	add.s64 	%rd27, %rd2, %rd26;
	ld.global.nc.f32 	%f143, [%rd27];
	add.s32 	%r163, %r287, %r12;
	mul.wide.s32 	%rd28, %r163, 4;
	add.s64 	%rd29, %rd1, %rd28;
	ld.global.nc.f32 	%f144, [%rd29];
	fma.rn.f32 	%f145, %f143, %f144, %f767;
	ld.global.nc.f32 	%f146, [%rd27+4];
	ld.global.nc.f32 	%f147, [%rd29+4];
	fma.rn.f32 	%f148, %f146, %f147, %f145;
	ld.global.nc.f32 	%f149, [%rd27+8];
	ld.global.nc.f32 	%f150, [%rd29+8];
	fma.rn.f32 	%f151, %f149, %f150, %f148;
	ld.global.nc.f32 	%f152, [%rd27+12];
	ld.global.nc.f32 	%f153, [%rd29+12];
	fma.rn.f32 	%f154, %f152, %f153, %f151;
	ld.global.nc.f32 	%f155, [%rd27+16];
	ld.global.nc.f32 	%f156, [%rd29+16];
	fma.rn.f32 	%f157, %f155, %f156, %f154;
	ld.global.nc.f32 	%f158, [%rd27+20];
	ld.global.nc.f32 	%f159, [%rd29+20];
	fma.rn.f32 	%f160, %f158, %f159, %f157;
	ld.global.nc.f32 	%f161, [%rd27+24];
	ld.global.nc.f32 	%f162, [%rd29+24];
	fma.rn.f32 	%f163, %f161, %f162, %f160;
	ld.global.nc.f32 	%f164, [%rd27+28];
	ld.global.nc.f32 	%f165, [%rd29+28];
	fma.rn.f32 	%f767, %f164, %f165, %f163;
	add.s32 	%r287, %r287, 8;
$L__BB6_10:
	setp.eq.s32 	%p20, %r7, 0;
	@%p20 bra 	$L__BB6_17;
	add.s32 	%r164, %r7, -1;
	setp.lt.u32 	%p21, %r164, 3;
	@%p21 bra 	$L__BB6_13;
	add.s32 	%r165, %r287, %r3;
	mul.wide.s32 	%rd30, %r165, 4;
	add.s64 	%rd31, %rd2, %rd30;
	ld.global.nc.f32 	%f167, [%rd31];
	add.s32 	%r166, %r287, %r12;
	mul.wide.s32 	%rd32, %r166, 4;
	add.s64 	%rd33, %rd1, %rd32;
	ld.global.nc.f32 	%f168, [%rd33];
	fma.rn.f32 	%f169, %f167, %f168, %f767;
	ld.global.nc.f32 	%f170, [%rd31+4];
	ld.global.nc.f32 	%f171, [%rd33+4];
	fma.rn.f32 	%f172, %f170, %f171, %f169;
	ld.global.nc.f32 	%f173, [%rd31+8];
	ld.global.nc.f32 	%f174, [%rd33+8];
	fma.rn.f32 	%f175, %f173, %f174, %f172;
	ld.global.nc.f32 	%f176, [%rd31+12];
	ld.global.nc.f32 	%f177, [%rd33+12];
	fma.rn.f32 	%f767, %f176, %f177, %f175;
	add.s32 	%r287, %r287, 4;
$L__BB6_13:
	setp.eq.s32 	%p22, %r9, 0;
	@%p22 bra 	$L__BB6_17;
	setp.eq.s32 	%p23, %r9, 1;
	add.s32 	%r167, %r287, %r3;
	mul.wide.s32 	%rd34, %r167, 4;
	add.s64 	%rd9, %rd2, %rd34;
	ld.global.nc.f32 	%f178, [%rd9];
	add.s32 	%r168, %r287, %r12;
	mul.wide.s32 	%rd35, %r168, 4;
	add.s64 	%rd10, %rd1, %rd35;
	ld.global.nc.f32 	%f179, [%rd10];
	fma.rn.f32 	%f767, %f178, %f179, %f767;
	@%p23 bra 	$L__BB6_17;
	setp.eq.s32 	%p24, %r9, 2;
	ld.global.nc.f32 	%f180, [%rd9+4];
	ld.global.nc.f32 	%f181, [%rd10+4];
	fma.rn.f32 	%f767, %f180, %f181, %f767;
	@%p24 bra 	$L__BB6_17;
	ld.global.nc.f32 	%f182, [%rd9+8];
	ld.global.nc.f32 	%f183, [%rd10+8];
	fma.rn.f32 	%f767, %f182, %f183, %f767;
$L__BB6_17:
	setp.lt.u32 	%p25, %r116, 16;
	shl.b32 	%r170, %r276, 2;
	mov.u32 	%r171, shared_mem;
	add.s32 	%r36, %r171, %r170;
	st.shared.f32 	[%r36], %f767;
	add.s32 	%r37, %r11, %r116;
	mul.lo.s32 	%r38, %r37, %r116;
	mov.f32 	%f760, 0f00000000;
	mov.b32 	%r284, 0;
	@%p25 bra 	$L__BB6_20;
	mov.f32 	%f760, 0f00000000;
	mov.b32 	%r278, 0;
$L__BB6_19:
	.pragma "nounroll";
	add.s32 	%r173, %r278, %r3;
	mul.wide.s32 	%rd36, %r173, 4;
	add.s64 	%rd37, %rd2, %rd36;
	ld.global.nc.f32 	%f187, [%rd37];
	add.s32 	%r174, %r278, %r38;
	mul.wide.s32 	%rd38, %r174, 4;
	add.s64 	%rd39, %rd1, %rd38;
	ld.global.nc.f32 	%f188, [%rd39];
	fma.rn.f32 	%f189, %f187, %f188, %f760;
	ld.global.nc.f32 	%f190, [%rd37+4];
	ld.global.nc.f32 	%f191, [%rd39+4];
	fma.rn.f32 	%f192, %f190, %f191, %f189;
	ld.global.nc.f32 	%f193, [%rd37+8];
	ld.global.nc.f32 	%f194, [%rd39+8];
	fma.rn.f32 	%f195, %f193, %f194, %f192;
	ld.global.nc.f32 	%f196, [%rd37+12];
	ld.global.nc.f32 	%f197, [%rd39+12];
	fma.rn.f32 	%f198, %f196, %f197, %f195;
	ld.global.nc.f32 	%f199, [%rd37+16];
	ld.global.nc.f32 	%f200, [%rd39+16];
	fma.rn.f32 	%f201, %f199, %f200, %f198;
	ld.global.nc.f32 	%f202, [%rd37+20];
	ld.global.nc.f32 	%f203, [%rd39+20];
	fma.rn.f32 	%f204, %f202, %f203, %f201;
	ld.global.nc.f32 	%f205, [%rd37+24];
	ld.global.nc.f32 	%f206, [%rd39+24];
	fma.rn.f32 	%f207, %f205, %f206, %f204;
	ld.global.nc.f32 	%f208, [%rd37+28];
	ld.global.nc.f32 	%f209, [%rd39+28];
	fma.rn.f32 	%f210, %f208, %f209, %f207;
	ld.global.nc.f32 	%f211, [%rd37+32];
	ld.global.nc.f32 	%f212, [%rd39+32];
	fma.rn.f32 	%f213, %f211, %f212, %f210;
	ld.global.nc.f32 	%f214, [%rd37+36];
	ld.global.nc.f32 	%f215, [%rd39+36];
	fma.rn.f32 	%f216, %f214, %f215, %f213;
	ld.global.nc.f32 	%f217, [%rd37+40];
	ld.global.nc.f32 	%f218, [%rd39+40];
	fma.rn.f32 	%f219, %f217, %f218, %f216;
	ld.global.nc.f32 	%f220, [%rd37+44];
	ld.global.nc.f32 	%f221, [%rd39+44];
	fma.rn.f32 	%f222, %f220, %f221, %f219;
	ld.global.nc.f32 	%f223, [%rd37+48];
	ld.global.nc.f32 	%f224, [%rd39+48];
	fma.rn.f32 	%f225, %f223, %f224, %f222;
	ld.global.nc.f32 	%f226, [%rd37+52];
	ld.global.nc.f32 	%f227, [%rd39+52];
	fma.rn.f32 	%f228, %f226, %f227, %f225;
	ld.global.nc.f32 	%f229, [%rd37+56];
	ld.global.nc.f32 	%f230, [%rd39+56];
	fma.rn.f32 	%f231, %f229, %f230, %f228;
	ld.global.nc.f32 	%f232, [%rd37+60];
	ld.global.nc.f32 	%f233, [%rd39+60];
	fma.rn.f32 	%f760, %f232, %f233, %f231;
	add.s32 	%r278, %r278, 16;
	setp.eq.s32 	%p26, %r278, %r8;
	mov.u32 	%r284, %r8;
	@%p26 bra 	$L__BB6_20;
	bra.uni 	$L__BB6_19;
$L__BB6_20:
	setp.eq.s32 	%p27, %r6, 0;
	@%p27 bra 	$L__BB6_30;
	add.s32 	%r175, %r6, -1;
	setp.lt.u32 	%p28, %r175, 7;
	@%p28 bra 	$L__BB6_23;
	add.s32 	%r176, %r284, %r3;
	mul.wide.s32 	%rd40, %r176, 4;
	add.s64 	%rd41, %rd2, %rd40;
	ld.global.nc.f32 	%f235, [%rd41];
	add.s32 	%r177, %r284, %r38;
	mul.wide.s32 	%rd42, %r177, 4;
	add.s64 	%rd43, %rd1, %rd42;
	ld.global.nc.f32 	%f236, [%rd43];
	fma.rn.f32 	%f237, %f235, %f236, %f760;
	ld.global.nc.f32 	%f238, [%rd41+4];
	ld.global.nc.f32 	%f239, [%rd43+4];
	fma.rn.f32 	%f240, %f238, %f239, %f237;
	ld.global.nc.f32 	%f241, [%rd41+8];
	ld.global.nc.f32 	%f242, [%rd43+8];
	fma.rn.f32 	%f243, %f241, %f242, %f240;
	ld.global.nc.f32 	%f244, [%rd41+12];
	ld.global.nc.f32 	%f245, [%rd43+12];
	fma.rn.f32 	%f246, %f244, %f245, %f243;
	ld.global.nc.f32 	%f247, [%rd41+16];
	ld.global.nc.f32 	%f248, [%rd43+16];
	fma.rn.f32 	%f249, %f247, %f248, %f246;
	ld.global.nc.f32 	%f250, [%rd41+20];
	ld.global.nc.f32 	%f251, [%rd43+20];
	fma.rn.f32 	%f252, %f250, %f251, %f249;
	ld.global.nc.f32 	%f253, [%rd41+24];
	ld.global.nc.f32 	%f254, [%rd43+24];
	fma.rn.f32 	%f255, %f253, %f254, %f252;
	ld.global.nc.f32 	%f256, [%rd41+28];
	ld.global.nc.f32 	%f257, [%rd43+28];
	fma.rn.f32 	%f760, %f256, %f257, %f255;
	add.s32 	%r284, %r284, 8;
$L__BB6_23:
	setp.eq.s32 	%p29, %r7, 0;
	@%p29 bra 	$L__BB6_30;
	add.s32 	%r178, %r7, -1;
	setp.lt.u32 	%p30, %r178, 3;
	@%p30 bra 	$L__BB6_26;
	add.s32 	%r179, %r284, %r3;
	mul.wide.s32 	%rd44, %r179, 4;
	add.s64 	%rd45, %rd2, %rd44;
	ld.global.nc.f32 	%f259, [%rd45];
	add.s32 	%r180, %r284, %r38;
	mul.wide.s32 	%rd46, %r180, 4;
	add.s64 	%rd47, %rd1, %rd46;
	ld.global.nc.f32 	%f260, [%rd47];
	fma.rn.f32 	%f261, %f259, %f260, %f760;
	ld.global.nc.f32 	%f262, [%rd45+4];
	ld.global.nc.f32 	%f263, [%rd47+4];
	fma.rn.f32 	%f264, %f262, %f263, %f261;
	ld.global.nc.f32 	%f265, [%rd45+8];
	ld.global.nc.f32 	%f266, [%rd47+8];
	fma.rn.f32 	%f267, %f265, %f266, %f264;
	ld.global.nc.f32 	%f268, [%rd45+12];
	ld.global.nc.f32 	%f269, [%rd47+12];
	fma.rn.f32 	%f760, %f268, %f269, %f267;
	add.s32 	%r284, %r284, 4;
$L__BB6_26:
	setp.eq.s32 	%p31, %r9, 0;
	@%p31 bra 	$L__BB6_30;
	setp.eq.s32 	%p32, %r9, 1;
	add.s32 	%r181, %r284, %r3;
	mul.wide.s32 	%rd48, %r181, 4;
	add.s64 	%rd7, %rd2, %rd48;
	ld.global.nc.f32 	%f270, [%rd7];
	add.s32 	%r182, %r284, %r38;
	mul.wide.s32 	%rd49, %r182, 4;
	add.s64 	%rd8, %rd1, %rd49;
	ld.global.nc.f32 	%f271, [%rd8];
	fma.rn.f32 	%f760, %f270, %f271, %f760;
	@%p32 bra 	$L__BB6_30;
	setp.eq.s32 	%p33, %r9, 2;
	ld.global.nc.f32 	%f272, [%rd7+4];
	ld.global.nc.f32 	%f273, [%rd8+4];
	fma.rn.f32 	%f760, %f272, %f273, %f760;
	@%p33 bra 	$L__BB6_30;
	ld.global.nc.f32 	%f274, [%rd7+8];
	ld.global.nc.f32 	%f275, [%rd8+8];
	fma.rn.f32 	%f760, %f274, %f275, %f760;
$L__BB6_30:
	setp.lt.u32 	%p34, %r116, 16;
	shl.b32 	%r184, %r276, 2;
	add.s32 	%r185, %r4, %r184;
	st.shared.f32 	[%r185], %f760;
	add.s32 	%r186, %r37, %r116;
	mul.lo.s32 	%r30, %r186, %r116;
	mov.f32 	%f747, 0f00000000;
	mov.b32 	%r281, 0;
	@%p34 bra 	$L__BB6_31;
	bra.uni 	$L__BB6_42;
$L__BB6_31:
	setp.eq.s32 	%p36, %r6, 0;
	@%p36 bra 	$L__BB6_41;
	add.s32 	%r190, %r6, -1;
	setp.lt.u32 	%p37, %r190, 7;
	@%p37 bra 	$L__BB6_34;
	add.s32 	%r191, %r281, %r3;
	mul.wide.s32 	%rd54, %r191, 4;
	add.s64 	%rd55, %rd2, %rd54;
	ld.global.nc.f32 	%f327, [%rd55];
	add.s32 	%r192, %r281, %r30;
	mul.wide.s32 	%rd56, %r192, 4;
	add.s64 	%rd57, %rd1, %rd56;
	ld.global.nc.f32 	%f328, [%rd57];
	fma.rn.f32 	%f329, %f327, %f328, %f747;
	ld.global.nc.f32 	%f330, [%rd55+4];
	ld.global.nc.f32 	%f331, [%rd57+4];
	fma.rn.f32 	%f332, %f330, %f331, %f329;
	ld.global.nc.f32 	%f333, [%rd55+8];
	ld.global.nc.f32 	%f334, [%rd57+8];
	fma.rn.f32 	%f335, %f333, %f334, %f332;
	ld.global.nc.f32 	%f336, [%rd55+12];
	ld.global.nc.f32 	%f337, [%rd57+12];
	fma.rn.f32 	%f338, %f336, %f337, %f335;
	ld.global.nc.f32 	%f339, [%rd55+16];
	ld.global.nc.f32 	%f340, [%rd57+16];
	fma.rn.f32 	%f341, %f339, %f340, %f338;
	ld.global.nc.f32 	%f342, [%rd55+20];
	ld.global.nc.f32 	%f343, [%rd57+20];
	fma.rn.f32 	%f344, %f342, %f343, %f341;
	ld.global.nc.f32 	%f345, [%rd55+24];
	ld.global.nc.f32 	%f346, [%rd57+24];
	fma.rn.f32 	%f347, %f345, %f346, %f344;
	ld.global.nc.f32 	%f348, [%rd55+28];
	ld.global.nc.f32 	%f349, [%rd57+28];
	fma.rn.f32 	%f747, %f348, %f349, %f347;
	add.s32 	%r281, %r281, 8;
$L__BB6_34:
	setp.eq.s32 	%p38, %r7, 0;
	@%p38 bra 	$L__BB6_41;
	add.s32 	%r193, %r7, -1;
	setp.lt.u32 	%p39, %r193, 3;
	@%p39 bra 	$L__BB6_37;
	add.s32 	%r194, %r281, %r3;
	mul.wide.s32 	%rd58, %r194, 4;
	add.s64 	%rd59, %rd2, %rd58;
	ld.global.nc.f32 	%f351, [%rd59];
	add.s32 	%r195, %r281, %r30;
	mul.wide.s32 	%rd60, %r195, 4;
	add.s64 	%rd61, %rd1, %rd60;
	ld.global.nc.f32 	%f352, [%rd61];
	fma.rn.f32 	%f353, %f351, %f352, %f747;
	ld.global.nc.f32 	%f354, [%rd59+4];
	ld.global.nc.f32 	%f355, [%rd61+4];
	fma.rn.f32 	%f356, %f354, %f355, %f353;
	ld.global.nc.f32 	%f357, [%rd59+8];
	ld.global.nc.f32 	%f358, [%rd61+8];
	fma.rn.f32 	%f359, %f357, %f358, %f356;
	ld.global.nc.f32 	%f360, [%rd59+12];
	ld.global.nc.f32 	%f361, [%rd61+12];
	fma.rn.f32 	%f747, %f360, %f361, %f359;
	add.s32 	%r281, %r281, 4;
$L__BB6_37:
	setp.eq.s32 	%p40, %r9, 0;
	@%p40 bra 	$L__BB6_41;
	setp.eq.s32 	%p41, %r9, 1;
	add.s32 	%r196, %r281, %r3;
	mul.wide.s32 	%rd62, %r196, 4;
	add.s64 	%rd5, %rd2, %rd62;
	ld.global.nc.f32 	%f362, [%rd5];
	add.s32 	%r197, %r281, %r30;
	mul.wide.s32 	%rd63, %r197, 4;
	add.s64 	%rd6, %rd1, %rd63;
	ld.global.nc.f32 	%f363, [%rd6];
	fma.rn.f32 	%f747, %f362, %f363, %f747;
	@%p41 bra 	$L__BB6_41;
	setp.eq.s32 	%p42, %r9, 2;
	ld.global.nc.f32 	%f364, [%rd5+4];
	ld.global.nc.f32 	%f365, [%rd6+4];
	fma.rn.f32 	%f747, %f364, %f365, %f747;
	@%p42 bra 	$L__BB6_41;
	ld.global.nc.f32 	%f366, [%rd5+8];
	ld.global.nc.f32 	%f367, [%rd6+8];
	fma.rn.f32 	%f747, %f366, %f367, %f747;
$L__BB6_41:
	add.s32 	%r198, %r36, %r5;
	st.shared.f32 	[%r198], %f747;
	add.s32 	%r276, %r276, 1;
	setp.eq.s32 	%p43, %r276, %r117;
	@%p43 bra 	$L__BB6_55;
	bra.uni 	$L__BB6_4;
$L__BB6_42:
	mov.f32 	%f747, 0f00000000;
	mov.b32 	%r279, 0;
$L__BB6_43:
	.pragma "nounroll";
	add.s32 	%r188, %r279, %r3;
	mul.wide.s32 	%rd50, %r188, 4;
	add.s64 	%rd51, %rd2, %rd50;
	ld.global.nc.f32 	%f279, [%rd51];
	add.s32 	%r189, %r279, %r30;
	mul.wide.s32 	%rd52, %r189, 4;
	add.s64 	%rd53, %rd1, %rd52;
	ld.global.nc.f32 	%f280, [%rd53];
	fma.rn.f32 	%f281, %f279, %f280, %f747;
	ld.global.nc.f32 	%f282, [%rd51+4];
	ld.global.nc.f32 	%f283, [%rd53+4];
	fma.rn.f32 	%f284, %f282, %f283, %f281;
	ld.global.nc.f32 	%f285, [%rd51+8];
	ld.global.nc.f32 	%f286, [%rd53+8];
	fma.rn.f32 	%f287, %f285, %f286, %f284;
	ld.global.nc.f32 	%f288, [%rd51+12];
	ld.global.nc.f32 	%f289, [%rd53+12];
	fma.rn.f32 	%f290, %f288, %f289, %f287;
	ld.global.nc.f32 	%f291, [%rd51+16];
	ld.global.nc.f32 	%f292, [%rd53+16];
	fma.rn.f32 	%f293, %f291, %f292, %f290;
	ld.global.nc.f32 	%f294, [%rd51+20];
	ld.global.nc.f32 	%f295, [%rd53+20];
	fma.rn.f32 	%f296, %f294, %f295, %f293;
	ld.global.nc.f32 	%f297, [%rd51+24];
	ld.global.nc.f32 	%f298, [%rd53+24];
	fma.rn.f32 	%f299, %f297, %f298, %f296;
	ld.global.nc.f32 	%f300, [%rd51+28];
	ld.global.nc.f32 	%f301, [%rd53+28];
	fma.rn.f32 	%f302, %f300, %f301, %f299;
	ld.global.nc.f32 	%f303, [%rd51+32];
	ld.global.nc.f32 	%f304, [%rd53+32];
	fma.rn.f32 	%f305, %f303, %f304, %f302;
	ld.global.nc.f32 	%f306, [%rd51+36];
	ld.global.nc.f32 	%f307, [%rd53+36];
	fma.rn.f32 	%f308, %f306, %f307, %f305;
	ld.global.nc.f32 	%f309, [%rd51+40];
	ld.global.nc.f32 	%f310, [%rd53+40];
	fma.rn.f32 	%f311, %f309, %f310, %f308;
	ld.global.nc.f32 	%f312, [%rd51+44];
	ld.global.nc.f32 	%f313, [%rd53+44];
	fma.rn.f32 	%f314, %f312, %f313, %f311;
	ld.global.nc.f32 	%f315, [%rd51+48];
	ld.global.nc.f32 	%f316, [%rd53+48];
	fma.rn.f32 	%f317, %f315, %f316, %f314;
	ld.global.nc.f32 	%f318, [%rd51+52];
	ld.global.nc.f32 	%f319, [%rd53+52];
	fma.rn.f32 	%f320, %f318, %f319, %f317;
	ld.global.nc.f32 	%f321, [%rd51+56];
	ld.global.nc.f32 	%f322, [%rd53+56];
	fma.rn.f32 	%f323, %f321, %f322, %f320;
	ld.global.nc.f32 	%f324, [%rd51+60];
	ld.global.nc.f32 	%f325, [%rd53+60];
	fma.rn.f32 	%f747, %f324, %f325, %f323;
	add.s32 	%r279, %r279, 16;
	setp.eq.s32 	%p35, %r279, %r8;
	mov.u32 	%r281, %r8;
	@%p35 bra 	$L__BB6_31;
	bra.uni 	$L__BB6_43;
$L__BB6_44:
	add.s32 	%r128, %r117, -1;
	and.b32  	%r39, %r117, 7;
	setp.lt.u32 	%p8, %r128, 7;
	mov.b32 	%r291, 0;
	@%p8 bra 	$L__BB6_47;
	and.b32  	%r291, %r117, 2147483640;
	mov.b32 	%r289, 0;
$L__BB6_46:
	.pragma "nounroll";
	shl.b32 	%r130, %r289, 2;
	add.s32 	%r132, %r126, %r130;
	mov.b32 	%r133, 0;
	st.shared.u32 	[%r132], %r133;
	add.s32 	%r134, %r4, %r130;
	st.shared.u32 	[%r134], %r133;
	add.s32 	%r135, %r132, %r5;
	st.shared.u32 	[%r135], %r133;
	st.shared.u32 	[%r132+4], %r133;
	st.shared.u32 	[%r134+4], %r133;
	st.shared.u32 	[%r135+4], %r133;
	st.shared.u32 	[%r132+8], %r133;
	st.shared.u32 	[%r134+8], %r133;
	st.shared.u32 	[%r135+8], %r133;
	st.shared.u32 	[%r132+12], %r133;
	st.shared.u32 	[%r134+12], %r133;
	st.shared.u32 	[%r135+12], %r133;
	st.shared.u32 	[%r132+16], %r133;
	st.shared.u32 	[%r134+16], %r133;
	st.shared.u32 	[%r135+16], %r133;
	st.shared.u32 	[%r132+20], %r133;
	st.shared.u32 	[%r134+20], %r133;
	st.shared.u32 	[%r135+20], %r133;
	st.shared.u32 	[%r132+24], %r133;
	st.shared.u32 	[%r134+24], %r133;
	st.shared.u32 	[%r135+24], %r133;
	st.shared.u32 	[%r132+28], %r133;
	st.shared.u32 	[%r134+28], %r133;
	st.shared.u32 	[%r135+28], %r133;
	add.s32 	%r289, %r289, 8;
	setp.ne.s32 	%p9, %r289, %r291;
	@%p9 bra 	$L__BB6_46;
$L__BB6_47:
	setp.eq.s32 	%p10, %r39, 0;
	@%p10 bra 	$L__BB6_55;
	and.b32  	%r44, %r117, 3;
	setp.lt.u32 	%p11, %r39, 4;
	@%p11 bra 	$L__BB6_50;
	shl.b32 	%r136, %r291, 2;
	add.s32 	%r138, %r126, %r136;
	mov.b32 	%r139, 0;
	st.shared.u32 	[%r138], %r139;
	add.s32 	%r140, %r4, %r136;
	st.shared.u32 	[%r140], %r139;
	add.s32 	%r141, %r138, %r5;
	st.shared.u32 	[%r141], %r139;
	st.shared.u32 	[%r138+4], %r139;
	st.shared.u32 	[%r140+4], %r139;
	st.shared.u32 	[%r141+4], %r139;
	st.shared.u32 	[%r138+8], %r139;
	st.shared.u32 	[%r140+8], %r139;
	st.shared.u32 	[%r141+8], %r139;
	st.shared.u32 	[%r138+12], %r139;
	st.shared.u32 	[%r140+12], %r139;
	st.shared.u32 	[%r141+12], %r139;
	add.s32 	%r291, %r291, 4;
$L__BB6_50:
	setp.eq.s32 	%p12, %r44, 0;
	@%p12 bra 	$L__BB6_55;
	setp.eq.s32 	%p13, %r44, 1;
	@%p13 bra 	$L__BB6_53;
	shl.b32 	%r142, %r291, 2;
	add.s32 	%r144, %r126, %r142;
	mov.b32 	%r145, 0;
	st.shared.u32 	[%r144], %r145;
	add.s32 	%r146, %r4, %r142;
	st.shared.u32 	[%r146], %r145;
	add.s32 	%r147, %r144, %r5;
	st.shared.u32 	[%r147], %r145;
	st.shared.u32 	[%r144+4], %r145;
	st.shared.u32 	[%r146+4], %r145;
	st.shared.u32 	[%r147+4], %r145;
	add.s32 	%r291, %r291, 2;
$L__BB6_53:
	and.b32  	%r148, %r117, 1;
	setp.eq.b32 	%p14, %r148, 1;
	not.pred 	%p15, %p14;
	@%p15 bra 	$L__BB6_55;
	shl.b32 	%r149, %r291, 2;
	add.s32 	%r151, %r126, %r149;
	mov.b32 	%r152, 0;
	st.shared.u32 	[%r151], %r152;
	add.s32 	%r153, %r4, %r149;
	st.shared.u32 	[%r153], %r152;
	add.s32 	%r154, %r151, %r5;
	st.shared.u32 	[%r154], %r152;
$L__BB6_55:
	add.s32 	%r49, %r4, %r125;
	add.s32 	%r50, %r49, %r125;
	bar.sync 	0;
	mov.f32 	%f786, 0f00000000;
	st.local.v4.f32 	[%rd4], {%f786, %f786, %f786, %f786};
	st.local.v4.f32 	[%rd4+16], {%f786, %f786, %f786, %f786};
	st.local.v4.f32 	[%rd4+32], {%f786, %f786, %f786, %f786};
	st.local.v4.f32 	[%rd4+48], {%f786, %f786, %f786, %f786};
	st.local.v4.f32 	[%rd4+64], {%f786, %f786, %f786, %f786};
	st.local.v4.f32 	[%rd4+80], {%f786, %f786, %f786, %f786};
	st.local.v4.f32 	[%rd4+96], {%f786, %f786, %f786, %f786};
	st.local.v4.f32 	[%rd4+112], {%f786, %f786, %f786, %f786};
	st.local.v4.f32 	[%rd4+128], {%f786, %f786, %f786, %f786};
	st.local.v4.f32 	[%rd4+144], {%f786, %f786, %f786, %f786};
	st.local.v4.f32 	[%rd4+160], {%f786, %f786, %f786, %f786};
	st.local.v4.f32 	[%rd4+176], {%f786, %f786, %f786, %f786};
	st.local.v4.f32 	[%rd4+192], {%f786, %f786, %f786, %f786};
	st.local.v4.f32 	[%rd4+208], {%f786, %f786, %f786, %f786};
	st.local.v4.f32 	[%rd4+224], {%f786, %f786, %f786, %f786};
	st.local.v4.f32 	[%rd4+240], {%f786, %f786, %f786, %f786};
	st.local.v4.f32 	[%rd4+256], {%f786, %f786, %f786, %f786};
	st.local.v4.f32 	[%rd4+272], {%f786, %f786, %f786, %f786};
	st.local.v4.f32 	[%rd4+288], {%f786, %f786, %f786, %f786};
	st.local.v4.f32 	[%rd4+304], {%f786, %f786, %f786, %f786};
	st.local.v4.f32 	[%rd4+320], {%f786, %f786, %f786, %f786};
	st.local.v4.f32 	[%rd4+336], {%f786, %f786, %f786, %f786};
	st.local.v4.f32 	[%rd4+352], {%f786, %f786, %f786, %f786};
	st.local.v4.f32 	[%rd4+368], {%f786, %f786, %f786, %f786};
	st.local.v4.f32 	[%rd4+384], {%f786, %f786, %f786, %f786};
	st.local.v4.f32 	[%rd4+400], {%f786, %f786, %f786, %f786};
	st.local.v4.f32 	[%rd4+416], {%f786, %f786, %f786, %f786};
	st.local.v4.f32 	[%rd4+432], {%f786, %f786, %f786, %f786};
	st.local.v4.f32 	[%rd4+448], {%f786, %f786, %f786, %f786};
	st.local.v4.f32 	[%rd4+464], {%f786, %f786, %f786, %f786};
	st.local.v4.f32 	[%rd4+480], {%f786, %f786, %f786, %f786};
	st.local.v4.f32 	[%rd4+496], {%f786, %f786, %f786, %f786};
	st.local.v4.f32 	[%rd4+512], {%f786, %f786, %f786, %f786};
	st.local.v4.f32 	[%rd4+528], {%f786, %f786, %f786, %f786};
	st.local.v4.f32 	[%rd4+544], {%f786, %f786, %f786, %f786};
	st.local.v4.f32 	[%rd4+560], {%f786, %f786, %f786, %f786};
	st.local.v4.f32 	[%rd4+576], {%f786, %f786, %f786, %f786};
	st.local.v4.f32 	[%rd4+592], {%f786, %f786, %f786, %f786};
	st.local.v4.f32 	[%rd4+608], {%f786, %f786, %f786, %f786};
	st.local.v4.f32 	[%rd4+624], {%f786, %f786, %f786, %f786};
	st.local.v4.f32 	[%rd4+640], {%f786, %f786, %f786, %f786};
	st.local.v4.f32 	[%rd4+656], {%f786, %f786, %f786, %f786};
	st.local.v4.f32 	[%rd4+672], {%f786, %f786, %f786, %f786};
	st.local.v4.f32 	[%rd4+688], {%f786, %f786, %f786, %f786};
	st.local.v4.f32 	[%rd4+704], {%f786, %f786, %f786, %f786};
	st.local.v4.f32 	[%rd4+720], {%f786, %f786, %f786, %f786};
	st.local.v4.f32 	[%rd4+736], {%f786, %f786, %f786, %f786};
	st.local.v4.f32 	[%rd4+752], {%f786, %f786, %f786, %f786};
	st.local.v4.f32 	[%rd4+768], {%f786, %f786, %f786, %f786};
	st.local.v4.f32 	[%rd4+784], {%f786, %f786, %f786, %f786};
	st.local.v4.f32 	[%rd4+800], {%f786, %f786, %f786, %f786};
	st.local.v4.f32 	[%rd4+816], {%f786, %f786, %f786, %f786};
	st.local.v4.f32 	[%rd4+832], {%f786, %f786, %f786, %f786};
	st.local.v4.f32 	[%rd4+848], {%f786, %f786, %f786, %f786};
	st.local.v4.f32 	[%rd4+864], {%f786, %f786, %f786, %f786};
	st.local.v4.f32 	[%rd4+880], {%f786, %f786, %f786, %f786};
	st.local.v4.f32 	[%rd4+896], {%f786, %f786, %f786, %f786};
	st.local.v4.f32 	[%rd4+912], {%f786, %f786, %f786, %f786};
	st.local.v4.f32 	[%rd4+928], {%f786, %f786, %f786, %f786};
	st.local.v4.f32 	[%rd4+944], {%f786, %f786, %f786, %f786};
	st.local.v4.f32 	[%rd4+960], {%f786, %f786, %f786, %f786};
	st.local.v4.f32 	[%rd4+976], {%f786, %f786, %f786, %f786};
	st.local.v4.f32 	[%rd4+992], {%f786, %f786, %f786, %f786};
	st.local.v4.f32 	[%rd4+1008], {%f786, %f786, %f786, %f786};
	st.local.v4.f32 	[%rd4+1024], {%f786, %f786, %f786, %f786};
	st.local.v4.f32 	[%rd4+1040], {%f786, %f786, %f786, %f786};
	st.local.v4.f32 	[%rd4+1056], {%f786, %f786, %f786, %f786};
	st.local.v4.f32 	[%rd4+1072], {%f786, %f786, %f786, %f786};
	st.local.v4.f32 	[%rd4+1088], {%f786, %f786, %f786, %f786};
	st.local.v4.f32 	[%rd4+1104], {%f786, %f786, %f786, %f786};
	st.local.v4.f32 	[%rd4+1120], {%f786, %f786, %f786, %f786};
	st.local.v4.f32 	[%rd4+1136], {%f786, %f786, %f786, %f786};
	st.local.v4.f32 	[%rd4+1152], {%f786, %f786, %f786, %f786};
	st.local.v4.f32 	[%rd4+1168], {%f786, %f786, %f786, %f786};
	st.local.v4.f32 	[%rd4+1184], {%f786, %f786, %f786, %f786};
	st.local.v4.f32 	[%rd4+1200], {%f786, %f786, %f786, %f786};
	st.local.v4.f32 	[%rd4+1216], {%f786, %f786, %f786, %f786};
	st.local.v4.f32 	[%rd4+1232], {%f786, %f786, %f786, %f786};
	st.local.v4.f32 	[%rd4+1248], {%f786, %f786, %f786, %f786};
	st.local.v4.f32 	[%rd4+1264], {%f786, %f786, %f786, %f786};
	st.local.v4.f32 	[%rd4+1280], {%f786, %f786, %f786, %f786};
	st.local.v4.f32 	[%rd4+1296], {%f786, %f786, %f786, %f786};
	st.local.v4.f32 	[%rd4+1312], {%f786, %f786, %f786, %f786};
	st.local.v4.f32 	[%rd4+1328], {%f786, %f786, %f786, %f786};
	st.local.v4.f32 	[%rd4+1344], {%f786, %f786, %f786, %f786};
	st.local.v4.f32 	[%rd4+1360], {%f786, %f786, %f786, %f786};
	st.local.v4.f32 	[%rd4+1376], {%f786, %f786, %f786, %f786};
	st.local.v4.f32 	[%rd4+1392], {%f786, %f786, %f786, %f786};
	st.local.v4.f32 	[%rd4+1408], {%f786, %f786, %f786, %f786};
	st.local.v4.f32 	[%rd4+1424], {%f786, %f786, %f786, %f786};
	st.local.v4.f32 	[%rd4+1440], {%f786, %f786, %f786, %f786};
	st.local.v4.f32 	[%rd4+1456], {%f786, %f786, %f786, %f786};
	st.local.v4.f32 	[%rd4+1472], {%f786, %f786, %f786, %f786};
	st.local.v4.f32 	[%rd4+1488], {%f786, %f786, %f786, %f786};
	st.local.v4.f32 	[%rd4+1504], {%f786, %f786, %f786, %f786};
	st.local.v4.f32 	[%rd4+1520], {%f786, %f786, %f786, %f786};
	st.local.v4.f32 	[%rd4+1536], {%f786, %f786, %f786, %f786};
	st.local.v4.f32 	[%rd4+1552], {%f786, %f786, %f786, %f786};
	st.local.v4.f32 	[%rd4+1568], {%f786, %f786, %f786, %f786};
	st.local.v4.f32 	[%rd4+1584], {%f786, %f786, %f786, %f786};
	st.local.v4.f32 	[%rd4+1600], {%f786, %f786, %f786, %f786};
	st.local.v4.f32 	[%rd4+1616], {%f786, %f786, %f786, %f786};
	st.local.v4.f32 	[%rd4+1632], {%f786, %f786, %f786, %f786};
	st.local.v4.f32 	[%rd4+1648], {%f786, %f786, %f786, %f786};
	st.local.v4.f32 	[%rd4+1664], {%f786, %f786, %f786, %f786};
	st.local.v4.f32 	[%rd4+1680], {%f786, %f786, %f786, %f786};
	st.local.v4.f32 	[%rd4+1696], {%f786, %f786, %f786, %f786};
	st.local.v4.f32 	[%rd4+1712], {%f786, %f786, %f786, %f786};
	st.local.v4.f32 	[%rd4+1728], {%f786, %f786, %f786, %f786};
	st.local.v4.f32 	[%rd4+1744], {%f786, %f786, %f786, %f786};
	st.local.v4.f32 	[%rd4+1760], {%f786, %f786, %f786, %f786};
	st.local.v4.f32 	[%rd4+1776], {%f786, %f786, %f786, %f786};
	st.local.v4.f32 	[%rd4+1792], {%f786, %f786, %f786, %f786};
	st.local.v4.f32 	[%rd4+1808], {%f786, %f786, %f786, %f786};
	st.local.v4.f32 	[%rd4+1824], {%f786, %f786, %f786, %f786};
	st.local.v4.f32 	[%rd4+1840], {%f786, %f786, %f786, %f786};
	st.local.v4.f32 	[%rd4+1856], {%f786, %f786, %f786, %f786};
	st.local.v4.f32 	[%rd4+1872], {%f786, %f786, %f786, %f786};
	st.local.v4.f32 	[%rd4+1888], {%f786, %f786, %f786, %f786};
	st.local.v4.f32 	[%rd4+1904], {%f786, %f786, %f786, %f786};
	st.local.v4.f32 	[%rd4+1920], {%f786, %f786, %f786, %f786};
	st.local.v4.f32 	[%rd4+1936], {%f786, %f786, %f786, %f786};
	st.local.v4.f32 	[%rd4+1952], {%f786, %f786, %f786, %f786};
	st.local.v4.f32 	[%rd4+1968], {%f786, %f786, %f786, %f786};
	st.local.v4.f32 	[%rd4+1984], {%f786, %f786, %f786, %f786};
	st.local.v4.f32 	[%rd4+2000], {%f786, %f786, %f786, %f786};
	st.local.v4.f32 	[%rd4+2016], {%f786, %f786, %f786, %f786};
	st.local.v4.f32 	[%rd4+2032], {%f786, %f786, %f786, %f786};
	st.local.v4.f32 	[%rd4+2048], {%f786, %f786, %f786, %f786};
	st.local.v4.f32 	[%rd4+2064], {%f786, %f786, %f786, %f786};
	st.local.v4.f32 	[%rd4+2080], {%f786, %f786, %f786, %f786};
	st.local.v4.f32 	[%rd4+2096], {%f786, %f786, %f786, %f786};
	st.local.v4.f32 	[%rd4+2112], {%f786, %f786, %f786, %f786};
	st.local.v4.f32 	[%rd4+2128], {%f786, %f786, %f786, %f786};
	st.local.v4.f32 	[%rd4+2144], {%f786, %f786, %f786, %f786};
	st.local.v4.f32 	[%rd4+2160], {%f786, %f786, %f786, %f786};
	st.local.v4.f32 	[%rd4+2176], {%f786, %f786, %f786, %f786};
	st.local.v4.f32 	[%rd4+2192], {%f786, %f786, %f786, %f786};
	st.local.v4.f32 	[%rd4+2208], {%f786, %f786, %f786, %f786};
	st.local.v4.f32 	[%rd4+2224], {%f786, %f786, %f786, %f786};
	st.local.v4.f32 	[%rd4+2240], {%f786, %f786, %f786, %f786};
	st.local.v4.f32 	[%rd4+2256], {%f786, %f786, %f786, %f786};
	st.local.v4.f32 	[%rd4+2272], {%f786, %f786, %f786, %f786};
	st.local.v4.f32 	[%rd4+2288], {%f786, %f786, %f786, %f786};
	st.local.v4.f32 	[%rd4+2304], {%f786, %f786, %f786, %f786};
	st.local.v4.f32 	[%rd4+2320], {%f786, %f786, %f786, %f786};
	st.local.v4.f32 	[%rd4+2336], {%f786, %f786, %f786, %f786};
	st.local.v4.f32 	[%rd4+2352], {%f786, %f786, %f786, %f786};
	st.local.v4.f32 	[%rd4+2368], {%f786, %f786, %f786, %f786};
	st.local.v4.f32 	[%rd4+2384], {%f786, %f786, %f786, %f786};
	st.local.v4.f32 	[%rd4+2400], {%f786, %f786, %f786, %f786};
	st.local.v4.f32 	[%rd4+2416], {%f786, %f786, %f786, %f786};
	st.local.v4.f32 	[%rd4+2432], {%f786, %f786, %f786, %f786};
	st.local.v4.f32 	[%rd4+2448], {%f786, %f786, %f786, %f786};
	st.local.v4.f32 	[%rd4+2464], {%f786, %f786, %f786, %f786};
	st.local.v4.f32 	[%rd4+2480], {%f786, %f786, %f786, %f786};
	st.local.v4.f32 	[%rd4+2496], {%f786, %f786, %f786, %f786};
	st.local.v4.f32 	[%rd4+2512], {%f786, %f786, %f786, %f786};
	st.local.v4.f32 	[%rd4+2528], {%f786, %f786, %f786, %f786};
	st.local.v4.f32 	[%rd4+2544], {%f786, %f786, %f786, %f786};
	st.local.v4.f32 	[%rd4+2560], {%f786, %f786, %f786, %f786};
	st.local.v4.f32 	[%rd4+2576], {%f786, %f786, %f786, %f786};
	st.local.v4.f32 	[%rd4+2592], {%f786, %f786, %f786, %f786};
	st.local.v4.f32 	[%rd4+2608], {%f786, %f786, %f786, %f786};
	st.local.v4.f32 	[%rd4+2624], {%f786, %f786, %f786, %f786};
	st.local.v4.f32 	[%rd4+2640], {%f786, %f786, %f786, %f786};
	st.local.v4.f32 	[%rd4+2656], {%f786, %f786, %f786, %f786};
	st.local.v4.f32 	[%rd4+2672], {%f786, %f786, %f786, %f786};
	st.local.v4.f32 	[%rd4+2688], {%f786, %f786, %f786, %f786};
	st.local.v4.f32 	[%rd4+2704], {%f786, %f786, %f786, %f786};
	st.local.v4.f32 	[%rd4+2720], {%f786, %f786, %f786, %f786};
	st.local.v4.f32 	[%rd4+2736], {%f786, %f786, %f786, %f786};
	st.local.v4.f32 	[%rd4+2752], {%f786, %f786, %f786, %f786};
	st.local.v4.f32 	[%rd4+2768], {%f786, %f786, %f786, %f786};
	st.local.v4.f32 	[%rd4+2784], {%f786, %f786, %f786, %f786};
	st.local.v4.f32 	[%rd4+2800], {%f786, %f786, %f786, %f786};
	st.local.v4.f32 	[%rd4+2816], {%f786, %f786, %f786, %f786};
	st.local.v4.f32 	[%rd4+2832], {%f786, %f786, %f786, %f786};
	st.local.v4.f32 	[%rd4+2848], {%f786, %f786, %f786, %f786};
	st.local.v4.f32 	[%rd4+2864], {%f786, %f786, %f786, %f786};
	st.local.v4.f32 	[%rd4+2880], {%f786, %f786, %f786, %f786};
	st.local.v4.f32 	[%rd4+2896], {%f786, %f786, %f786, %f786};
	st.local.v4.f32 	[%rd4+2912], {%f786, %f786, %f786, %f786};
	st.local.v4.f32 	[%rd4+2928], {%f786, %f786, %f786, %f786};
	st.local.v4.f32 	[%rd4+2944], {%f786, %f786, %f786, %f786};
	st.local.v4.f32 	[%rd4+2960], {%f786, %f786, %f786, %f786};
	st.local.v4.f32 	[%rd4+2976], {%f786, %f786, %f786, %f786};
	st.local.v4.f32 	[%rd4+2992], {%f786, %f786, %f786, %f786};
	st.local.v4.f32 	[%rd4+3008], {%f786, %f786, %f786, %f786};
	st.local.v4.f32 	[%rd4+3024], {%f786, %f786, %f786, %f786};
	st.local.v4.f32 	[%rd4+3040], {%f786, %f786, %f786, %f786};
	st.local.v4.f32 	[%rd4+3056], {%f786, %f786, %f786, %f786};
	st.local.v4.f32 	[%rd4+3072], {%f786, %f786, %f786, %f786};
	st.local.v4.f32 	[%rd4+3088], {%f786, %f786, %f786, %f786};
	st.local.v4.f32 	[%rd4+3104], {%f786, %f786, %f786, %f786};
	st.local.v4.f32 	[%rd4+3120], {%f786, %f786, %f786, %f786};
	st.local.v4.f32 	[%rd4+3136], {%f786, %f786, %f786, %f786};
	st.local.v4.f32 	[%rd4+3152], {%f786, %f786, %f786, %f786};
	st.local.v4.f32 	[%rd4+3168], {%f786, %f786, %f786, %f786};
	st.local.v4.f32 	[%rd4+3184], {%f786, %f786, %f786, %f786};
	st.local.v4.f32 	[%rd4+3200], {%f786, %f786, %f786, %f786};
	st.local.v4.f32 	[%rd4+3216], {%f786, %f786, %f786, %f786};
	st.local.v4.f32 	[%rd4+3232], {%f786, %f786, %f786, %f786};
	st.local.v4.f32 	[%rd4+3248], {%f786, %f786, %f786, %f786};
	st.local.v4.f32 	[%rd4+3264], {%f786, %f786, %f786, %f786};
	st.local.v4.f32 	[%rd4+3280], {%f786, %f786, %f786, %f786};
	st.local.v4.f32 	[%rd4+3296], {%f786, %f786, %f786, %f786};
	st.local.v4.f32 	[%rd4+3312], {%f786, %f786, %f786, %f786};
	st.local.v4.f32 	[%rd4+3328], {%f786, %f786, %f786, %f786};
	st.local.v4.f32 	[%rd4+3344], {%f786, %f786, %f786, %f786};
	st.local.v4.f32 	[%rd4+3360], {%f786, %f786, %f786, %f786};
	st.local.v4.f32 	[%rd4+3376], {%f786, %f786, %f786, %f786};
	st.local.v4.f32 	[%rd4+3392], {%f786, %f786, %f786, %f786};
	st.local.v4.f32 	[%rd4+3408], {%f786, %f786, %f786, %f786};
	st.local.v4.f32 	[%rd4+3424], {%f786, %f786, %f786, %f786};
	st.local.v4.f32 	[%rd4+3440], {%f786, %f786, %f786, %f786};
	st.local.v4.f32 	[%rd4+3456], {%f786, %f786, %f786, %f786};
	st.local.v4.f32 	[%rd4+3472], {%f786, %f786, %f786, %f786};
	st.local.v4.f32 	[%rd4+3488], {%f786, %f786, %f786, %f786};
	st.local.v4.f32 	[%rd4+3504], {%f786, %f786, %f786, %f786};
	st.local.v4.f32 	[%rd4+3520], {%f786, %f786, %f786, %f786};
	st.local.v4.f32 	[%rd4+3536], {%f786, %f786, %f786, %f786};
	st.local.v4.f32 	[%rd4+3552], {%f786, %f786, %f786, %f786};
	st.local.v4.f32 	[%rd4+3568], {%f786, %f786, %f786, %f786};
	st.local.v4.f32 	[%rd4+3584], {%f786, %f786, %f786, %f786};
	st.local.v4.f32 	[%rd4+3600], {%f786, %f786, %f786, %f786};
	st.local.v4.f32 	[%rd4+3616], {%f786, %f786, %f786, %f786};
	st.local.v4.f32 	[%rd4+3632], {%f786, %f786, %f786, %f786};
	st.local.v4.f32 	[%rd4+3648], {%f786, %f786, %f786, %f786};
	st.local.v4.f32 	[%rd4+3664], {%f786, %f786, %f786, %f786};
	st.local.v4.f32 	[%rd4+3680], {%f786, %f786, %f786, %f786};
	st.local.v4.f32 	[%rd4+3696], {%f786, %f786, %f786, %f786};
	st.local.v4.f32 	[%rd4+3712], {%f786, %f786, %f786, %f786};
	st.local.v4.f32 	[%rd4+3728], {%f786, %f786, %f786, %f786};
	st.local.v4.f32 	[%rd4+3744], {%f786, %f786, %f786, %f786};
	st.local.v4.f32 	[%rd4+3760], {%f786, %f786, %f786, %f786};
	st.local.v4.f32 	[%rd4+3776], {%f786, %f786, %f786, %f786};
	st.local.v4.f32 	[%rd4+3792], {%f786, %f786, %f786, %f786};
	st.local.v4.f32 	[%rd4+3808], {%f786, %f786, %f786, %f786};
	st.local.v4.f32 	[%rd4+3824], {%f786, %f786, %f786, %f786};
	st.local.v4.f32 	[%rd4+3840], {%f786, %f786, %f786, %f786};
	st.local.v4.f32 	[%rd4+3856], {%f786, %f786, %f786, %f786};
	st.local.v4.f32 	[%rd4+3872], {%f786, %f786, %f786, %f786};
	st.local.v4.f32 	[%rd4+3888], {%f786, %f786, %f786, %f786};
	st.local.v4.f32 	[%rd4+3904], {%f786, %f786, %f786, %f786};
	st.local.v4.f32 	[%rd4+3920], {%f786, %f786, %f786, %f786};
	st.local.v4.f32 	[%rd4+3936], {%f786, %f786, %f786, %f786};
	st.local.v4.f32 	[%rd4+3952], {%f786, %f786, %f786, %f786};
	st.local.v4.f32 	[%rd4+3968], {%f786, %f786, %f786, %f786};
	st.local.v4.f32 	[%rd4+3984], {%f786, %f786, %f786, %f786};
	st.local.v4.f32 	[%rd4+4000], {%f786, %f786, %f786, %f786};
	st.local.v4.f32 	[%rd4+4016], {%f786, %f786, %f786, %f786};
	st.local.v4.f32 	[%rd4+4032], {%f786, %f786, %f786, %f786};
	st.local.v4.f32 	[%rd4+4048], {%f786, %f786, %f786, %f786};
	st.local.v4.f32 	[%rd4+4064], {%f786, %f786, %f786, %f786};
	st.local.v4.f32 	[%rd4+4080], {%f786, %f786, %f786, %f786};
	setp.lt.s32 	%p44, %r115, 1;
	@%p44 bra 	$L__BB6_80;
	setp.lt.s32 	%p45, %r117, 1;
	cvt.rn.f32.s32 	%f369, %r117;
	sqrt.rn.f32 	%f43, %f369;
	@%p45 bra 	$L__BB6_72;
	and.b32  	%r51, %r117, 15;
	and.b32  	%r52, %r117, 7;
	and.b32  	%r53, %r117, 3;
	mov.f32 	%f769, 0fFF800000;
	mov.f32 	%f786, 0f00000000;
	mov.b32 	%r293, 0;
	add.s32 	%r217, %r117, -1;
$L__BB6_58:
	setp.lt.u32 	%p52, %r217, 15;
	mov.f32 	%f777, 0f00000000;
	mov.b32 	%r296, 0;
	@%p52 bra 	$L__BB6_61;
	mov.f32 	%f777, 0f00000000;
	mov.b32 	%r294, 0;
$L__BB6_60:
	.pragma "nounroll";
	shl.b32 	%r219, %r294, 2;
	mov.u32 	%r220, shared_mem;
	add.s32 	%r221, %r220, %r219;
	ld.shared.v4.f32 	{%f425, %f426, %f427, %f428}, [%r221];
	add.s32 	%r222, %r4, %r219;
	ld.shared.f32 	%f429, [%r222];
	fma.rn.f32 	%f430, %f425, %f429, %f777;
	ld.shared.f32 	%f431, [%r222+4];
	fma.rn.f32 	%f432, %f426, %f431, %f430;
	ld.shared.f32 	%f433, [%r222+8];
	fma.rn.f32 	%f434, %f427, %f433, %f432;
	ld.shared.f32 	%f435, [%r222+12];
	fma.rn.f32 	%f436, %f428, %f435, %f434;
	ld.shared.v4.f32 	{%f437, %f438, %f439, %f440}, [%r221+16];
	ld.shared.f32 	%f441, [%r222+16];
	fma.rn.f32 	%f442, %f437, %f441, %f436;
	ld.shared.f32 	%f443, [%r222+20];
	fma.rn.f32 	%f444, %f438, %f443, %f442;
	ld.shared.f32 	%f445, [%r222+24];
	fma.rn.f32 	%f446, %f439, %f445, %f444;
	ld.shared.f32 	%f447, [%r222+28];
	fma.rn.f32 	%f448, %f440, %f447, %f446;
	ld.shared.v4.f32 	{%f449, %f450, %f451, %f452}, [%r221+32];
	ld.shared.f32 	%f453, [%r222+32];
	fma.rn.f32 	%f454, %f449, %f453, %f448;
	ld.shared.f32 	%f455, [%r222+36];
	fma.rn.f32 	%f456, %f450, %f455, %f454;
	ld.shared.f32 	%f457, [%r222+40];
	fma.rn.f32 	%f458, %f451, %f457, %f456;
	ld.shared.f32 	%f459, [%r222+44];
	fma.rn.f32 	%f460, %f452, %f459, %f458;
	ld.shared.v4.f32 	{%f461, %f462, %f463, %f464}, [%r221+48];
	ld.shared.f32 	%f465, [%r222+48];
	fma.rn.f32 	%f466, %f461, %f465, %f460;
	ld.shared.f32 	%f467, [%r222+52];
	fma.rn.f32 	%f468, %f462, %f467, %f466;
	ld.shared.f32 	%f469, [%r222+56];
	fma.rn.f32 	%f470, %f463, %f469, %f468;
	ld.shared.f32 	%f471, [%r222+60];
	fma.rn.f32 	%f777, %f464, %f471, %f470;
	add.s32 	%r294, %r294, 16;
	and.b32  	%r296, %r117, 2147483632;
	setp.ne.s32 	%p53, %r294, %r296;
	@%p53 bra 	$L__BB6_60;
$L__BB6_61:
	setp.eq.s32 	%p54, %r51, 0;
	@%p54 bra 	$L__BB6_71;
	add.s32 	%r223, %r51, -1;
	setp.lt.u32 	%p55, %r223, 7;
	@%p55 bra 	$L__BB6_64;
	shl.b32 	%r224, %r296, 2;
	mov.u32 	%r225, shared_mem;
	add.s32 	%r226, %r225, %r224;
	ld.shared.f32 	%f473, [%r226];
	add.s32 	%r227, %r4, %r224;
	ld.shared.f32 	%f474, [%r227];
	fma.rn.f32 	%f475, %f473, %f474, %f777;
	ld.shared.f32 	%f476, [%r226+4];
	ld.shared.f32 	%f477, [%r227+4];
	fma.rn.f32 	%f478, %f476, %f477, %f475;
	ld.shared.f32 	%f479, [%r226+8];
	ld.shared.f32 	%f480, [%r227+8];
	fma.rn.f32 	%f481, %f479, %f480, %f478;
	ld.shared.f32 	%f482, [%r226+12];
	ld.shared.f32 	%f483, [%r227+12];
	fma.rn.f32 	%f484, %f482, %f483, %f481;
	ld.shared.f32 	%f485, [%r226+16];
	ld.shared.f32 	%f486, [%r227+16];
	fma.rn.f32 	%f487, %f485, %f486, %f484;
	ld.shared.f32 	%f488, [%r226+20];
	ld.shared.f32 	%f489, [%r227+20];
	fma.rn.f32 	%f490, %f488, %f489, %f487;
	ld.shared.f32 	%f491, [%r226+24];
	ld.shared.f32 	%f492, [%r227+24];
	fma.rn.f32 	%f493, %f491, %f492, %f490;
	ld.shared.f32 	%f494, [%r226+28];
	ld.shared.f32 	%f495, [%r227+28];
	fma.rn.f32 	%f777, %f494, %f495, %f493;
	add.s32 	%r296, %r296, 8;
$L__BB6_64:
	setp.eq.s32 	%p56, %r52, 0;
	@%p56 bra 	$L__BB6_71;
	add.s32 	%r228, %r52, -1;
	setp.lt.u32 	%p57, %r228, 3;
	@%p57 bra 	$L__BB6_67;
	shl.b32 	%r229, %r296, 2;
	mov.u32 	%r230, shared_mem;
	add.s32 	%r231, %r230, %r229;
	ld.shared.f32 	%f497, [%r231];
	add.s32 	%r232, %r4, %r229;
	ld.shared.f32 	%f498, [%r232];
	fma.rn.f32 	%f499, %f497, %f498, %f777;
	ld.shared.f32 	%f500, [%r231+4];
	ld.shared.f32 	%f501, [%r232+4];
	fma.rn.f32 	%f502, %f500, %f501, %f499;
	ld.shared.f32 	%f503, [%r231+8];
	ld.shared.f32 	%f504, [%r232+8];
	fma.rn.f32 	%f505, %f503, %f504, %f502;
	ld.shared.f32 	%f506, [%r231+12];
	ld.shared.f32 	%f507, [%r232+12];
	fma.rn.f32 	%f777, %f506, %f507, %f505;
	add.s32 	%r296, %r296, 4;
$L__BB6_67:
	setp.eq.s32 	%p58, %r53, 0;
	@%p58 bra 	$L__BB6_71;
	setp.eq.s32 	%p59, %r53, 1;
	shl.b32 	%r233, %r296, 2;
	mov.u32 	%r234, shared_mem;
	add.s32 	%r63, %r234, %r233;
	ld.shared.f32 	%f508, [%r63];
	add.s32 	%r64, %r4, %r233;
	ld.shared.f32 	%f509, [%r64];
	fma.rn.f32 	%f777, %f508, %f509, %f777;
	@%p59 bra 	$L__BB6_71;
	setp.eq.s32 	%p60, %r53, 2;
	ld.shared.f32 	%f510, [%r63+4];
	ld.shared.f32 	%f511, [%r64+4];
	fma.rn.f32 	%f777, %f510, %f511, %f777;
	@%p60 bra 	$L__BB6_71;
	ld.shared.f32 	%f512, [%r63+8];
	ld.shared.f32 	%f513, [%r64+8];
	fma.rn.f32 	%f777, %f512, %f513, %f777;
$L__BB6_71:
	div.rn.f32 	%f514, %f777, %f43;
	max.f32 	%f769, %f769, %f514;
	sub.f32 	%f515, %f514, %f769;
	fma.rn.f32 	%f516, %f515, 0f3BBB989D, 0f3F000000;
	cvt.sat.f32.f32 	%f517, %f516;
	mov.f32 	%f518, 0f4B400001;
	mov.f32 	%f519, 0f437C0000;
	fma.rm.f32 	%f520, %f517, %f519, %f518;
	add.f32 	%f521, %f520, 0fCB40007F;
	neg.f32 	%f522, %f521;
	fma.rn.f32 	%f523, %f515, 0f3FB8AA3B, %f522;
	fma.rn.f32 	%f524, %f515, 0f32A57060, %f523;
	mov.b32 	%r235, %f520;
	shl.b32 	%r236, %r235, 23;
	mov.b32 	%f525, %r236;
	ex2.approx.ftz.f32 	%f526, %f524;
	mul.f32 	%f527, %f526, %f525;
	shl.b32 	%r237, %r293, 2;
	add.s32 	%r238, %r50, %r237;
	st.shared.f32 	[%r238], %f527;
	add.f32 	%f786, %f786, %f527;
	add.s32 	%r293, %r293, 1;
	setp.eq.s32 	%p61, %r293, %r115;
	@%p61 bra 	$L__BB6_80;
	bra.uni 	$L__BB6_58;
$L__BB6_72:
	mov.f32 	%f786, 0f00000000;
	div.rn.f32 	%f62, %f786, %f43;
	and.b32  	%r66, %r115, 3;
	setp.lt.u32 	%p46, %r115, 4;
	mov.f32 	%f782, 0fFF800000;
	mov.b32 	%r300, 0;
	@%p46 bra 	$L__BB6_75;
	and.b32  	%r300, %r115, 2147483644;
	mov.f32 	%f782, 0fFF800000;
	mov.f32 	%f786, 0f00000000;
	mov.b32 	%r298, 0;
$L__BB6_74:
	.pragma "nounroll";
	max.f32 	%f782, %f782, %f62;
	sub.f32 	%f375, %f62, %f782;
	fma.rn.f32 	%f376, %f375, 0f3BBB989D, 0f3F000000;
	cvt.sat.f32.f32 	%f377, %f376;
	mov.f32 	%f378, 0f4B400001;
	mov.f32 	%f379, 0f437C0000;
	fma.rm.f32 	%f380, %f377, %f379, %f378;
	add.f32 	%f381, %f380, 0fCB40007F;
	neg.f32 	%f382, %f381;
	fma.rn.f32 	%f383, %f375, 0f3FB8AA3B, %f382;
	fma.rn.f32 	%f384, %f375, 0f32A57060, %f383;
	mov.b32 	%r202, %f380;
	shl.b32 	%r203, %r202, 23;
	mov.b32 	%f385, %r203;
	ex2.approx.ftz.f32 	%f386, %f384;
	mul.f32 	%f387, %f386, %f385;
	shl.b32 	%r204, %r298, 2;
	add.s32 	%r205, %r50, %r204;
	st.shared.f32 	[%r205], %f387;
	add.f32 	%f388, %f786, %f387;
	st.shared.f32 	[%r205+4], %f387;
	add.f32 	%f389, %f388, %f387;
	st.shared.f32 	[%r205+8], %f387;
	add.f32 	%f390, %f389, %f387;
	st.shared.f32 	[%r205+12], %f387;
	add.f32 	%f786, %f390, %f387;
	add.s32 	%r298, %r298, 4;
	setp.ne.s32 	%p47, %r298, %r300;
	@%p47 bra 	$L__BB6_74;
$L__BB6_75:
	setp.eq.s32 	%p48, %r66, 0;
	@%p48 bra 	$L__BB6_80;
	setp.eq.s32 	%p49, %r66, 1;
	@%p49 bra 	$L__BB6_78;
	max.f32 	%f782, %f782, %f62;
	sub.f32 	%f392, %f62, %f782;
	fma.rn.f32 	%f393, %f392, 0f3BBB989D, 0f3F000000;
	cvt.sat.f32.f32 	%f394, %f393;
	mov.f32 	%f395, 0f4B400001;
	mov.f32 	%f396, 0f437C0000;
	fma.rm.f32 	%f397, %f394, %f396, %f395;
	add.f32 	%f398, %f397, 0fCB40007F;
	neg.f32 	%f399, %f398;
	fma.rn.f32 	%f400, %f392, 0f3FB8AA3B, %f399;
	fma.rn.f32 	%f401, %f392, 0f32A57060, %f400;
	mov.b32 	%r206, %f397;
	shl.b32 	%r207, %r206, 23;
	mov.b32 	%f402, %r207;
	ex2.approx.ftz.f32 	%f403, %f401;
	mul.f32 	%f404, %f403, %f402;
	shl.b32 	%r208, %r300, 2;
	add.s32 	%r209, %r50, %r208;
	st.shared.f32 	[%r209], %f404;
	add.f32 	%f405, %f786, %f404;
	st.shared.f32 	[%r209+4], %f404;
	add.f32 	%f786, %f405, %f404;
	add.s32 	%r300, %r300, 2;
$L__BB6_78:
	and.b32  	%r210, %r115, 1;
	setp.eq.b32 	%p50, %r210, 1;
	not.pred 	%p51, %p50;
	@%p51 bra 	$L__BB6_80;
	max.f32 	%f406, %f782, %f62;
	sub.f32 	%f407, %f62, %f406;
	fma.rn.f32 	%f408, %f407, 0f3BBB989D, 0f3F000000;
	cvt.sat.f32.f32 	%f409, %f408;
	mov.f32 	%f410, 0f4B400001;
	mov.f32 	%f411, 0f437C0000;
	fma.rm.f32 	%f412, %f409, %f411, %f410;
	add.f32 	%f413, %f412, 0fCB40007F;
	neg.f32 	%f414, %f413;
	fma.rn.f32 	%f415, %f407, 0f3FB8AA3B, %f414;
	fma.rn.f32 	%f416, %f407, 0f32A57060, %f415;
	mov.b32 	%r211, %f412;
	shl.b32 	%r212, %r211, 23;
	mov.b32 	%f417, %r212;
	ex2.approx.ftz.f32 	%f418, %f416;
	mul.f32 	%f419, %f418, %f417;
	shl.b32 	%r213, %r300, 2;
	add.s32 	%r214, %r50, %r213;
	st.shared.f32 	[%r214], %f419;
	add.f32 	%f786, %f786, %f419;
$L__BB6_80:
	setp.lt.s32 	%p62, %r115, 1;
	bar.sync 	0;
	@%p62 bra 	$L__BB6_108;
	setp.lt.s32 	%p63, %r117, 1;
	@%p63 bra 	$L__BB6_97;
	and.b32  	%r73, %r117, 15;
	and.b32  	%r74, %r117, 7;
	and.b32  	%r75, %r117, 3;
	mov.b32 	%r301, 0;
	add.s32 	%r252, %r117, -1;
$L__BB6_83:
	setp.lt.u32 	%p72, %r252, 15;
	shl.b32 	%r253, %r301, 2;
	add.s32 	%r254, %r50, %r253;
	ld.shared.f32 	%f558, [%r254];
	div.rn.f32 	%f77, %f558, %f786;
	st.shared.f32 	[%r254], %f77;
	mov.b32 	%r304, 0;
	@%p72 bra 	$L__BB6_86;
	mov.b32 	%r302, 0;
$L__BB6_85:
	.pragma "nounroll";
	shl.b32 	%r256, %r302, 2;
	add.s32 	%r257, %r49, %r256;
	ld.shared.v2.f32 	{%f559, %f560}, [%r257];
	mul.wide.u32 	%rd64, %r302, 4;
	add.s64 	%rd65, %rd4, %rd64;
	ld.local.v4.f32 	{%f561, %f562, %f563, %f564}, [%rd65];
	fma.rn.f32 	%f565, %f77, %f559, %f561;
	fma.rn.f32 	%f566, %f77, %f560, %f562;
	ld.shared.v2.f32 	{%f567, %f568}, [%r257+8];
	fma.rn.f32 	%f569, %f77, %f567, %f563;
	fma.rn.f32 	%f570, %f77, %f568, %f564;
	st.local.v4.f32 	[%rd65], {%f565, %f566, %f569, %f570};
	ld.shared.v2.f32 	{%f571, %f572}, [%r257+16];
	ld.local.v4.f32 	{%f573, %f574, %f575, %f576}, [%rd65+16];
	fma.rn.f32 	%f577, %f77, %f571, %f573;
	fma.rn.f32 	%f578, %f77, %f572, %f574;
	ld.shared.v2.f32 	{%f579, %f580}, [%r257+24];
	fma.rn.f32 	%f581, %f77, %f579, %f575;
	fma.rn.f32 	%f582, %f77, %f580, %f576;
	st.local.v4.f32 	[%rd65+16], {%f577, %f578, %f581, %f582};
	ld.shared.v2.f32 	{%f583, %f584}, [%r257+32];
	ld.local.v4.f32 	{%f585, %f586, %f587, %f588}, [%rd65+32];
	fma.rn.f32 	%f589, %f77, %f583, %f585;
	fma.rn.f32 	%f590, %f77, %f584, %f586;
	ld.shared.v2.f32 	{%f591, %f592}, [%r257+40];
	fma.rn.f32 	%f593, %f77, %f591, %f587;
	fma.rn.f32 	%f594, %f77, %f592, %f588;
	st.local.v4.f32 	[%rd65+32], {%f589, %f590, %f593, %f594};
	ld.shared.v2.f32 	{%f595, %f596}, [%r257+48];
	ld.local.v4.f32 	{%f597, %f598, %f599, %f600}, [%rd65+48];
	fma.rn.f32 	%f601, %f77, %f595, %f597;
	fma.rn.f32 	%f602, %f77, %f596, %f598;
	ld.shared.v2.f32 	{%f603, %f604}, [%r257+56];
	fma.rn.f32 	%f605, %f77, %f603, %f599;
	fma.rn.f32 	%f606, %f77, %f604, %f600;
	st.local.v4.f32 	[%rd65+48], {%f601, %f602, %f605, %f606};
	add.s32 	%r302, %r302, 16;
	and.b32  	%r304, %r117, 2147483632;
	setp.ne.s32 	%p73, %r302, %r304;
	@%p73 bra 	$L__BB6_85;
$L__BB6_86:
	setp.eq.s32 	%p74, %r73, 0;
	@%p74 bra 	$L__BB6_96;
	add.s32 	%r258, %r73, -1;
	setp.lt.u32 	%p75, %r258, 7;
	@%p75 bra 	$L__BB6_89;
	shl.b32 	%r259, %r304, 2;
	add.s32 	%r260, %r49, %r259;
	ld.shared.f32 	%f607, [%r260];
	mul.wide.u32 	%rd66, %r304, 4;
	add.s64 	%rd67, %rd4, %rd66;
	ld.local.f32 	%f608, [%rd67];
	fma.rn.f32 	%f609, %f77, %f607, %f608;
	st.local.f32 	[%rd67], %f609;
	ld.shared.f32 	%f610, [%r260+4];
	ld.local.f32 	%f611, [%rd67+4];
	fma.rn.f32 	%f612, %f77, %f610, %f611;
	st.local.f32 	[%rd67+4], %f612;
	ld.shared.f32 	%f613, [%r260+8];
	ld.local.f32 	%f614, [%rd67+8];
	fma.rn.f32 	%f615, %f77, %f613, %f614;
	st.local.f32 	[%rd67+8], %f615;
	ld.shared.f32 	%f616, [%r260+12];
	ld.local.f32 	%f617, [%rd67+12];
	fma.rn.f32 	%f618, %f77, %f616, %f617;
	st.local.f32 	[%rd67+12], %f618;
	ld.shared.f32 	%f619, [%r260+16];
	ld.local.f32 	%f620, [%rd67+16];
	fma.rn.f32 	%f621, %f77, %f619, %f620;
	st.local.f32 	[%rd67+16], %f621;
	ld.shared.f32 	%f622, [%r260+20];
	ld.local.f32 	%f623, [%rd67+20];
	fma.rn.f32 	%f624, %f77, %f622, %f623;
	st.local.f32 	[%rd67+20], %f624;
	ld.shared.f32 	%f625, [%r260+24];
	ld.local.f32 	%f626, [%rd67+24];
	fma.rn.f32 	%f627, %f77, %f625, %f626;
	st.local.f32 	[%rd67+24], %f627;
	ld.shared.f32 	%f628, [%r260+28];
	ld.local.f32 	%f629, [%rd67+28];
	fma.rn.f32 	%f630, %f77, %f628, %f629;
	st.local.f32 	[%rd67+28], %f630;
	add.s32 	%r304, %r304, 8;
$L__BB6_89:
	setp.eq.s32 	%p76, %r74, 0;
	@%p76 bra 	$L__BB6_96;
	add.s32 	%r261, %r74, -1;
	setp.lt.u32 	%p77, %r261, 3;
	@%p77 bra 	$L__BB6_92;
	shl.b32 	%r262, %r304, 2;
	add.s32 	%r263, %r49, %r262;
	ld.shared.f32 	%f631, [%r263];
	mul.wide.u32 	%rd68, %r304, 4;
	add.s64 	%rd69, %rd4, %rd68;
	ld.local.f32 	%f632, [%rd69];
	fma.rn.f32 	%f633, %f77, %f631, %f632;
	st.local.f32 	[%rd69], %f633;
	ld.shared.f32 	%f634, [%r263+4];
	ld.local.f32 	%f635, [%rd69+4];
	fma.rn.f32 	%f636, %f77, %f634, %f635;
	st.local.f32 	[%rd69+4], %f636;
	ld.shared.f32 	%f637, [%r263+8];
	ld.local.f32 	%f638, [%rd69+8];
	fma.rn.f32 	%f639, %f77, %f637, %f638;
	st.local.f32 	[%rd69+8], %f639;
	ld.shared.f32 	%f640, [%r263+12];
	ld.local.f32 	%f641, [%rd69+12];
	fma.rn.f32 	%f642, %f77, %f640, %f641;
	st.local.f32 	[%rd69+12], %f642;
	add.s32 	%r304, %r304, 4;
$L__BB6_92:
	setp.eq.s32 	%p78, %r75, 0;
	@%p78 bra 	$L__BB6_96;
	setp.eq.s32 	%p79, %r75, 1;
	shl.b32 	%r264, %r304, 2;
	add.s32 	%r85, %r49, %r264;
	ld.shared.f32 	%f643, [%r85];
	mul.wide.u32 	%rd70, %r304, 4;
	add.s64 	%rd11, %rd4, %rd70;
	ld.local.f32 	%f644, [%rd11];
	fma.rn.f32 	%f645, %f77, %f643, %f644;
	st.local.f32 	[%rd11], %f645;
	@%p79 bra 	$L__BB6_96;
	setp.eq.s32 	%p80, %r75, 2;
	ld.shared.f32 	%f646, [%r85+4];
	ld.local.f32 	%f647, [%rd11+4];
	fma.rn.f32 	%f648, %f77, %f646, %f647;
	st.local.f32 	[%rd11+4], %f648;
	@%p80 bra 	$L__BB6_96;
	ld.shared.f32 	%f649, [%r85+8];
	ld.local.f32 	%f650, [%rd11+8];
	fma.rn.f32 	%f651, %f77, %f649, %f650;
	st.local.f32 	[%rd11+8], %f651;
$L__BB6_96:
	add.s32 	%r301, %r301, 1;
	setp.eq.s32 	%p81, %r301, %r115;
	@%p81 bra 	$L__BB6_108;
	bra.uni 	$L__BB6_83;
$L__BB6_97:
	and.b32  	%r87, %r115, 7;
	setp.lt.u32 	%p64, %r115, 8;
	mov.b32 	%r308, 0;
	@%p64 bra 	$L__BB6_100;
	and.b32  	%r308, %r115, 2147483640;
	mov.b32 	%r306, 0;
$L__BB6_99:
	.pragma "nounroll";
	shl.b32 	%r241, %r306, 2;
	add.s32 	%r242, %r50, %r241;
	ld.shared.f32 	%f528, [%r242];
	div.rn.f32 	%f529, %f528, %f786;
	st.shared.f32 	[%r242], %f529;
	ld.shared.f32 	%f530, [%r242+4];
	div.rn.f32 	%f531, %f530, %f786;
	st.shared.f32 	[%r242+4], %f531;
	ld.shared.f32 	%f532, [%r242+8];
	div.rn.f32 	%f533, %f532, %f786;
	st.shared.f32 	[%r242+8], %f533;
	ld.shared.f32 	%f534, [%r242+12];
	div.rn.f32 	%f535, %f534, %f786;
	st.shared.f32 	[%r242+12], %f535;
	ld.shared.f32 	%f536, [%r242+16];
	div.rn.f32 	%f537, %f536, %f786;
	st.shared.f32 	[%r242+16], %f537;
	ld.shared.f32 	%f538, [%r242+20];
	div.rn.f32 	%f539, %f538, %f786;
	st.shared.f32 	[%r242+20], %f539;
	ld.shared.f32 	%f540, [%r242+24];
	div.rn.f32 	%f541, %f540, %f786;
	st.shared.f32 	[%r242+24], %f541;
	ld.shared.f32 	%f542, [%r242+28];
	div.rn.f32 	%f543, %f542, %f786;
	st.shared.f32 	[%r242+28], %f543;
	add.s32 	%r306, %r306, 8;
	setp.ne.s32 	%p65, %r306, %r308;
	@%p65 bra 	$L__BB6_99;
$L__BB6_100:
	setp.eq.s32 	%p66, %r87, 0;
	@%p66 bra 	$L__BB6_108;
	and.b32  	%r92, %r115, 3;
	setp.lt.u32 	%p67, %r87, 4;
	@%p67 bra 	$L__BB6_103;
	shl.b32 	%r243, %r308, 2;
	add.s32 	%r244, %r50, %r243;
	ld.shared.f32 	%f544, [%r244];
	div.rn.f32 	%f545, %f544, %f786;
	st.shared.f32 	[%r244], %f545;
	ld.shared.f32 	%f546, [%r244+4];
	div.rn.f32 	%f547, %f546, %f786;
	st.shared.f32 	[%r244+4], %f547;
	ld.shared.f32 	%f548, [%r244+8];
	div.rn.f32 	%f549, %f548, %f786;
	st.shared.f32 	[%r244+8], %f549;
	ld.shared.f32 	%f550, [%r244+12];
	div.rn.f32 	%f551, %f550, %f786;
	st.shared.f32 	[%r244+12], %f551;
	add.s32 	%r308, %r308, 4;
$L__BB6_103:
	setp.eq.s32 	%p68, %r92, 0;
	@%p68 bra 	$L__BB6_108;
	setp.eq.s32 	%p69, %r92, 1;
	@%p69 bra 	$L__BB6_106;
	shl.b32 	%r245, %r308, 2;
	add.s32 	%r246, %r50, %r245;
	ld.shared.f32 	%f552, [%r246];
	div.rn.f32 	%f553, %f552, %f786;
	st.shared.f32 	[%r246], %f553;
	ld.shared.f32 	%f554, [%r246+4];
	div.rn.f32 	%f555, %f554, %f786;
	st.shared.f32 	[%r246+4], %f555;
	add.s32 	%r308, %r308, 2;
$L__BB6_106:
	and.b32  	%r247, %r115, 1;
	setp.eq.b32 	%p70, %r247, 1;
	not.pred 	%p71, %p70;
	@%p71 bra 	$L__BB6_108;
	shl.b32 	%r248, %r308, 2;
	add.s32 	%r249, %r50, %r248;
	ld.shared.f32 	%f556, [%r249];
	div.rn.f32 	%f557, %f556, %f786;
	st.shared.f32 	[%r249], %f557;
$L__BB6_108:
	setp.lt.s32 	%p82, %r117, 1;
	bar.sync 	0;
	@%p82 bra 	$L__BB6_124;
	and.b32  	%r97, %r117, 15;
	and.b32  	%r98, %r117, 7;
	and.b32  	%r99, %r117, 3;
	mov.b32 	%r310, 0;
	add.s32 	%r267, %r117, -1;
$L__BB6_110:
	setp.lt.u32 	%p83, %r267, 15;
	mov.u32 	%r268, %ctaid.y;
	mad.lo.s32 	%r101, %r117, %r268, %r310;
	mul.lo.s32 	%r102, %r101, %r117;
	mov.f32 	%f794, 0f00000000;
	mov.b32 	%r314, 0;
	@%p83 bra 	$L__BB6_113;
	add.s64 	%rd87, %rd4, 32;
	and.b32  	%r314, %r117, 2147483632;
	neg.s32 	%r312, %r314;
	mov.f32 	%f794, 0f00000000;
	mov.u32 	%r311, %r102;
$L__BB6_112:
	.pragma "nounroll";
	ld.local.v4.f32 	{%f655, %f656, %f657, %f658}, [%rd87+-32];
	mul.wide.s32 	%rd71, %r311, 4;
	add.s64 	%rd72, %rd3, %rd71;
	ld.global.nc.f32 	%f659, [%rd72];
	fma.rn.f32 	%f660, %f655, %f659, %f794;
	ld.global.nc.f32 	%f661, [%rd72+4];
	fma.rn.f32 	%f662, %f656, %f661, %f660;
	ld.global.nc.f32 	%f663, [%rd72+8];
	fma.rn.f32 	%f664, %f657, %f663, %f662;
	ld.global.nc.f32 	%f665, [%rd72+12];
	fma.rn.f32 	%f666, %f658, %f665, %f664;
	ld.local.v4.f32 	{%f667, %f668, %f669, %f670}, [%rd87+-16];
	ld.global.nc.f32 	%f671, [%rd72+16];
	fma.rn.f32 	%f672, %f667, %f671, %f666;
	ld.global.nc.f32 	%f673, [%rd72+20];
	fma.rn.f32 	%f674, %f668, %f673, %f672;
	ld.global.nc.f32 	%f675, [%rd72+24];
	fma.rn.f32 	%f676, %f669, %f675, %f674;
	ld.global.nc.f32 	%f677, [%rd72+28];
	fma.rn.f32 	%f678, %f670, %f677, %f676;
	ld.local.v4.f32 	{%f679, %f680, %f681, %f682}, [%rd87];
	ld.global.nc.f32 	%f683, [%rd72+32];
	fma.rn.f32 	%f684, %f679, %f683, %f678;
	ld.global.nc.f32 	%f685, [%rd72+36];
	fma.rn.f32 	%f686, %f680, %f685, %f684;
	ld.global.nc.f32 	%f687, [%rd72+40];
	fma.rn.f32 	%f688, %f681, %f687, %f686;
	ld.global.nc.f32 	%f689, [%rd72+44];
	fma.rn.f32 	%f690, %f682, %f689, %f688;
	ld.local.v4.f32 	{%f691, %f692, %f693, %f694}, [%rd87+16];
	ld.global.nc.f32 	%f695, [%rd72+48];
	fma.rn.f32 	%f696, %f691, %f695, %f690;
	ld.global.nc.f32 	%f697, [%rd72+52];
	fma.rn.f32 	%f698, %f692, %f697, %f696;
	ld.global.nc.f32 	%f699, [%rd72+56];
	fma.rn.f32 	%f700, %f693, %f699, %f698;
	ld.global.nc.f32 	%f701, [%rd72+60];
	fma.rn.f32 	%f794, %f694, %f701, %f700;
	add.s32 	%r312, %r312, 16;
	add.s32 	%r311, %r311, 16;
	add.s64 	%rd87, %rd87, 64;
	setp.ne.s32 	%p84, %r312, 0;
	@%p84 bra 	$L__BB6_112;
$L__BB6_113:
	setp.eq.s32 	%p85, %r97, 0;
	@%p85 bra 	$L__BB6_123;
	add.s32 	%r270, %r97, -1;
	setp.lt.u32 	%p86, %r270, 7;
	@%p86 bra 	$L__BB6_116;
	mul.wide.u32 	%rd73, %r314, 4;
	add.s64 	%rd74, %rd4, %rd73;
	ld.local.f32 	%f703, [%rd74];
	add.s32 	%r271, %r314, %r102;
	mul.wide.s32 	%rd75, %r271, 4;
	add.s64 	%rd76, %rd3, %rd75;
	ld.global.nc.f32 	%f704, [%rd76];
	fma.rn.f32 	%f705, %f703, %f704, %f794;
	ld.local.f32 	%f706, [%rd74+4];
	ld.global.nc.f32 	%f707, [%rd76+4];
	fma.rn.f32 	%f708, %f706, %f707, %f705;
	ld.local.f32 	%f709, [%rd74+8];
	ld.global.nc.f32 	%f710, [%rd76+8];
	fma.rn.f32 	%f711, %f709, %f710, %f708;
	ld.local.f32 	%f712, [%rd74+12];
	ld.global.nc.f32 	%f713, [%rd76+12];
	fma.rn.f32 	%f714, %f712, %f713, %f711;
	ld.local.f32 	%f715, [%rd74+16];
	ld.global.nc.f32 	%f716, [%rd76+16];
	fma.rn.f32 	%f717, %f715, %f716, %f714;
	ld.local.f32 	%f718, [%rd74+20];
	ld.global.nc.f32 	%f719, [%rd76+20];
	fma.rn.f32 	%f720, %f718, %f719, %f717;
	ld.local.f32 	%f721, [%rd74+24];
	ld.global.nc.f32 	%f722, [%rd76+24];
	fma.rn.f32 	%f723, %f721, %f722, %f720;
	ld.local.f32 	%f724, [%rd74+28];
	ld.global.nc.f32 	%f725, [%rd76+28];
	fma.rn.f32 	%f794, %f724, %f725, %f723;
	add.s32 	%r314, %r314, 8;
$L__BB6_116:
	setp.eq.s32 	%p87, %r98, 0;
	@%p87 bra 	$L__BB6_123;
	add.s32 	%r272, %r98, -1;
	setp.lt.u32 	%p88, %r272, 3;
	@%p88 bra 	$L__BB6_119;
	mul.wide.u32 	%rd77, %r314, 4;
	add.s64 	%rd78, %rd4, %rd77;
	ld.local.f32 	%f727, [%rd78];
	add.s32 	%r273, %r314, %r102;
	mul.wide.s32 	%rd79, %r273, 4;
	add.s64 	%rd80, %rd3, %rd79;
	ld.global.nc.f32 	%f728, [%rd80];
	fma.rn.f32 	%f729, %f727, %f728, %f794;
	ld.local.f32 	%f730, [%rd78+4];
	ld.global.nc.f32 	%f731, [%rd80+4];
	fma.rn.f32 	%f732, %f730, %f731, %f729;
	ld.local.f32 	%f733, [%rd78+8];
	ld.global.nc.f32 	%f734, [%rd80+8];
	fma.rn.f32 	%f735, %f733, %f734, %f732;
	ld.local.f32 	%f736, [%rd78+12];
	ld.global.nc.f32 	%f737, [%rd80+12];
	fma.rn.f32 	%f794, %f736, %f737, %f735;
	add.s32 	%r314, %r314, 4;
$L__BB6_119:
	setp.eq.s32 	%p89, %r99, 0;
	@%p89 bra 	$L__BB6_123;
	setp.eq.s32 	%p90, %r99, 1;
	mul.wide.u32 	%rd81, %r314, 4;
	add.s64 	%rd15, %rd4, %rd81;
	ld.local.f32 	%f738, [%rd15];
	add.s32 	%r274, %r314, %r102;
	mul.wide.s32 	%rd82, %r274, 4;
	add.s64 	%rd16, %rd3, %rd82;
	ld.global.nc.f32 	%f739, [%rd16];
	fma.rn.f32 	%f794, %f738, %f739, %f794;
	@%p90 bra 	$L__BB6_123;
	setp.eq.s32 	%p91, %r99, 2;
	ld.local.f32 	%f740, [%rd15+4];
	ld.global.nc.f32 	%f741, [%rd16+4];
	fma.rn.f32 	%f794, %f740, %f741, %f794;
	@%p91 bra 	$L__BB6_123;
	ld.local.f32 	%f742, [%rd15+8];
	ld.global.nc.f32 	%f743, [%rd16+8];
	fma.rn.f32 	%f794, %f742, %f743, %f794;
$L__BB6_123:
	ld.param.u64 	%rd86, [_Z33fused_multi_head_attention_kernelPKfS0_S0_Pfiiiii_param_3];
	add.s32 	%r275, %r101, %r3;
	cvta.to.global.u64 	%rd83, %rd86;
	mul.wide.s32 	%rd84, %r275, 4;
	add.s64 	%rd85, %rd83, %rd84;
	st.global.f32 	[%rd85], %f794;
	add.s32 	%r310, %r310, 1;
	setp.ne.s32 	%p92, %r310, %r117;
	@%p92 bra 	$L__BB6_110;
$L__BB6_124:
	ret;

}


// ===== COMPILED SASS (sm_100) =====

	.target	sm_100

	.elftype	@"ET_EXEC"


//--------------------- .note.nv.tkinfo           --------------------------
	.section	.note.nv.tkinfo,"",@"SHT_NOTE"
	.sectionflags	@"SHF_NOTE_NV_TKINFO"
	.tkinfo
        /*0018*/ 	.word	0x00000002
        /*0030*/ 	.string	""
        /*0030*/ 	.string	"ptxas"
        /*0030*/ 	.string	"Cuda compilation tools, release 13.0, V13.0.88"
        /*0030*/ 	.string	"Build cuda_13.0.r13.0/compiler.36424714_0"
        /*0030*/ 	.string	"-arch sm_100 -m 64 "



//--------------------- .note.nv.cuinfo           --------------------------
	.section	.note.nv.cuinfo,"",@"SHT_NOTE"
	.sectionflags	@"SHF_NOTE_NV_CUINFO"
        /*0018*/ 	.short	0x0002
        /*001a*/ 	.short	0x0064
        /*001c*/ 	.short	0x0082
	.zero		2


//--------------------- .nv.info                  --------------------------
	.section	.nv.info,"",@"SHT_CUDA_INFO"
	.align	4


	//----- nvinfo : EIATTR_REGCOUNT
	.align		4
        /*0000*/ 	.byte	0x04, 0x2f
        /*0002*/ 	.short	(.L_1 - .L_0)
	.align		4
.L_0:
        /*0004*/ 	.word	index@(_Z41fused_layer_norm_linear_activation_kernelPKfS0_S0_S0_S0_Pfiiif)
        /*0008*/ 	.word	0x00000026


	//----- nvinfo : EIATTR_FRAME_SIZE
	.align		4
.L_1:
        /*000c*/ 	.byte	0x04, 0x11
        /*000e*/ 	.short	(.L_3 - .L_2)
	.align		4
.L_2:
        /*0010*/ 	.word	index@($__internal_7_$__cuda_sm3x_div_rn_noftz_f32_slowpath)
        /*0014*/ 	.word	0x00000000


	//----- nvinfo : EIATTR_FRAME_SIZE
	.align		4
.L_3:
        /*0018*/ 	.byte	0x04, 0x11
        /*001a*/ 	.short	(.L_5 - .L_4)
	.align		4
.L_4:
        /*001c*/ 	.word	index@(_Z41fused_layer_norm_linear_activation_kernelPKfS0_S0_S0_S0_Pfiiif)
        /*0020*/ 	.word	0x00000000


	//----- nvinfo : EIATTR_REGCOUNT
	.align		4
.L_5:
        /*0024*/ 	.byte	0x04, 0x2f
        /*0026*/ 	.short	(.L_7 - .L_6)
	.align		4
.L_6:
        /*0028*/ 	.word	index@(_Z36fused_attention_add_layernorm_kernelPKfS0_S0_S0_S0_Pfiiiiif)
        /*002c*/ 	.word	0x00000020


	//----- nvinfo : EIATTR_FRAME_SIZE
	.align		4
.L_7:
        /*0030*/ 	.byte	0x04, 0x11
        /*0032*/ 	.short	(.L_9 - .L_8)
	.align		4
.L_8:
        /*0034*/ 	.word	index@($__internal_6_$__cuda_sm3x_div_rn_noftz_f32_slowpath)
        /*0038*/ 	.word	0x00000800


	//----- nvinfo : EIATTR_FRAME_SIZE
	.align		4
.L_9:
        /*003c*/ 	.byte	0x04, 0x11
        /*003e*/ 	.short	(.L_11 - .L_10)
	.align		4
.L_10:
        /*0040*/ 	.word	index@($__internal_5_$__cuda_sm20_sqrt_rn_f32_slowpath)
        /*0044*/ 	.word	0x00000800


	//----- nvinfo : EIATTR_FRAME_SIZE
	.align		4
.L_11:
        /*0048*/ 	.byte	0x04, 0x11
        /*004a*/ 	.short	(.L_13 - .L_12)
	.align		4
.L_12:
        /*004c*/ 	.word	index@(_Z36fused_attention_add_layernorm_kernelPKfS0_S0_S0_S0_Pfiiiiif)
        /*0050*/ 	.word	0x00000800


	//----- nvinfo : EIATTR_REGCOUNT
	.align		4
.L_13:
        /*0054*/ 	.byte	0x04, 0x2f
        /*0056*/ 	.short	(.L_15 - .L_14)
	.align		4
.L_14:
        /*0058*/ 	.word	index@(_Z22fused_mlp_block_kernelPKfS0_S0_S0_S0_S0_Pfiiii)
        /*005c*/ 	.word	0x00000020


	//----- nvinfo : EIATTR_FRAME_SIZE
	.align		4
.L_15:
        /*0060*/ 	.byte	0x04, 0x11
        /*0062*/ 	.short	(.L_17 - .L_16)
	.align		4
.L_16:
        /*0064*/ 	.word	index@(_Z22fused_mlp_block_kernelPKfS0_S0_S0_S0_S0_Pfiiii)
        /*0068*/ 	.word	0x00004000


	//----- nvinfo : EIATTR_REGCOUNT
	.align		4
.L_17:
        /*006c*/ 	.byte	0x04, 0x2f
        /*006e*/ 	.short	(.L_19 - .L_18)
	.align		4
.L_18:
        /*0070*/ 	.word	index@(_Z26fused_qkv_attention_kernelPKfS0_S0_S0_S0_Pfiiiii)
        /*0074*/ 	.word	0x00000027


	//----- nvinfo : EIATTR_FRAME_SIZE
	.align		4
.L_19:
        /*0078*/ 	.byte	0x04, 0x11
        /*007a*/ 	.short	(.L_21 - .L_20)
	.align		4
.L_20:
        /*007c*/ 	.word	index@($__internal_4_$__cuda_sm3x_div_rn_noftz_f32_slowpath)
        /*0080*/ 	.word	0x00002000


	//----- nvinfo : EIATTR_FRAME_SIZE
	.align		4
.L_21:
        /*0084*/ 	.byte	0x04, 0x11
        /*0086*/ 	.short	(.L_23 - .L_22)
	.align		4
.L_22:
        /*0088*/ 	.word	index@($__internal_3_$__cuda_sm20_sqrt_rn_f32_slowpath)
        /*008c*/ 	.word	0x00002000


	//----- nvinfo : EIATTR_FRAME_SIZE
	.align		4
.L_23:
        /*0090*/ 	.byte	0x04, 0x11
        /*0092*/ 	.short	(.L_25 - .L_24)
	.align		4
.L_24:
        /*0094*/ 	.word	index@(_Z26fused_qkv_attention_kernelPKfS0_S0_S0_S0_Pfiiiii)
        /*0098*/ 	.word	0x00002000


	//----- nvinfo : EIATTR_REGCOUNT
	.align		4
.L_25:
        /*009c*/ 	.byte	0x04, 0x2f
        /*009e*/ 	.short	(.L_27 - .L_26)
	.align		4
.L_26:
        /*00a0*/ 	.word	index@(_Z35fused_embedding_pos_encoding_kernelPKiPKfS2_Pfiiii)
        /*00a4*/ 	.word	0x00000020


	//----- nvinfo : EIATTR_FRAME_SIZE
	.align		4
.L_27:
        /*00a8*/ 	.byte	0x04, 0x11
        /*00aa*/ 	.short	(.L_29 - .L_28)
	.align		4
.L_28:
        /*00ac*/ 	.word	index@(_Z35fused_embedding_pos_encoding_kernelPKiPKfS2_Pfiiii)
        /*00b0*/ 	.word	0x00000000


	//----- nvinfo : EIATTR_REGCOUNT
	.align		4
.L_29:
        /*00b4*/ 	.byte	0x04, 0x2f
        /*00b6*/ 	.short	(.L_31 - .L_30)
	.align		4
.L_30:
        /*00b8*/ 	.word	index@(_Z29fused_softmax_sampling_kernelPKfPfPifii)
        /*00bc*/ 	.word	0x00000019


	//----- nvinfo : EIATTR_FRAME_SIZE
	.align		4
.L_31:
        /*00c0*/ 	.byte	0x04, 0x11
        /*00c2*/ 	.short	(.L_33 - .L_32)
	.align		4
.L_32:
        /*00c4*/ 	.word	index@($__internal_2_$__cuda_sm3x_div_rn_noftz_f32_slowpath)
        /*00c8*/ 	.word	0x00000000


	//----- nvinfo : EIATTR_FRAME_SIZE
	.align		4
.L_33:
        /*00cc*/ 	.byte	0x04, 0x11
        /*00ce*/ 	.short	(.L_35 - .L_34)
	.align		4
.L_34:
        /*00d0*/ 	.word	index@(_Z29fused_softmax_sampling_kernelPKfPfPifii)
        /*00d4*/ 	.word	0x00000000


	//----- nvinfo : EIATTR_REGCOUNT
	.align		4
.L_35:
        /*00d8*/ 	.byte	0x04, 0x2f
        /*00da*/ 	.short	(.L_37 - .L_36)
	.align		4
.L_36:
        /*00dc*/ 	.word	index@(_Z33fused_multi_head_attention_kernelPKfS0_S0_Pfiiiii)
        /*00e0*/ 	.word	0x00000020


	//----- nvinfo : EIATTR_FRAME_SIZE
	.align		4
.L_37:
        /*00e4*/ 	.byte	0x04, 0x11
        /*00e6*/ 	.short	(.L_39 - .L_38)
	.align		4
.L_38:
        /*00e8*/ 	.word	index@($__internal_1_$__cuda_sm3x_div_rn_noftz_f32_slowpath)
        /*00ec*/ 	.word	0x00001000


	//----- nvinfo : EIATTR_FRAME_SIZE
	.align		4
.L_39:
        /*00f0*/ 	.byte	0x04, 0x11
        /*00f2*/ 	.short	(.L_41 - .L_40)
	.align		4
.L_40:
        /*00f4*/ 	.word	index@($__internal_0_$__cuda_sm20_sqrt_rn_f32_slowpath)
        /*00f8*/ 	.word	0x00001000


	//----- nvinfo : EIATTR_FRAME_SIZE
	.align		4
.L_41:
        /*00fc*/ 	.byte	0x04, 0x11
        /*00fe*/ 	.short	(.L_43 - .L_42)
	.align		4
.L_42:
        /*0100*/ 	.word	index@(_Z33fused_multi_head_attention_kernelPKfS0_S0_Pfiiiii)
        /*0104*/ 	.word	0x00001000


	//----- nvinfo : EIATTR_MIN_STACK_SIZE
	.align		4
.L_43:
        /*0108*/ 	.byte	0x04, 0x12
        /*010a*/ 	.short	(.L_45 - .L_44)
	.align		4
.L_44:
        /*010c*/ 	.word	index@(_Z33fused_multi_head_attention_kernelPKfS0_S0_Pfiiiii)
        /*0110*/ 	.word	0x00001000


	//----- nvinfo : EIATTR_MIN_STACK_SIZE
	.align		4
.L_45:
        /*0114*/ 	.byte	0x04, 0x12
        /*0116*/ 	.short	(.L_47 - .L_46)
	.align		4
.L_46:
        /*0118*/ 	.word	index@(_Z29fused_softmax_sampling_kernelPKfPfPifii)
        /*011c*/ 	.word	0x00000000


	//----- nvinfo : EIATTR_MIN_STACK_SIZE
	.align		4
.L_47:
        /*0120*/ 	.byte	0x04, 0x12
        /*0122*/ 	.short	(.L_49 - .L_48)
	.align		4
.L_48:
        /*0124*/ 	.word	index@(_Z35fused_embedding_pos_encoding_kernelPKiPKfS2_Pfiiii)
        /*0128*/ 	.word	0x00000000


	//----- nvinfo : EIATTR_MIN_STACK_SIZE
	.align		4
.L_49:
        /*012c*/ 	.byte	0x04, 0x12
        /*012e*/ 	.short	(.L_51 - .L_50)
	.align		4
.L_50:
        /*0130*/ 	.word	index@(_Z26fused_qkv_attention_kernelPKfS0_S0_S0_S0_Pfiiiii)
        /*0134*/ 	.word	0x00002000


	//----- nvinfo : EIATTR_MIN_STACK_SIZE
	.align		4
.L_51:
        /*0138*/ 	.byte	0x04, 0x12
        /*013a*/ 	.short	(.L_53 - .L_52)
	.align		4
.L_52:
        /*013c*/ 	.word	index@(_Z22fused_mlp_block_kernelPKfS0_S0_S0_S0_S0_Pfiiii)
        /*0140*/ 	.word	0x00004000


	//----- nvinfo : EIATTR_MIN_STACK_SIZE
	.align		4
.L_53:
        /*0144*/ 	.byte	0x04, 0x12
        /*0146*/ 	.short	(.L_55 - .L_54)
	.align		4
.L_54:
        /*0148*/ 	.word	index@(_Z36fused_attention_add_layernorm_kernelPKfS0_S0_S0_S0_Pfiiiiif)
        /*014c*/ 	.word	0x00000800


	//----- nvinfo : EIATTR_MIN_STACK_SIZE
	.align		4
.L_55:
        /*0150*/ 	.byte	0x04, 0x12
        /*0152*/ 	.short	(.L_57 - .L_56)
	.align		4
.L_56:
        /*0154*/ 	.word	index@(_Z41fused_layer_norm_linear_activation_kernelPKfS0_S0_S0_S0_Pfiiif)
        /*0158*/ 	.word	0x00000000
.L_57:


//--------------------- .nv.compat                --------------------------
	.section	.nv.compat,"",@"SHT_CUDA_COMPAT_INFO"
	.align	4
        /*0000*/ 	.byte	0x02, 0x09, 0x00, 0x00, 0x02, 0x02, 0x01, 0x00, 0x02, 0x05, 0x05, 0x00, 0x03, 0x07, 0x01, 0x01
        /*0010*/ 	.byte	0x02, 0x03, 0x00, 0x00, 0x02, 0x06, 0x01, 0x00, 0x04, 0x0b, 0x08, 0x00, 0x01, 0x00, 0x00, 0x00
        /*0020*/ 	.byte	0x00, 0x00, 0x00, 0x00


//--------------------- .nv.info._Z33fused_multi_head_attention_kernelPKfS0_S0_Pfiiiii --------------------------
	.section	.nv.info._Z33fused_multi_head_attention_kernelPKfS0_S0_Pfiiiii,"",@"SHT_CUDA_INFO"
	.sectionflags	@""
	.align	4


	//----- nvinfo : EIATTR_CUDA_API_VERSION
	.align		4
        /*0000*/ 	.byte	0x04, 0x37
        /*0002*/ 	.short	(.L_59 - .L_58)
.L_58:
        /*0004*/ 	.word	0x00000082


	//----- nvinfo : EIATTR_KPARAM_INFO
	.align		4
.L_59:
        /*0008*/ 	.byte	0x04, 0x17
        /*000a*/ 	.short	(.L_61 - .L_60)
.L_60:
        /*000c*/ 	.word	0x00000000
        /*0010*/ 	.short	0x0008
        /*0012*/ 	.short	0x0030
        /*0014*/ 	.byte	0x00, 0xf0, 0x11, 0x00


	//----- nvinfo : EIATTR_KPARAM_INFO
	.align		4
.L_61:
        /*0018*/ 	.byte	0x04, 0x17
        /*001a*/ 	.short	(.L_63 - .L_62)
.L_62:
        /*001c*/ 	.word	0x00000000
        /*0020*/ 	.short	0x0007
        /*0022*/ 	.short	0x002c
        /*0024*/ 	.byte	0x00, 0xf0, 0x11, 0x00


	//----- nvinfo : EIATTR_KPARAM_INFO
	.align		4
.L_63:
        /*0028*/ 	.byte	0x04, 0x17
        /*002a*/ 	.short	(.L_65 - .L_64)
.L_64:
        /*002c*/ 	.word	0x00000000
        /*0030*/ 	.short	0x0006
        /*0032*/ 	.short	0x0028
        /*0034*/ 	.byte	0x00, 0xf0, 0x11, 0x00


	//----- nvinfo : EIATTR_KPARAM_INFO
	.align		4
.L_65:
        /*0038*/ 	.byte	0x04, 0x17
        /*003a*/ 	.short	(.L_67 - .L_66)
.L_66:
        /*003c*/ 	.word	0x00000000
        /*0040*/ 	.short	0x0005
        /*0042*/ 	.short	0x0024
        /*0044*/ 	.byte	0x00, 0xf0, 0x11, 0x00


	//----- nvinfo : EIATTR_KPARAM_INFO
	.align		4
.L_67:
        /*0048*/ 	.byte	0x04, 0x17
        /*004a*/ 	.short	(.L_69 - .L_68)
.L_68:
        /*004c*/ 	.word	0x00000000
        /*0050*/ 	.short	0x0004
        /*0052*/ 	.short	0x0020
        /*0054*/ 	.byte	0x00, 0xf0, 0x11, 0x00


	//----- nvinfo : EIATTR_KPARAM_INFO
	.align		4
.L_69:
        /*0058*/ 	.byte	0x04, 0x17
        /*005a*/ 	.short	(.L_71 - .L_70)
.L_70:
        /*005c*/ 	.word	0x00000000
        /*0060*/ 	.short	0x0003
        /*0062*/ 	.short	0x0018
        /*0064*/ 	.byte	0x00, 0xf5, 0x21, 0x00


	//----- nvinfo : EIATTR_KPARAM_INFO
	.align		4
.L_71:
        /*0068*/ 	.byte	0x04, 0x17
        /*006a*/ 	.short	(.L_73 - .L_72)
.L_72:
        /*006c*/ 	.word	0x00000000
        /*0070*/ 	.short	0x0002
        /*0072*/ 	.short	0x0010
        /*0074*/ 	.byte	0x00, 0xf5, 0x21, 0x00


	//----- nvinfo : EIATTR_KPARAM_INFO
	.align		4
.L_73:
        /*0078*/ 	.byte	0x04, 0x17
        /*007a*/ 	.short	(.L_75 - .L_74)
.L_74:
        /*007c*/ 	.word	0x00000000
        /*0080*/ 	.short	0x0001
        /*0082*/ 	.short	0x0008
        /*0084*/ 	.byte	0x00, 0xf5, 0x21, 0x00


	//----- nvinfo : EIATTR_KPARAM_INFO
	.align		4
.L_75:
        /*0088*/ 	.byte	0x04, 0x17
        /*008a*/ 	.short	(.L_77 - .L_76)
.L_76:
        /*008c*/ 	.word	0x00000000
        /*0090*/ 	.short	0x0000
        /*0092*/ 	.short	0x0000
        /*0094*/ 	.byte	0x00, 0xf5, 0x21, 0x00


	//----- nvinfo : EIATTR_SPARSE_MMA_MASK
	.align		4
.L_77:
        /*0098*/ 	.byte	0x03, 0x50
        /*009a*/ 	.short	0x0000


	//----- nvinfo : EIATTR_MAXREG_COUNT
	.align		4
        /*009c*/ 	.byte	0x03, 0x1b
        /*009e*/ 	.short	0x00ff


	//----- nvinfo : EIATTR_NUM_BARRIERS
	.align		4
        /*00a0*/ 	.byte	0x02, 0x4c
        /*00a2*/ 	.byte	0x01
	.zero		1


	//----- nvinfo : EIATTR_MERCURY_ISA_VERSION
	.align		4
        /*00a4*/ 	.byte	0x03, 0x5f
        /*00a6*/ 	.short	0x0101


	//----- nvinfo : EIATTR_UNUSED_LOAD_BYTE_OFFSET
	.align		4
        /*00a8*/ 	.byte	0x04, 0x44
        /*00aa*/ 	.short	(.L_79 - .L_78)


	//   ....[0]....
.L_78:
        /*00ac*/ 	.word	0x00003b70
        /*00b0*/ 	.word	0x00000fff


	//----- nvinfo : EIATTR_VRC_CTA_INIT_COUNT
	.align		4
.L_79:
        /*00b4*/ 	.byte	0x02, 0x4a
	.zero		1
	.zero		1


	//----- nvinfo : EIATTR_EXIT_INSTR_OFFSETS
	.align		4
        /*00b8*/ 	.byte	0x04, 0x1c
        /*00ba*/ 	.short	(.L_81 - .L_80)


	//   ....[0]....
.L_80:
        /*00bc*/ 	.word	0x000000d0


	//   ....[1]....
        /*00c0*/ 	.word	0x00005c70


	//   ....[2]....
        /*00c4*/ 	.word	0x000064e0


	//----- nvinfo : EIATTR_CRS_STACK_SIZE
	.align		4
.L_81:
        /*00c8*/ 	.byte	0x04, 0x1e
        /*00ca*/ 	.short	(.L_83 - .L_82)
.L_82:
        /*00cc*/ 	.word	0x00000000


	//----- nvinfo : EIATTR_CBANK_PARAM_SIZE
	.align		4
.L_83:
        /*00d0*/ 	.byte	0x03, 0x19
        /*00d2*/ 	.short	0x0034


	//----- nvinfo : EIATTR_PARAM_CBANK
	.align		4
        /*00d4*/ 	.byte	0x04, 0x0a
        /*00d6*/ 	.short	(.L_85 - .L_84)
	.align		4
.L_84:
        /*00d8*/ 	.word	index@(.nv.constant0._Z33fused_multi_head_attention_kernelPKfS0_S0_Pfiiiii)
        /*00dc*/ 	.short	0x0380
        /*00de*/ 	.short	0x0034


	//----- nvinfo : EIATTR_SW_WAR
	.align		4
.L_85:
        /*00e0*/ 	.byte	0x04, 0x36
        /*00e2*/ 	.short	(.L_87 - .L_86)
.L_86:
        /*00e4*/ 	.word	0x00000008
.L_87:


//--------------------- .nv.info._Z29fused_softmax_sampling_kernelPKfPfPifii --------------------------
	.section	.nv.info._Z29fused_softmax_sampling_kernelPKfPfPifii,"",@"SHT_CUDA_INFO"
	.sectionflags	@""
	.align	4


	//----- nvinfo : EIATTR_CUDA_API_VERSION
	.align		4
        /*0000*/ 	.byte	0x04, 0x37
        /*0002*/ 	.short	(.L_89 - .L_88)
.L_88:
        /*0004*/ 	.word	0x00000082


	//----- nvinfo : EIATTR_KPARAM_INFO
	.align		4
.L_89:
        /*0008*/ 	.byte	0x04, 0x17
        /*000a*/ 	.short	(.L_91 - .L_90)
.L_90:
        /*000c*/ 	.word	0x00000000
        /*0010*/ 	.short	0x0005
        /*0012*/ 	.short	0x0020
        /*0014*/ 	.byte	0x00, 0xf0, 0x11, 0x00


	//----- nvinfo : EIATTR_KPARAM_INFO
	.align		4
.L_91:
        /*0018*/ 	.byte	0x04, 0x17
        /*001a*/ 	.short	(.L_93 - .L_92)
.L_92:
        /*001c*/ 	.word	0x00000000
        /*0020*/ 	.short	0x0004
        /*0022*/ 	.short	0x001c
        /*0024*/ 	.byte	0x00, 0xf0, 0x11, 0x00


	//----- nvinfo : EIATTR_KPARAM_INFO
	.align		4
.L_93:
        /*0028*/ 	.byte	0x04, 0x17
        /*002a*/ 	.short	(.L_95 - .L_94)
.L_94:
        /*002c*/ 	.word	0x00000000
        /*0030*/ 	.short	0x0003
        /*0032*/ 	.short	0x0018
        /*0034*/ 	.byte	0x00, 0xf0, 0x11, 0x00


	//----- nvinfo : EIATTR_KPARAM_INFO
	.align		4
.L_95:
        /*0038*/ 	.byte	0x04, 0x17
        /*003a*/ 	.short	(.L_97 - .L_96)
.L_96:
        /*003c*/ 	.word	0x00000000
        /*0040*/ 	.short	0x0002
        /*0042*/ 	.short	0x0010
        /*0044*/ 	.byte	0x00, 0xf5, 0x21, 0x00


	//----- nvinfo : EIATTR_KPARAM_INFO
	.align		4
.L_97:
        /*0048*/ 	.byte	0x04, 0x17
        /*004a*/ 	.short	(.L_99 - .L_98)
.L_98:
        /*004c*/ 	.word	0x00000000
        /*0050*/ 	.short	0x0001
        /*0052*/ 	.short	0x0008
        /*0054*/ 	.byte	0x00, 0xf5, 0x21, 0x00


	//----- nvinfo : EIATTR_KPARAM_INFO
	.align		4
.L_99:
        /*0058*/ 	.byte	0x04, 0x17
        /*005a*/ 	.short	(.L_101 - .L_100)
.L_100:
        /*005c*/ 	.word	0x00000000
        /*0060*/ 	.short	0x0000
        /*0062*/ 	.short	0x0000
        /*0064*/ 	.byte	0x00, 0xf5, 0x21, 0x00


	//----- nvinfo : EIATTR_SPARSE_MMA_MASK
	.align		4
.L_101:
        /*0068*/ 	.byte	0x03, 0x50
        /*006a*/ 	.short	0x0000


	//----- nvinfo : EIATTR_MAXREG_COUNT
	.align		4
        /*006c*/ 	.byte	0x03, 0x1b
        /*006e*/ 	.short	0x00ff


	//----- nvinfo : EIATTR_MERCURY_ISA_VERSION
	.align		4
        /*0070*/ 	.byte	0x03, 0x5f
        /*0072*/ 	.short	0x0101


	//----- nvinfo : EIATTR_VRC_CTA_INIT_COUNT
	.align		4
        /*0074*/ 	.byte	0x02, 0x4a
	.zero		1
	.zero		1


	//----- nvinfo : EIATTR_EXIT_INSTR_OFFSETS
	.align		4
        /*0078*/ 	.byte	0x04, 0x1c
        /*007a*/ 	.short	(.L_103 - .L_102)


	//   ....[0]....
.L_102:
        /*007c*/ 	.word	0x00000070


	//   ....[1]....
        /*0080*/ 	.word	0x000048d0


	//----- nvinfo : EIATTR_CRS_STACK_SIZE
	.align		4
.L_103:
        /*0084*/ 	.byte	0x04, 0x1e
        /*0086*/ 	.short	(.L_105 - .L_104)
.L_104:
        /*0088*/ 	.word	0x00000000


	//----- nvinfo : EIATTR_CBANK_PARAM_SIZE
	.align		4
.L_105:
        /*008c*/ 	.byte	0x03, 0x19
        /*008e*/ 	.short	0x0024


	//----- nvinfo : EIATTR_PARAM_CBANK
	.align		4
        /*0090*/ 	.byte	0x04, 0x0a
        /*0092*/ 	.short	(.L_107 - .L_106)
	.align		4
.L_106:
        /*0094*/ 	.word	index@(.nv.constant0._Z29fused_softmax_sampling_kernelPKfPfPifii)
        /*0098*/ 	.short	0x0380
        /*009a*/ 	.short	0x0024


	//----- nvinfo : EIATTR_SW_WAR
	.align		4
.L_107:
        /*009c*/ 	.byte	0x04, 0x36
        /*009e*/ 	.short	(.L_109 - .L_108)
.L_108:
        /*00a0*/ 	.word	0x00000008
.L_109:


//--------------------- .nv.info._Z35fused_embedding_pos_encoding_kernelPKiPKfS2_Pfiiii --------------------------
	.section	.nv.info._Z35fused_embedding_pos_encoding_kernelPKiPKfS2_Pfiiii,"",@"SHT_CUDA_INFO"
	.sectionflags	@""
	.align	4


	//----- nvinfo : EIATTR_CUDA_API_VERSION
	.align		4
        /*0000*/ 	.byte	0x04, 0x37
        /*0002*/ 	.short	(.L_111 - .L_110)
.L_110:
        /*0004*/ 	.word	0x00000082


	//----- nvinfo : EIATTR_KPARAM_INFO
	.align		4
.L_111:
        /*0008*/ 	.byte	0x04, 0x17
        /*000a*/ 	.short	(.L_113 - .L_112)
.L_112:
        /*000c*/ 	.word	0x00000000
        /*0010*/ 	.short	0x0007
        /*0012*/ 	.short	0x002c
        /*0014*/ 	.byte	0x00, 0xf0, 0x11, 0x00


	//----- nvinfo : EIATTR_KPARAM_INFO
	.align		4
.L_113:
        /*0018*/ 	.byte	0x04, 0x17
        /*001a*/ 	.short	(.L_115 - .L_114)
.L_114:
        /*001c*/ 	.word	0x00000000
        /*0020*/ 	.short	0x0006
        /*0022*/ 	.short	0x0028
        /*0024*/ 	.byte	0x00, 0xf0, 0x11, 0x00


	//----- nvinfo : EIATTR_KPARAM_INFO
	.align		4
.L_115:
        /*0028*/ 	.byte	0x04, 0x17
        /*002a*/ 	.short	(.L_117 - .L_116)
.L_116:
        /*002c*/ 	.word	0x00000000
        /*0030*/ 	.short	0x0005
        /*0032*/ 	.short	0x0024
        /*0034*/ 	.byte	0x00, 0xf0, 0x11, 0x00


	//----- nvinfo : EIATTR_KPARAM_INFO
	.align		4
.L_117:
        /*0038*/ 	.byte	0x04, 0x17
        /*003a*/ 	.short	(.L_119 - .L_118)
.L_118:
        /*003c*/ 	.word	0x00000000
        /*0040*/ 	.short	0x0004
        /*0042*/ 	.short	0x0020
        /*0044*/ 	.byte	0x00, 0xf0, 0x11, 0x00


	//----- nvinfo : EIATTR_KPARAM_INFO
	.align		4
.L_119:
        /*0048*/ 	.byte	0x04, 0x17
        /*004a*/ 	.short	(.L_121 - .L_120)
.L_120:
        /*004c*/ 	.word	0x00000000
        /*0050*/ 	.short	0x0003
        /*0052*/ 	.short	0x0018
        /*0054*/ 	.byte	0x00, 0xf5, 0x21, 0x00


	//----- nvinfo : EIATTR_KPARAM_INFO
	.align		4
.L_121:
        /*0058*/ 	.byte	0x04, 0x17
        /*005a*/ 	.short	(.L_123 - .L_122)
.L_122:
        /*005c*/ 	.word	0x00000000
        /*0060*/ 	.short	0x0002
        /*0062*/ 	.short	0x0010
        /*0064*/ 	.byte	0x00, 0xf5, 0x21, 0x00


	//----- nvinfo : EIATTR_KPARAM_INFO
	.align		4
.L_123:
        /*0068*/ 	.byte	0x04, 0x17
        /*006a*/ 	.short	(.L_125 - .L_124)
.L_124:
        /*006c*/ 	.word	0x00000000
        /*0070*/ 	.short	0x0001
        /*0072*/ 	.short	0x0008
        /*0074*/ 	.byte	0x00, 0xf5, 0x21, 0x00


	//----- nvinfo : EIATTR_KPARAM_INFO
	.align		4
.L_125:
        /*0078*/ 	.byte	0x04, 0x17
        /*007a*/ 	.short	(.L_127 - .L_126)
.L_126:
        /*007c*/ 	.word	0x00000000
        /*0080*/ 	.short	0x0000
        /*0082*/ 	.short	0x0000
        /*0084*/ 	.byte	0x00, 0xf5, 0x21, 0x00


	//----- nvinfo : EIATTR_SPARSE_MMA_MASK
	.align		4
.L_127:
        /*0088*/ 	.byte	0x03, 0x50
        /*008a*/ 	.short	0x0000


	//----- nvinfo : EIATTR_MAXREG_COUNT
	.align		4
        /*008c*/ 	.byte	0x03, 0x1b
        /*008e*/ 	.short	0x00ff


	//----- nvinfo : EIATTR_MERCURY_ISA_VERSION
	.align		4
        /*0090*/ 	.byte	0x03, 0x5f
        /*0092*/ 	.short	0x0101


	//----- nvinfo : EIATTR_VRC_CTA_INIT_COUNT
	.align		4
        /*0094*/ 	.byte	0x02, 0x4a
	.zero		1
	.zero		1


	//----- nvinfo : EIATTR_EXIT_INSTR_OFFSETS
	.align		4
        /*0098*/ 	.byte	0x04, 0x1c
        /*009a*/ 	.short	(.L_129 - .L_128)


	//   ....[0]....
.L_128:
        /*009c*/ 	.word	0x00000080


	//   ....[1]....
        /*00a0*/ 	.word	0x000000f0


	//   ....[2]....
        /*00a4*/ 	.word	0x00000250


	//   ....[3]....
        /*00a8*/ 	.word	0x000006c0


	//   ....[4]....
        /*00ac*/ 	.word	0x000008b0


	//   ....[5]....
        /*00b0*/ 	.word	0x00000a20


	//   ....[6]....
        /*00b4*/ 	.word	0x00000b00


	//----- nvinfo : EIATTR_CBANK_PARAM_SIZE
	.align		4
.L_129:
        /*00b8*/ 	.byte	0x03, 0x19
        /*00ba*/ 	.short	0x0030


	//----- nvinfo : EIATTR_PARAM_CBANK
	.align		4
        /*00bc*/ 	.byte	0x04, 0x0a
        /*00be*/ 	.short	(.L_131 - .L_130)
	.align		4
.L_130:
        /*00c0*/ 	.word	index@(.nv.constant0._Z35fused_embedding_pos_encoding_kernelPKiPKfS2_Pfiiii)
        /*00c4*/ 	.short	0x0380
        /*00c6*/ 	.short	0x0030


	//----- nvinfo : EIATTR_SW_WAR
	.align		4
.L_131:
        /*00c8*/ 	.byte	0x04, 0x36
        /*00ca*/ 	.short	(.L_133 - .L_132)
.L_132:
        /*00cc*/ 	.word	0x00000008
.L_133:


//--------------------- .nv.info._Z26fused_qkv_attention_kernelPKfS0_S0_S0_S0_Pfiiiii --------------------------
	.section	.nv.info._Z26fused_qkv_attention_kernelPKfS0_S0_S0_S0_Pfiiiii,"",@"SHT_CUDA_INFO"
	.sectionflags	@""
	.align	4


	//----- nvinfo : EIATTR_CUDA_API_VERSION
	.align		4
        /*0000*/ 	.byte	0x04, 0x37
        /*0002*/ 	.short	(.L_135 - .L_134)
.L_134:
        /*0004*/ 	.word	0x00000082


	//----- nvinfo : EIATTR_KPARAM_INFO
	.align		4
.L_135:
        /*0008*/ 	.byte	0x04, 0x17
        /*000a*/ 	.short	(.L_137 - .L_136)
.L_136:
        /*000c*/ 	.word	0x00000000
        /*0010*/ 	.short	0x000a
        /*0012*/ 	.short	0x0040
        /*0014*/ 	.byte	0x00, 0xf0, 0x11, 0x00


	//----- nvinfo : EIATTR_KPARAM_INFO
	.align		4
.L_137:
        /*0018*/ 	.byte	0x04, 0x17
        /*001a*/ 	.short	(.L_139 - .L_138)
.L_138:
        /*001c*/ 	.word	0x00000000
        /*0020*/ 	.short	0x0009
        /*0022*/ 	.short	0x003c
        /*0024*/ 	.byte	0x00, 0xf0, 0x11, 0x00


	//----- nvinfo : EIATTR_KPARAM_INFO
	.align		4
.L_139:
        /*0028*/ 	.byte	0x04, 0x17
        /*002a*/ 	.short	(.L_141 - .L_140)
.L_140:
        /*002c*/ 	.word	0x00000000
        /*0030*/ 	.short	0x0008
        /*0032*/ 	.short	0x0038
        /*0034*/ 	.byte	0x00, 0xf0, 0x11, 0x00


	//----- nvinfo : EIATTR_KPARAM_INFO
	.align		4
.L_141:
        /*0038*/ 	.byte	0x04, 0x17
        /*003a*/ 	.short	(.L_143 - .L_142)
.L_142:
        /*003c*/ 	.word	0x00000000
        /*0040*/ 	.short	0x0007
        /*0042*/ 	.short	0x0034
        /*0044*/ 	.byte	0x00, 0xf0, 0x11, 0x00


	//----- nvinfo : EIATTR_KPARAM_INFO
	.align		4
.L_143:
        /*0048*/ 	.byte	0x04, 0x17
        /*004a*/ 	.short	(.L_145 - .L_144)
.L_144:
        /*004c*/ 	.word	0x00000000
        /*0050*/ 	.short	0x0006
        /*0052*/ 	.short	0x0030
        /*0054*/ 	.byte	0x00, 0xf0, 0x11, 0x00


	//----- nvinfo : EIATTR_KPARAM_INFO
	.align		4
.L_145:
        /*0058*/ 	.byte	0x04, 0x17
        /*005a*/ 	.short	(.L_147 - .L_146)
.L_146:
        /*005c*/ 	.word	0x00000000
        /*0060*/ 	.short	0x0005
        /*0062*/ 	.short	0x0028
        /*0064*/ 	.byte	0x00, 0xf5, 0x21, 0x00


	//----- nvinfo : EIATTR_KPARAM_INFO
	.align		4
.L_147:
        /*0068*/ 	.byte	0x04, 0x17
        /*006a*/ 	.short	(.L_149 - .L_148)
.L_148:
        /*006c*/ 	.word	0x00000000
        /*0070*/ 	.short	0x0004
        /*0072*/ 	.short	0x0020
        /*0074*/ 	.byte	0x00, 0xf5, 0x21, 0x00


	//----- nvinfo : EIATTR_KPARAM_INFO
	.align		4
.L_149:
        /*0078*/ 	.byte	0x04, 0x17
        /*007a*/ 	.short	(.L_151 - .L_150)
.L_150:
        /*007c*/ 	.word	0x00000000
        /*0080*/ 	.short	0x0003
        /*0082*/ 	.short	0x0018
        /*0084*/ 	.byte	0x00, 0xf5, 0x21, 0x00


	//----- nvinfo : EIATTR_KPARAM_INFO
	.align		4
.L_151:
        /*0088*/ 	.byte	0x04, 0x17
        /*008a*/ 	.short	(.L_153 - .L_152)
.L_152:
        /*008c*/ 	.word	0x00000000
        /*0090*/ 	.short	0x0002
        /*0092*/ 	.short	0x0010
        /*0094*/ 	.byte	0x00, 0xf5, 0x21, 0x00


	//----- nvinfo : EIATTR_KPARAM_INFO
	.align		4
.L_153:
        /*0098*/ 	.byte	0x04, 0x17
        /*009a*/ 	.short	(.L_155 - .L_154)
.L_154:
        /*009c*/ 	.word	0x00000000
        /*00a0*/ 	.short	0x0001
        /*00a2*/ 	.short	0x0008
        /*00a4*/ 	.byte	0x00, 0xf5, 0x21, 0x00


	//----- nvinfo : EIATTR_KPARAM_INFO
	.align		4
.L_155:
        /*00a8*/ 	.byte	0x04, 0x17
        /*00aa*/ 	.short	(.L_157 - .L_156)
.L_156:
        /*00ac*/ 	.word	0x00000000
        /*00b0*/ 	.short	0x0000
        /*00b2*/ 	.short	0x0000
        /*00b4*/ 	.byte	0x00, 0xf5, 0x21, 0x00


	//----- nvinfo : EIATTR_SPARSE_MMA_MASK
	.align		4
.L_157:
        /*00b8*/ 	.byte	0x03, 0x50
        /*00ba*/ 	.short	0x0000


	//----- nvinfo : EIATTR_MAXREG_COUNT
	.align		4
        /*00bc*/ 	.byte	0x03, 0x1b
        /*00be*/ 	.short	0x00ff


	//----- nvinfo : EIATTR_NUM_BARRIERS
	.align		4
        /*00c0*/ 	.byte	0x02, 0x4c
        /*00c2*/ 	.byte	0x01
	.zero		1


	//----- nvinfo : EIATTR_MERCURY_ISA_VERSION
	.align		4
        /*00c4*/ 	.byte	0x03, 0x5f
        /*00c6*/ 	.short	0x0101


	//----- nvinfo : EIATTR_UNUSED_LOAD_BYTE_OFFSET
	.align		4
        /*00c8*/ 	.byte	0x04, 0x44
        /*00ca*/ 	.short	(.L_159 - .L_158)


	//   ....[0]....
.L_158:
        /*00cc*/ 	.word	0x00003fb0
        /*00d0*/ 	.word	0x00000fff


	//----- nvinfo : EIATTR_VRC_CTA_INIT_COUNT
	.align		4
.L_159:
        /*00d4*/ 	.byte	0x02, 0x4a
	.zero		1
	.zero		1


	//----- nvinfo : EIATTR_EXIT_INSTR_OFFSETS
	.align		4
        /*00d8*/ 	.byte	0x04, 0x1c
        /*00da*/ 	.short	(.L_161 - .L_160)


	//   ....[0]....
.L_160:
        /*00dc*/ 	.word	0x00000230


	//   ....[1]....
        /*00e0*/ 	.word	0x000049e0


	//   ....[2]....
        /*00e4*/ 	.word	0x00005620


	//----- nvinfo : EIATTR_CRS_STACK_SIZE
	.align		4
.L_161:
        /*00e8*/ 	.byte	0x04, 0x1e
        /*00ea*/ 	.short	(.L_163 - .L_162)
.L_162:
        /*00ec*/ 	.word	0x00000000


	//----- nvinfo : EIATTR_CBANK_PARAM_SIZE
	.align		4
.L_163:
        /*00f0*/ 	.byte	0x03, 0x19
        /*00f2*/ 	.short	0x0044


	//----- nvinfo : EIATTR_PARAM_CBANK
	.align		4
        /*00f4*/ 	.byte	0x04, 0x0a
        /*00f6*/ 	.short	(.L_165 - .L_164)
	.align		4
.L_164:
        /*00f8*/ 	.word	index@(.nv.constant0._Z26fused_qkv_attention_kernelPKfS0_S0_S0_S0_Pfiiiii)
        /*00fc*/ 	.short	0x0380
        /*00fe*/ 	.short	0x0044


	//----- nvinfo : EIATTR_SW_WAR
	.align		4
.L_165:
        /*0100*/ 	.byte	0x04, 0x36
        /*0102*/ 	.short	(.L_167 - .L_166)
.L_166:
        /*0104*/ 	.word	0x00000008
.L_167:


//--------------------- .nv.info._Z22fused_mlp_block_kernelPKfS0_S0_S0_S0_S0_Pfiiii --------------------------
	.section	.nv.info._Z22fused_mlp_block_kernelPKfS0_S0_S0_S0_S0_Pfiiii,"",@"SHT_CUDA_INFO"
	.sectionflags	@""
	.align	4


	//----- nvinfo : EIATTR_CUDA_API_VERSION
	.align		4
        /*0000*/ 	.byte	0x04, 0x37
        /*0002*/ 	.short	(.L_169 - .L_168)
.L_168:
        /*0004*/ 	.word	0x00000082


	//----- nvinfo : EIATTR_KPARAM_INFO
	.align		4
.L_169:
        /*0008*/ 	.byte	0x04, 0x17
        /*000a*/ 	.short	(.L_171 - .L_170)
.L_170:
        /*000c*/ 	.word	0x00000000
        /*0010*/ 	.short	0x000a
        /*0012*/ 	.short	0x0044
        /*0014*/ 	.byte	0x00, 0xf0, 0x11, 0x00


	//----- nvinfo : EIATTR_KPARAM_INFO
	.align		4
.L_171:
        /*0018*/ 	.byte	0x04, 0x17
        /*001a*/ 	.short	(.L_173 - .L_172)
.L_172:
        /*001c*/ 	.word	0x00000000
        /*0020*/ 	.short	0x0009
        /*0022*/ 	.short	0x0040
        /*0024*/ 	.byte	0x00, 0xf0, 0x11, 0x00


	//----- nvinfo : EIATTR_KPARAM_INFO
	.align		4
.L_173:
        /*0028*/ 	.byte	0x04, 0x17
        /*002a*/ 	.short	(.L_175 - .L_174)
.L_174:
        /*002c*/ 	.word	0x00000000
        /*0030*/ 	.short	0x0008
        /*0032*/ 	.short	0x003c
        /*0034*/ 	.byte	0x00, 0xf0, 0x11, 0x00


	//----- nvinfo : EIATTR_KPARAM_INFO
	.align		4
.L_175:
        /*0038*/ 	.byte	0x04, 0x17
        /*003a*/ 	.short	(.L_177 - .L_176)
.L_176:
        /*003c*/ 	.word	0x00000000
        /*0040*/ 	.short	0x0007
        /*0042*/ 	.short	0x0038
        /*0044*/ 	.byte	0x00, 0xf0, 0x11, 0x00


	//----- nvinfo : EIATTR_KPARAM_INFO
	.align		4
.L_177:
        /*0048*/ 	.byte	0x04, 0x17
        /*004a*/ 	.short	(.L_179 - .L_178)
.L_178:
        /*004c*/ 	.word	0x00000000
        /*0050*/ 	.short	0x0006
        /*0052*/ 	.short	0x0030
        /*0054*/ 	.byte	0x00, 0xf5, 0x21, 0x00


	//----- nvinfo : EIATTR_KPARAM_INFO
	.align		4
.L_179:
        /*0058*/ 	.byte	0x04, 0x17
        /*005a*/ 	.short	(.L_181 - .L_180)
.L_180:
        /*005c*/ 	.word	0x00000000
        /*0060*/ 	.short	0x0005
        /*0062*/ 	.short	0x0028
        /*0064*/ 	.byte	0x00, 0xf5, 0x21, 0x00


	//----- nvinfo : EIATTR_KPARAM_INFO
	.align		4
.L_181:
        /*0068*/ 	.byte	0x04, 0x17
        /*006a*/ 	.short	(.L_183 - .L_182)
.L_182:
        /*006c*/ 	.word	0x00000000
        /*0070*/ 	.short	0x0004
        /*0072*/ 	.short	0x0020
        /*0074*/ 	.byte	0x00, 0xf5, 0x21, 0x00


	//----- nvinfo : EIATTR_KPARAM_INFO
	.align		4
.L_183:
        /*0078*/ 	.byte	0x04, 0x17
        /*007a*/ 	.short	(.L_185 - .L_184)
.L_184:
        /*007c*/ 	.word	0x00000000
        /*0080*/ 	.short	0x0003
        /*0082*/ 	.short	0x0018
        /*0084*/ 	.byte	0x00, 0xf5, 0x21, 0x00


	//----- nvinfo : EIATTR_KPARAM_INFO
	.align		4
.L_185:
        /*0088*/ 	.byte	0x04, 0x17
        /*008a*/ 	.short	(.L_187 - .L_186)
.L_186:
        /*008c*/ 	.word	0x00000000
        /*0090*/ 	.short	0x0002
        /*0092*/ 	.short	0x0010
        /*0094*/ 	.byte	0x00, 0xf5, 0x21, 0x00


	//----- nvinfo : EIATTR_KPARAM_INFO
	.align		4
.L_187:
        /*0098*/ 	.byte	0x04, 0x17
        /*009a*/ 	.short	(.L_189 - .L_188)
.L_188:
        /*009c*/ 	.word	0x00000000
        /*00a0*/ 	.short	0x0001
        /*00a2*/ 	.short	0x0008
        /*00a4*/ 	.byte	0x00, 0xf5, 0x21, 0x00


	//----- nvinfo : EIATTR_KPARAM_INFO
	.align		4
.L_189:
        /*00a8*/ 	.byte	0x04, 0x17
        /*00aa*/ 	.short	(.L_191 - .L_190)
.L_190:
        /*00ac*/ 	.word	0x00000000
        /*00b0*/ 	.short	0x0000
        /*00b2*/ 	.short	0x0000
        /*00b4*/ 	.byte	0x00, 0xf5, 0x21, 0x00


	//----- nvinfo : EIATTR_SPARSE_MMA_MASK
	.align		4
.L_191:
        /*00b8*/ 	.byte	0x03, 0x50
        /*00ba*/ 	.short	0x0000


	//----- nvinfo : EIATTR_MAXREG_COUNT
	.align		4
        /*00bc*/ 	.byte	0x03, 0x1b
        /*00be*/ 	.short	0x00ff


	//----- nvinfo : EIATTR_MERCURY_ISA_VERSION
	.align		4
        /*00c0*/ 	.byte	0x03, 0x5f
        /*00c2*/ 	.short	0x0101


	//----- nvinfo : EIATTR_VRC_CTA_INIT_COUNT
	.align		4
        /*00c4*/ 	.byte	0x02, 0x4a
	.zero		1
	.zero		1


	//----- nvinfo : EIATTR_EXIT_INSTR_OFFSETS
	.align		4
        /*00c8*/ 	.byte	0x04, 0x1c
        /*00ca*/ 	.short	(.L_193 - .L_192)


	//   ....[0]....
.L_192:
        /*00cc*/ 	.word	0x00000090


	//   ....[1]....
        /*00d0*/ 	.word	0x00001a70


	//   ....[2]....
        /*00d4*/ 	.word	0x00002450


	//   ....[3]....
        /*00d8*/ 	.word	0x00002800


	//   ....[4]....
        /*00dc*/ 	.word	0x00002a10


	//   ....[5]....
        /*00e0*/ 	.word	0x00002b80


	//   ....[6]....
        /*00e4*/ 	.word	0x00002c50


	//----- nvinfo : EIATTR_CBANK_PARAM_SIZE
	.align		4
.L_193:
        /*00e8*/ 	.byte	0x03, 0x19
        /*00ea*/ 	.short	0x0048


	//----- nvinfo : EIATTR_PARAM_CBANK
	.align		4
        /*00ec*/ 	.byte	0x04, 0x0a
        /*00ee*/ 	.short	(.L_195 - .L_194)
	.align		4
.L_194:
        /*00f0*/ 	.word	index@(.nv.constant0._Z22fused_mlp_block_kernelPKfS0_S0_S0_S0_S0_Pfiiii)
        /*00f4*/ 	.short	0x0380
        /*00f6*/ 	.short	0x0048


	//----- nvinfo : EIATTR_SW_WAR
	.align		4
.L_195:
        /*00f8*/ 	.byte	0x04, 0x36
        /*00fa*/ 	.short	(.L_197 - .L_196)
.L_196:
        /*00fc*/ 	.word	0x00000008
.L_197:


//--------------------- .nv.info._Z36fused_attention_add_layernorm_kernelPKfS0_S0_S0_S0_Pfiiiiif --------------------------
	.section	.nv.info._Z36fused_attention_add_layernorm_kernelPKfS0_S0_S0_S0_Pfiiiiif,"",@"SHT_CUDA_INFO"
	.sectionflags	@""
	.align	4


	//----- nvinfo : EIATTR_CUDA_API_VERSION
	.align		4
        /*0000*/ 	.byte	0x04, 0x37
        /*0002*/ 	.short	(.L_199 - .L_198)
.L_198:
        /*0004*/ 	.word	0x00000082


	//----- nvinfo : EIATTR_KPARAM_INFO
	.align		4
.L_199:
        /*0008*/ 	.byte	0x04, 0x17
        /*000a*/ 	.short	(.L_201 - .L_200)
.L_200:
        /*000c*/ 	.word	0x00000000
        /*0010*/ 	.short	0x000b
        /*0012*/ 	.short	0x0044
        /*0014*/ 	.byte	0x00, 0xf0, 0x11, 0x00


	//----- nvinfo : EIATTR_KPARAM_INFO
	.align		4
.L_201:
        /*0018*/ 	.byte	0x04, 0x17
        /*001a*/ 	.short	(.L_203 - .L_202)
.L_202:
        /*001c*/ 	.word	0x00000000
        /*0020*/ 	.short	0x000a
        /*0022*/ 	.short	0x0040
        /*0024*/ 	.byte	0x00, 0xf0, 0x11, 0x00


	//----- nvinfo : EIATTR_KPARAM_INFO
	.align		4
.L_203:
        /*0028*/ 	.byte	0x04, 0x17
        /*002a*/ 	.short	(.L_205 - .L_204)
.L_204:
        /*002c*/ 	.word	0x00000000
        /*0030*/ 	.short	0x0009
        /*0032*/ 	.short	0x003c
        /*0034*/ 	.byte	0x00, 0xf0, 0x11, 0x00


	//----- nvinfo : EIATTR_KPARAM_INFO
	.align		4
.L_205:
        /*0038*/ 	.byte	0x04, 0x17
        /*003a*/ 	.short	(.L_207 - .L_206)
.L_206:
        /*003c*/ 	.word	0x00000000
        /*0040*/ 	.short	0x0008
        /*0042*/ 	.short	0x0038
        /*0044*/ 	.byte	0x00, 0xf0, 0x11, 0x00


	//----- nvinfo : EIATTR_KPARAM_INFO
	.align		4
.L_207:
        /*0048*/ 	.byte	0x04, 0x17
        /*004a*/ 	.short	(.L_209 - .L_208)
.L_208:
        /*004c*/ 	.word	0x00000000
        /*0050*/ 	.short	0x0007
        /*0052*/ 	.short	0x0034
        /*0054*/ 	.byte	0x00, 0xf0, 0x11, 0x00


	//----- nvinfo : EIATTR_KPARAM_INFO
	.align		4
.L_209:
        /*0058*/ 	.byte	0x04, 0x17
        /*005a*/ 	.short	(.L_211 - .L_210)
.L_210:
        /*005c*/ 	.word	0x00000000
        /*0060*/ 	.short	0x0006
        /*0062*/ 	.short	0x0030
        /*0064*/ 	.byte	0x00, 0xf0, 0x11, 0x00


	//----- nvinfo : EIATTR_KPARAM_INFO
	.align		4
.L_211:
        /*0068*/ 	.byte	0x04, 0x17
        /*006a*/ 	.short	(.L_213 - .L_212)
.L_212:
        /*006c*/ 	.word	0x00000000
        /*0070*/ 	.short	0x0005
        /*0072*/ 	.short	0x0028
        /*0074*/ 	.byte	0x00, 0xf5, 0x21, 0x00


	//----- nvinfo : EIATTR_KPARAM_INFO
	.align		4
.L_213:
        /*0078*/ 	.byte	0x04, 0x17
        /*007a*/ 	.short	(.L_215 - .L_214)
.L_214:
        /*007c*/ 	.word	0x00000000
        /*0080*/ 	.short	0x0004
        /*0082*/ 	.short	0x0020
        /*0084*/ 	.byte	0x00, 0xf5, 0x21, 0x00


	//----- nvinfo : EIATTR_KPARAM_INFO
	.align		4
.L_215:
        /*0088*/ 	.byte	0x04, 0x17
        /*008a*/ 	.short	(.L_217 - .L_216)
.L_216:
        /*008c*/ 	.word	0x00000000
        /*0090*/ 	.short	0x0003
        /*0092*/ 	.short	0x0018
        /*0094*/ 	.byte	0x00, 0xf5, 0x21, 0x00


	//----- nvinfo : EIATTR_KPARAM_INFO
	.align		4
.L_217:
        /*0098*/ 	.byte	0x04, 0x17
        /*009a*/ 	.short	(.L_219 - .L_218)
.L_218:
        /*009c*/ 	.word	0x00000000
        /*00a0*/ 	.short	0x0002
        /*00a2*/ 	.short	0x0010
        /*00a4*/ 	.byte	0x00, 0xf5, 0x21, 0x00


	//----- nvinfo : EIATTR_KPARAM_INFO
	.align		4
.L_219:
        /*00a8*/ 	.byte	0x04, 0x17
        /*00aa*/ 	.short	(.L_221 - .L_220)
.L_220:
        /*00ac*/ 	.word	0x00000000
        /*00b0*/ 	.short	0x0001
        /*00b2*/ 	.short	0x0008
        /*00b4*/ 	.byte	0x00, 0xf5, 0x21, 0x00


	//----- nvinfo : EIATTR_KPARAM_INFO
	.align		4
.L_221:
        /*00b8*/ 	.byte	0x04, 0x17
        /*00ba*/ 	.short	(.L_223 - .L_222)
.L_222:
        /*00bc*/ 	.word	0x00000000
        /*00c0*/ 	.short	0x0000
        /*00c2*/ 	.short	0x0000
        /*00c4*/ 	.byte	0x00, 0xf5, 0x21, 0x00


	//----- nvinfo : EIATTR_SPARSE_MMA_MASK
	.align		4
.L_223:
        /*00c8*/ 	.byte	0x03, 0x50
        /*00ca*/ 	.short	0x0000


	//----- nvinfo : EIATTR_MAXREG_COUNT
	.align		4
        /*00cc*/ 	.byte	0x03, 0x1b
        /*00ce*/ 	.short	0x00ff


	//----- nvinfo : EIATTR_MERCURY_ISA_VERSION
	.align		4
        /*00d0*/ 	.byte	0x03, 0x5f
        /*00d2*/ 	.short	0x0101


	//----- nvinfo : EIATTR_VRC_CTA_INIT_COUNT
	.align		4
        /*00d4*/ 	.byte	0x02, 0x4a
	.zero		1
	.zero		1


	//----- nvinfo : EIATTR_EXIT_INSTR_OFFSETS
	.align		4
        /*00d8*/ 	.byte	0x04, 0x1c
        /*00da*/ 	.short	(.L_225 - .L_224)


	//   ....[0]....
.L_224:
        /*00dc*/ 	.word	0x00000250


	//   ....[1]....
        /*00e0*/ 	.word	0x00004af0


	//   ....[2]....
        /*00e4*/ 	.word	0x00005b10


	//   ....[3]....
        /*00e8*/ 	.word	0x00005cf0


	//----- nvinfo : EIATTR_CRS_STACK_SIZE
	.align		4
.L_225:
        /*00ec*/ 	.byte	0x04, 0x1e
        /*00ee*/ 	.short	(.L_227 - .L_226)
.L_226:
        /*00f0*/ 	.word	0x00000000


	//----- nvinfo : EIATTR_CBANK_PARAM_SIZE
	.align		4
.L_227:
        /*00f4*/ 	.byte	0x03, 0x19
        /*00f6*/ 	.short	0x0048


	//----- nvinfo : EIATTR_PARAM_CBANK
	.align		4
        /*00f8*/ 	.byte	0x04, 0x0a
        /*00fa*/ 	.short	(.L_229 - .L_228)
	.align		4
.L_228:
        /*00fc*/ 	.word	index@(.nv.constant0._Z36fused_attention_add_layernorm_kernelPKfS0_S0_S0_S0_Pfiiiiif)
        /*0100*/ 	.short	0x0380
        /*0102*/ 	.short	0x0048


	//----- nvinfo : EIATTR_SW_WAR
	.align		4
.L_229:
        /*0104*/ 	.byte	0x04, 0x36
        /*0106*/ 	.short	(.L_231 - .L_230)
.L_230:
        /*0108*/ 	.word	0x00000008
.L_231:


//--------------------- .nv.info._Z41fused_layer_norm_linear_activation_kernelPKfS0_S0_S0_S0_Pfiiif --------------------------
	.section	.nv.info._Z41fused_layer_norm_linear_activation_kernelPKfS0_S0_S0_S0_Pfiiif,"",@"SHT_CUDA_INFO"
	.sectionflags	@""
	.align	4


	//----- nvinfo : EIATTR_CUDA_API_VERSION
	.align		4
        /*0000*/ 	.byte	0x04, 0x37
        /*0002*/ 	.short	(.L_233 - .L_232)
.L_232:
        /*0004*/ 	.word	0x00000082


	//----- nvinfo : EIATTR_KPARAM_INFO
	.align		4
.L_233:
        /*0008*/ 	.byte	0x04, 0x17
        /*000a*/ 	.short	(.L_235 - .L_234)
.L_234:
        /*000c*/ 	.word	0x00000000
        /*0010*/ 	.short	0x0009
        /*0012*/ 	.short	0x003c
        /*0014*/ 	.byte	0x00, 0xf0, 0x11, 0x00


	//----- nvinfo : EIATTR_KPARAM_INFO
	.align		4
.L_235:
        /*0018*/ 	.byte	0x04, 0x17
        /*001a*/ 	.short	(.L_237 - .L_236)
.L_236:
        /*001c*/ 	.word	0x00000000
        /*0020*/ 	.short	0x0008
        /*0022*/ 	.short	0x0038
        /*0024*/ 	.byte	0x00, 0xf0, 0x11, 0x00


	//----- nvinfo : EIATTR_KPARAM_INFO
	.align		4
.L_237:
        /*0028*/ 	.byte	0x04, 0x17
        /*002a*/ 	.short	(.L_239 - .L_238)
.L_238:
        /*002c*/ 	.word	0x00000000
        /*0030*/ 	.short	0x0007
        /*0032*/ 	.short	0x0034
        /*0034*/ 	.byte	0x00, 0xf0, 0x11, 0x00


	//----- nvinfo : EIATTR_KPARAM_INFO
	.align		4
.L_239:
        /*0038*/ 	.byte	0x04, 0x17
        /*003a*/ 	.short	(.L_241 - .L_240)
.L_240:
        /*003c*/ 	.word	0x00000000
        /*0040*/ 	.short	0x0006
        /*0042*/ 	.short	0x0030
        /*0044*/ 	.byte	0x00, 0xf0, 0x11, 0x00


	//----- nvinfo : EIATTR_KPARAM_INFO
	.align		4
.L_241:
        /*0048*/ 	.byte	0x04, 0x17
        /*004a*/ 	.short	(.L_243 - .L_242)
.L_242:
        /*004c*/ 	.word	0x00000000
        /*0050*/ 	.short	0x0005
        /*0052*/ 	.short	0x0028
        /*0054*/ 	.byte	0x00, 0xf5, 0x21, 0x00


	//----- nvinfo : EIATTR_KPARAM_INFO
	.align		4
.L_243:
        /*0058*/ 	.byte	0x04, 0x17
        /*005a*/ 	.short	(.L_245 - .L_244)
.L_244:
        /*005c*/ 	.word	0x00000000
        /*0060*/ 	.short	0x0004
        /*0062*/ 	.short	0x0020
        /*0064*/ 	.byte	0x00, 0xf5, 0x21, 0x00


	//----- nvinfo : EIATTR_KPARAM_INFO
	.align		4
.L_245:
        /*0068*/ 	.byte	0x04, 0x17
        /*006a*/ 	.short	(.L_247 - .L_246)
.L_246:
        /*006c*/ 	.word	0x00000000
        /*0070*/ 	.short	0x0003
        /*0072*/ 	.short	0x0018
        /*0074*/ 	.byte	0x00, 0xf5, 0x21, 0x00


	//----- nvinfo : EIATTR_KPARAM_INFO
	.align		4
.L_247:
        /*0078*/ 	.byte	0x04, 0x17
        /*007a*/ 	.short	(.L_249 - .L_248)
.L_248:
        /*007c*/ 	.word	0x00000000
        /*0080*/ 	.short	0x0002
        /*0082*/ 	.short	0x0010
        /*0084*/ 	.byte	0x00, 0xf5, 0x21, 0x00


	//----- nvinfo : EIATTR_KPARAM_INFO
	.align		4
.L_249:
        /*0088*/ 	.byte	0x04, 0x17
        /*008a*/ 	.short	(.L_251 - .L_250)
.L_250:
        /*008c*/ 	.word	0x00000000
        /*0090*/ 	.short	0x0001
        /*0092*/ 	.short	0x0008
        /*0094*/ 	.byte	0x00, 0xf5, 0x21, 0x00


	//----- nvinfo : EIATTR_KPARAM_INFO
	.align		4
.L_251:
        /*0098*/ 	.byte	0x04, 0x17
        /*009a*/ 	.short	(.L_253 - .L_252)
.L_252:
        /*009c*/ 	.word	0x00000000
        /*00a0*/ 	.short	0x0000
        /*00a2*/ 	.short	0x0000
        /*00a4*/ 	.byte	0x00, 0xf5, 0x21, 0x00


	//----- nvinfo : EIATTR_SPARSE_MMA_MASK
	.align		4
.L_253:
        /*00a8*/ 	.byte	0x03, 0x50
        /*00aa*/ 	.short	0x0000


	//----- nvinfo : EIATTR_MAXREG_COUNT
	.align		4
        /*00ac*/ 	.byte	0x03, 0x1b
        /*00ae*/ 	.short	0x00ff


	//----- nvinfo : EIATTR_NUM_BARRIERS
	.align		4
        /*00b0*/ 	.byte	0x02, 0x4c
        /*00b2*/ 	.byte	0x01
	.zero		1


	//----- nvinfo : EIATTR_MERCURY_ISA_VERSION
	.align		4
        /*00b4*/ 	.byte	0x03, 0x5f
        /*00b6*/ 	.short	0x0101


	//----- nvinfo : EIATTR_UNUSED_LOAD_BYTE_OFFSET
	.align		4
        /*00b8*/ 	.byte	0x04, 0x44
        /*00ba*/ 	.short	(.L_255 - .L_254)


	//   ....[0]....
.L_254:
        /*00bc*/ 	.word	0x00002030
        /*00c0*/ 	.word	0x00000fff


	//----- nvinfo : EIATTR_COOP_GROUP_MASK_REGIDS
	.align		4
.L_255:
        /*00c4*/ 	.byte	0x04, 0x29
        /*00c6*/ 	.short	(.L_257 - .L_256)


	//   ....[0]....
.L_256:
        /*00c8*/ 	.word	0xffffffff


	//   ....[1]....
        /*00cc*/ 	.word	0xffffffff


	//   ....[2]....
        /*00d0*/ 	.word	0xffffffff


	//   ....[3]....
        /*00d4*/ 	.word	0xffffffff


	//   ....[4]....
        /*00d8*/ 	.word	0xffffffff


	//   ....[5]....
        /*00dc*/ 	.word	0xffffffff


	//   ....[6]....
        /*00e0*/ 	.word	0xffffffff


	//   ....[7]....
        /*00e4*/ 	.word	0xffffffff


	//   ....[8]....
        /*00e8*/ 	.word	0xffffffff


	//   ....[9]....
        /*00ec*/ 	.word	0xffffffff


	//   ....[10]....
        /*00f0*/ 	.word	0xffffffff


	//   ....[11]....
        /*00f4*/ 	.word	0xffffffff


	//----- nvinfo : EIATTR_COOP_GROUP_INSTR_OFFSETS
	.align		4
.L_257:
        /*00f8*/ 	.byte	0x04, 0x28
        /*00fa*/ 	.short	(.L_259 - .L_258)


	//   ....[0]....
.L_258:
        /*00fc*/ 	.word	0x00000940


	//   ....[1]....
        /*0100*/ 	.word	0x00000970


	//   ....[2]....
        /*0104*/ 	.word	0x000009a0


	//   ....[3]....
        /*0108*/ 	.word	0x000009b0


	//   ....[4]....
        /*010c*/ 	.word	0x000009e0


	//   ....[5]....
        /*0110*/ 	.word	0x000009f0


	//   ....[6]....
        /*0114*/ 	.word	0x00000a20


	//   ....[7]....
        /*0118*/ 	.word	0x00000a30


	//   ....[8]....
        /*011c*/ 	.word	0x00000a60


	//   ....[9]....
        /*0120*/ 	.word	0x00000a70


	//   ....[10]....
        /*0124*/ 	.word	0x00000ab0


	//   ....[11]....
        /*0128*/ 	.word	0x00000ac0


	//----- nvinfo : EIATTR_VRC_CTA_INIT_COUNT
	.align		4
.L_259:
        /*012c*/ 	.byte	0x02, 0x4a
	.zero		1
	.zero		1


	//----- nvinfo : EIATTR_EXIT_INSTR_OFFSETS
	.align		4
        /*0130*/ 	.byte	0x04, 0x1c
        /*0132*/ 	.short	(.L_261 - .L_260)


	//   ....[0]....
.L_260:
        /*0134*/ 	.word	0x00000080


	//   ....[1]....
        /*0138*/ 	.word	0x00001730


	//   ....[2]....
        /*013c*/ 	.word	0x00002320


	//----- nvinfo : EIATTR_CRS_STACK_SIZE
	.align		4
.L_261:
        /*0140*/ 	.byte	0x04, 0x1e
        /*0142*/ 	.short	(.L_263 - .L_262)
.L_262:
        /*0144*/ 	.word	0x00000000


	//----- nvinfo : EIATTR_CBANK_PARAM_SIZE
	.align		4
.L_263:
        /*0148*/ 	.byte	0x03, 0x19
        /*014a*/ 	.short	0x0040


	//----- nvinfo : EIATTR_PARAM_CBANK
	.align		4
        /*014c*/ 	.byte	0x04, 0x0a
        /*014e*/ 	.short	(.L_265 - .L_264)
	.align		4
.L_264:
        /*0150*/ 	.word	index@(.nv.constant0._Z41fused_layer_norm_linear_activation_kernelPKfS0_S0_S0_S0_Pfiiif)
        /*0154*/ 	.short	0x0380
        /*0156*/ 	.short	0x0040


	//----- nvinfo : EIATTR_SW_WAR
	.align		4
.L_265:
        /*0158*/ 	.byte	0x04, 0x36
        /*015a*/ 	.short	(.L_267 - .L_266)
.L_266:
        /*015c*/ 	.word	0x00000008
.L_267:


//--------------------- .nv.callgraph             --------------------------
	.section	.nv.callgraph,"",@"SHT_CUDA_CALLGRAPH"
	.align	4
	.sectionentsize	8
	.align		4
        /*0000*/ 	.word	0x00000000
	.align		4
        /*0004*/ 	.word	0xffffffff
	.align		4
        /*0008*/ 	.word	0x00000000
	.align		4
        /*000c*/ 	.word	0xfffffffe
	.align		4
        /*0010*/ 	.word	0x00000000
	.align		4
        /*0014*/ 	.word	0xfffffffd
	.align		4
        /*0018*/ 	.word	0x00000000
	.align		4
        /*001c*/ 	.word	0xfffffffc


//--------------------- .text._Z33fused_multi_head_attention_kernelPKfS0_S0_Pfiiiii --------------------------
	.section	.text._Z33fused_multi_head_attention_kernelPKfS0_S0_Pfiiiii,"ax",@progbits
	.align	128
        .global         _Z33fused_multi_head_attention_kernelPKfS0_S0_Pfiiiii
        .type           _Z33fused_multi_head_attention_kernelPKfS0_S0_Pfiiiii,@function
        .size           _Z33fused_multi_head_attention_kernelPKfS0_S0_Pfiiiii,(.L_x_400 - _Z33fused_multi_head_attention_kernelPKfS0_S0_Pfiiiii)
        .other          _Z33fused_multi_head_attention_kernelPKfS0_S0_Pfiiiii,@"STO_CUDA_ENTRY STV_DEFAULT"
_Z33fused_multi_head_attention_kernelPKfS0_S0_Pfiiiii:
.text._Z33fused_multi_head_attention_kernelPKfS0_S0_Pfiiiii:
[----:B------:R-:W0:Y:S01]  /*0000*/  LDC R1, c[0x0][0x37c] ;  /* 0x0000df00ff017b82 */ /* 0x000e220000000800 */
[----:B------:R-:W1:Y:S07]  /*0010*/  S2R R3, SR_TID.X ;  /* 0x0000000000037919 */ /* 0x000e6e0000002100 */
[----:B------:R-:W2:Y:S01]  /*0020*/  S2UR UR4, SR_CTAID.Y ;  /* 0x00000000000479c3 */ /* 0x000ea20000002600 */
[----:B0-----:R-:W-:-:S07]  /*0030*/  IADD3 R1, PT, PT, R1, -0x1000, RZ ;  /* 0xfffff00001017810 */ /* 0x001fce0007ffe0ff */
[----:B------:R-:W2:Y:S08]  /*0040*/  LDC R0, c[0x0][0x3b0] ;  /* 0x0000ec00ff007b82 */ /* 0x000eb00000000800 */
[----:B------:R-:W1:Y:S08]  /*0050*/  S2UR UR5, SR_CTAID.Z ;  /* 0x00000000000579c3 */ /* 0x000e700000002700 */
[----:B------:R-:W1:Y:S08]  /*0060*/  LDC R20, c[0x0][0x360] ;  /* 0x0000d800ff147b82 */ /* 0x000e700000000800 */
[----:B------:R-:W0:Y:S01]  /*0070*/  S2UR UR6, SR_CTAID.X ;  /* 0x00000000000679c3 */ /* 0x000e220000002500 */
[----:B--2---:R-:W-:-:S07]  /*0080*/  ISETP.LE.AND P0, PT, R0, UR4, PT ;  /* 0x0000000400007c0c */ /* 0x004fce000bf03270 */
[----:B------:R-:W0:Y:S01]  /*0090*/  LDC.64 R6, c[0x0][0x3a0] ;  /* 0x0000e800ff067b82 */ /* 0x000e220000000a00 */
[----:B-1----:R-:W-:Y:S01]  /*00a0*/  IMAD R20, R20, UR5, R3 ;  /* 0x0000000514147c24 */ /* 0x002fe2000f8e0203 */
[----:B0-----:R-:W-:-:S04]  /*00b0*/  ISETP.LE.OR P0, PT, R6, UR6, P0 ;  /* 0x0000000606007c0c */ /* 0x001fc80008703670 */
[----:B------:R-:W-:-:S13]  /*00c0*/  ISETP.GE.OR P0, PT, R20, R7, P0 ;  /* 0x000000071400720c */ /* 0x000fda0000706670 */
[----:B------:R-:W-:Y:S05]  /*00d0*/  @P0 EXIT ;  /* 0x000000000000094d */ /* 0x000fea0003800000 */
[----:B------:R-:W0:Y:S01]  /*00e0*/  LDCU UR4, c[0x0][0x3ac] ;  /* 0x00007580ff0477ac */ /* 0x000e220008000800 */
[----:B------:R-:W1:Y:S01]  /*00f0*/  S2UR UR5, SR_CgaCtaId ;  /* 0x00000000000579c3 */ /* 0x000e620000008800 */
[----:B------:R-:W-:Y:S01]  /*0100*/  IMAD R20, R7, UR6, R20 ;  /* 0x0000000607147c24 */ /* 0x000fe2000f8e0214 */
[----:B------:R-:W2:Y:S01]  /*0110*/  LDCU.64 UR8, c[0x0][0x358] ;  /* 0x00006b00ff0877ac */ /* 0x000ea20008000a00 */
[----:B0-----:R-:W-:Y:S01]  /*0120*/  MOV R5, UR4 ;  /* 0x0000000400057c02 */ /* 0x001fe20008000f00 */
[----:B------:R-:W-:-:S03]  /*0130*/  UMOV UR4, 0x400 ;  /* 0x0000040000047882 */ /* 0x000fc60000000000 */
[----:B------:R-:W-:Y:S01]  /*0140*/  ISETP.GE.AND P0, PT, R5, 0x1, PT ;  /* 0x000000010500780c */ /* 0x000fe20003f06270 */
[----:B-1----:R-:W-:-:S06]  /*0150*/  ULEA UR4, UR5, UR4, 0x18 ;  /* 0x0000000405047291 */ /* 0x002fcc000f8ec0ff */
[----:B------:R-:W-:-:S06]  /*0160*/  LEA R19, R5, UR4, 0x2 ;  /* 0x0000000405137c11 */ /* 0x000fcc000f8e10ff */
[----:B--2---:R-:W-:Y:S05]  /*0170*/  @!P0 BRA `(.L_x_0) ;  /* 0x0000002000508947 */ /* 0x004fea0003800000 */
[----:B------:R-:W0:Y:S02]  /*0180*/  LDC R6, c[0x0][0x3a8] ;  /* 0x0000ea00ff067b82 */ /* 0x000e240000000800 */
[----:B0-----:R-:W-:-:S13]  /*0190*/  ISETP.GE.AND P0, PT, R6, 0x1, PT ;  /* 0x000000010600780c */ /* 0x001fda0003f06270 */
[----:B------:R-:W-:Y:S05]  /*01a0*/  @!P0 BRA `(.L_x_1) ;  /* 0x0000001c00048947 */ /* 0x000fea0003800000 */
[----:B------:R-:W-:Y:S01]  /*01b0*/  HFMA2 R7, -RZ, RZ, 0, 0 ;  /* 0x00000000ff077431 */ /* 0x000fe200000001ff */
[C---:B------:R-:W-:Y:S02]  /*01c0*/  LOP3.LUT R0, R6.reuse, 0xf, RZ, 0xc0, !PT ;  /* 0x0000000f06007812 */ /* 0x040fe400078ec0ff */
[C---:B------:R-:W-:Y:S02]  /*01d0*/  LOP3.LUT R2, R6.reuse, 0x7, RZ, 0xc0, !PT ;  /* 0x0000000706027812 */ /* 0x040fe400078ec0ff */
[C---:B------:R-:W-:Y:S02]  /*01e0*/  LOP3.LUT R3, R6.reuse, 0x7ffffff0, RZ, 0xc0, !PT ;  /* 0x7ffffff006037812 */ /* 0x040fe400078ec0ff */
[----:B------:R-:W-:-:S07]  /*01f0*/  LOP3.LUT R6, R6, 0x3, RZ, 0xc0, !PT ;  /* 0x0000000306067812 */ /* 0x000fce00078ec0ff */
.L_x_17:
[----:B------:R-:W0:Y:S01]  /*0200*/  LDC.64 R4, c[0x0][0x3a8] ;  /* 0x0000ea00ff047b82 */ /* 0x000e220000000a00 */
[----:B------:R-:W1:Y:S01]  /*0210*/  S2R R8, SR_CTAID.Y ;  /* 0x0000000000087919 */ /* 0x000e620000002600 */
[----:B------:R-:W-:Y:S02]  /*0220*/  MOV R17, RZ ;  /* 0x000000ff00117202 */ /* 0x000fe40000000f00 */
[----:B------:R-:W-:Y:S02]  /*0230*/  MOV R15, RZ ;  /* 0x000000ff000f7202 */ /* 0x000fe40000000f00 */
[----:B0-----:R-:W-:Y:S01]  /*0240*/  ISETP.GE.U32.AND P0, PT, R4, 0x10, PT ;  /* 0x000000100400780c */ /* 0x001fe20003f06070 */
[----:B-1----:R-:W-:-:S12]  /*0250*/  IMAD R13, R8, R5, R7 ;  /* 0x00000005080d7224 */ /* 0x002fd800078e0207 */
[----:B------:R-:W-:Y:S05]  /*0260*/  @!P0 BRA `(.L_x_2) ;  /* 0x0000000000f08947 */ /* 0x000fea0003800000 */
[----:B------:R-:W-:Y:S01]  /*0270*/  HFMA2 R15, -RZ, RZ, 0, 0 ;  /* 0x00000000ff0f7431 */ /* 0x000fe200000001ff */
[----:B------:R-:W-:-:S07]  /*0280*/  MOV R17, RZ ;  /* 0x000000ff00117202 */ /* 0x000fce0000000f00 */
.L_x_3:
[----:B------:R-:W0:Y:S01]  /*0290*/  LDC.64 R8, c[0x0][0x380] ;  /* 0x0000e000ff087b82 */ /* 0x000e220000000a00 */
[-CC-:B------:R-:W-:Y:S02]  /*02a0*/  IMAD R21, R20, R4.reuse, R15.reuse ;  /* 0x0000000414157224 */ /* 0x180fe400078e020f */
[----:B------:R-:W-:-:S05]  /*02b0*/  IMAD R23, R13, R4, R15 ;  /* 0x000000040d177224 */ /* 0x000fca00078e020f */
[----:B------:R-:W1:Y:S01]  /*02c0*/  LDC.64 R10, c[0x0][0x388] ;  /* 0x0000e200ff0a7b82 */ /* 0x000e620000000a00 */
[----:B0-----:R-:W-:-:S05]  /*02d0*/  IMAD.WIDE R8, R21, 0x4, R8 ;  /* 0x0000000415087825 */ /* 0x001fca00078e0208 */
[----:B------:R-:W2:Y:S01]  /*02e0*/  LDG.E.CONSTANT R14, desc[UR8][R8.64] ;  /* 0x00000008080e7981 */ /* 0x000ea2000c1e9900 */
[----:B-1----:R-:W-:-:S03]  /*02f0*/  IMAD.WIDE R10, R23, 0x4, R10 ;  /* 0x00000004170a7825 */ /* 0x002fc600078e020a */
[----:B------:R-:W3:Y:S04]  /*0300*/  LDG.E.CONSTANT R21, desc[UR8][R8.64+0x4] ;  /* 0x0000040808157981 */ /* 0x000ee8000c1e9900 */
[----:B------:R-:W2:Y:S04]  /*0310*/  LDG.E.CONSTANT R18, desc[UR8][R10.64] ;  /* 0x000000080a127981 */ /* 0x000ea8000c1e9900 */
[----:B------:R-:W3:Y:S04]  /*0320*/  LDG.E.CONSTANT R24, desc[UR8][R10.64+0x4] ;  /* 0x000004080a187981 */ /* 0x000ee8000c1e9900 */
[----:B------:R-:W4:Y:S04]  /*0330*/  LDG.E.CONSTANT R16, desc[UR8][R8.64+0x8] ;  /* 0x0000080808107981 */ /* 0x000f28000c1e9900 */
[----:B------:R-:W4:Y:S04]  /*0340*/  LDG.E.CONSTANT R23, desc[UR8][R10.64+0x8] ;  /* 0x000008080a177981 */ /* 0x000f28000c1e9900 */
[----:B------:R-:W5:Y:S04]  /*0350*/  LDG.E.CONSTANT R25, desc[UR8][R8.64+0xc] ;  /* 0x00000c0808197981 */ /* 0x000f68000c1e9900 */
[----:B------:R-:W5:Y:S04]  /*0360*/  LDG.E.CONSTANT R12, desc[UR8][R10.64+0xc] ;  /* 0x00000c080a0c7981 */ /* 0x000f68000c1e9900 */
[----:B------:R-:W5:Y:S04]  /*0370*/  LDG.E.CONSTANT R22, desc[UR8][R10.64+0x10] ;  /* 0x000010080a167981 */ /* 0x000f68000c1e9900 */
[----:B------:R-:W5:Y:S01]  /*0380*/  LDG.E.CONSTANT R29, desc[UR8][R10.64+0x3c] ;  /* 0x00003c080a1d7981 */ /* 0x000f62000c1e9900 */
[----:B--2---:R-:W-:-:S03]  /*0390*/  FFMA R14, R14, R18, R17 ;  /* 0x000000120e0e7223 */ /* 0x004fc60000000011 */
[----:B------:R-:W2:Y:S01]  /*03a0*/  LDG.E.CONSTANT R17, desc[UR8][R8.64+0x10] ;  /* 0x0000100808117981 */ /* 0x000ea2000c1e9900 */
[----:B---3--:R-:W-:-:S03]  /*03b0*/  FFMA R27, R21, R24, R14 ;  /* 0x00000018151b7223 */ /* 0x008fc6000000000e */
[----:B------:R-:W3:Y:S04]  /*03c0*/  LDG.E.CONSTANT R14, desc[UR8][R8.64+0x14] ;  /* 0x00001408080e7981 */ /* 0x000ee8000c1e9900 */
[----:B------:R-:W3:Y:S01]  /*03d0*/  LDG.E.CONSTANT R21, desc[UR8][R10.64+0x14] ;  /* 0x000014080a157981 */ /* 0x000ee2000c1e9900 */
[----:B----4-:R-:W-:-:S03]  /*03e0*/  FFMA R18, R16, R23, R27 ;  /* 0x0000001710127223 */ /* 0x010fc6000000001b */
[----:B------:R-:W4:Y:S04]  /*03f0*/  LDG.E.CONSTANT R16, desc[UR8][R8.64+0x18] ;  /* 0x0000180808107981 */ /* 0x000f28000c1e9900 */
[----:B------:R-:W4:Y:S01]  /*0400*/  LDG.E.CONSTANT R23, desc[UR8][R10.64+0x18] ;  /* 0x000018080a177981 */ /* 0x000f22000c1e9900 */
[----:B-----5:R-:W-:-:S03]  /*0410*/  FFMA R12, R25, R12, R18 ;  /* 0x0000000c190c7223 */ /* 0x020fc60000000012 */
[----:B------:R-:W5:Y:S04]  /*0420*/  LDG.E.CONSTANT R18, desc[UR8][R8.64+0x1c] ;  /* 0x00001c0808127981 */ /* 0x000f68000c1e9900 */
[----:B------:R-:W5:Y:S04]  /*0430*/  LDG.E.CONSTANT R25, desc[UR8][R10.64+0x1c] ;  /* 0x00001c080a197981 */ /* 0x000f68000c1e9900 */
[----:B------:R-:W5:Y:S01]  /*0440*/  LDG.E.CONSTANT R24, desc[UR8][R8.64+0x3c] ;  /* 0x00003c0808187981 */ /* 0x000f62000c1e9900 */
[----:B--2---:R-:W-:-:S03]  /*0450*/  FFMA R27, R17, R22, R12 ;  /* 0x00000016111b7223 */ /* 0x004fc6000000000c */
[----:B------:R-:W2:Y:S04]  /*0460*/  LDG.E.CONSTANT R12, desc[UR8][R8.64+0x20] ;  /* 0x00002008080c7981 */ /* 0x000ea8000c1e9900 */
        /* <DEDUP_REMOVED lines=16> */
[----:B------:R-:W3:Y:S04]  /*0570*/  LDG.E.CONSTANT R14, desc[UR8][R8.64+0x38] ;  /* 0x00003808080e7981 */ /* 0x000ee8000c1e9900 */
[----:B------:R-:W3:Y:S01]  /*0580*/  LDG.E.CONSTANT R27, desc[UR8][R10.64+0x38] ;  /* 0x000038080a1b7981 */ /* 0x000ee2000c1e9900 */
[----:B----4-:R-:W-:Y:S01]  /*0590*/  FFMA R23, R23, R16, R26 ;  /* 0x0000001017177223 */ /* 0x010fe2000000001a */
[----:B------:R-:W-:-:S03]  /*05a0*/  IADD3 R15, PT, PT, R15, 0x10, RZ ;  /* 0x000000100f0f7810 */ /* 0x000fc60007ffe0ff */
[----:B-----5:R-:W-:Y:S01]  /*05b0*/  FFMA R23, R18, R25, R23 ;  /* 0x0000001912177223 */ /* 0x020fe20000000017 */
[----:B------:R-:W-:-:S03]  /*05c0*/  ISETP.NE.AND P1, PT, R15, R3, PT ;  /* 0x000000030f00720c */ /* 0x000fc60003f25270 */
[----:B--2---:R-:W-:-:S04]  /*05d0*/  FFMA R12, R12, R17, R23 ;  /* 0x000000110c0c7223 */ /* 0x004fc80000000017 */
[----:B---3--:R-:W-:-:S04]  /*05e0*/  FFMA R21, R21, R22, R12 ;  /* 0x0000001615157223 */ /* 0x008fc8000000000c */
[----:B------:R-:W-:-:S04]  /*05f0*/  FFMA R21, R14, R27, R21 ;  /* 0x0000001b0e157223 */ /* 0x000fc80000000015 */
[----:B------:R-:W-:Y:S01]  /*0600*/  FFMA R17, R24, R29, R21 ;  /* 0x0000001d18117223 */ /* 0x000fe20000000015 */
[----:B------:R-:W-:Y:S06]  /*0610*/  @P1 BRA `(.L_x_3) ;  /* 0xfffffffc001c1947 */ /* 0x000fec000383ffff */
[----:B------:R-:W-:-:S07]  /*0620*/  MOV R15, R3 ;  /* 0x00000003000f7202 */ /* 0x000fce0000000f00 */
.L_x_2:
[----:B------:R-:W-:-:S13]  /*0630*/  ISETP.NE.AND P1, PT, R0, RZ, PT ;  /* 0x000000ff0000720c */ /* 0x000fda0003f25270 */
[----:B------:R-:W-:Y:S05]  /*0640*/  @!P1 BRA `(.L_x_4) ;  /* 0x0000000400389947 */ /* 0x000fea0003800000 */
[----:B------:R-:W-:Y:S02]  /*0650*/  IADD3 R8, PT, PT, R0, -0x1, RZ ;  /* 0xffffffff00087810 */ /* 0x000fe40007ffe0ff */
[----:B------:R-:W-:Y:S02]  /*0660*/  ISETP.NE.AND P3, PT, R2, RZ, PT ;  /* 0x000000ff0200720c */ /* 0x000fe40003f65270 */
[----:B------:R-:W-:-:S13]  /*0670*/  ISETP.GE.U32.AND P2, PT, R8, 0x7, PT ;  /* 0x000000070800780c */ /* 0x000fda0003f46070 */
[----:B------:R-:W-:Y:S05]  /*0680*/  @!P2 BRA `(.L_x_5) ;  /* 0x00000000007ca947 */ /* 0x000fea0003800000 */
        /* <DEDUP_REMOVED lines=9> */
[----:B------:R-:W4:Y:S04]  /*0720*/  LDG.E.CONSTANT R23, desc[UR8][R8.64+0x4] ;  /* 0x0000040808177981 */ /* 0x000f28000c1e9900 */
[----:B------:R-:W4:Y:S04]  /*0730*/  LDG.E.CONSTANT R18, desc[UR8][R10.64+0x4] ;  /* 0x000004080a127981 */ /* 0x000f28000c1e9900 */
[----:B------:R-:W3:Y:S04]  /*0740*/  LDG.E.CONSTANT R21, desc[UR8][R10.64+0x8] ;  /* 0x000008080a157981 */ /* 0x000ee8000c1e9900 */
[----:B------:R-:W5:Y:S04]  /*0750*/  LDG.E.CONSTANT R22, desc[UR8][R8.64+0x10] ;  /* 0x0000100808167981 */ /* 0x000f68000c1e9900 */
[----:B------:R-:W5:Y:S04]  /*0760*/  LDG.E.CONSTANT R27, desc[UR8][R10.64+0x14] ;  /* 0x000014080a1b7981 */ /* 0x000f68000c1e9900 */
[----:B------:R-:W5:Y:S04]  /*0770*/  LDG.E.CONSTANT R25, desc[UR8][R10.64+0x18] ;  /* 0x000018080a197981 */ /* 0x000f68000c1e9900 */
[----:B------:R-:W5:Y:S04]  /*0780*/  LDG.E.CONSTANT R24, desc[UR8][R8.64+0x1c] ;  /* 0x00001c0808187981 */ /* 0x000f68000c1e9900 */
[----:B------:R-:W5:Y:S01]  /*0790*/  LDG.E.CONSTANT R29, desc[UR8][R10.64+0x1c] ;  /* 0x00001c080a1d7981 */ /* 0x000f62000c1e9900 */
[----:B--2---:R-:W-:-:S03]  /*07a0*/  FFMA R16, R14, R16, R17 ;  /* 0x000000100e107223 */ /* 0x004fc60000000011 */
[----:B------:R-:W2:Y:S04]  /*07b0*/  LDG.E.CONSTANT R14, desc[UR8][R8.64+0xc] ;  /* 0x00000c08080e7981 */ /* 0x000ea8000c1e9900 */
[----:B------:R-:W2:Y:S01]  /*07c0*/  LDG.E.CONSTANT R17, desc[UR8][R10.64+0xc] ;  /* 0x00000c080a117981 */ /* 0x000ea2000c1e9900 */
[----:B----4-:R-:W-:-:S03]  /*07d0*/  FFMA R26, R23, R18, R16 ;  /* 0x00000012171a7223 */ /* 0x010fc60000000010 */
[----:B------:R-:W5:Y:S04]  /*07e0*/  LDG.E.CONSTANT R23, desc[UR8][R10.64+0x10] ;  /* 0x000010080a177981 */ /* 0x000f68000c1e9900 */
[----:B------:R-:W4:Y:S04]  /*07f0*/  LDG.E.CONSTANT R18, desc[UR8][R8.64+0x14] ;  /* 0x0000140808127981 */ /* 0x000f28000c1e9900 */
[----:B------:R-:W4:Y:S01]  /*0800*/  LDG.E.CONSTANT R16, desc[UR8][R8.64+0x18] ;  /* 0x0000180808107981 */ /* 0x000f22000c1e9900 */
[----:B---3--:R-:W-:Y:S01]  /*0810*/  FFMA R21, R12, R21, R26 ;  /* 0x000000150c157223 */ /* 0x008fe2000000001a */
[----:B------:R-:W-:-:S03]  /*0820*/  IADD3 R15, PT, PT, R15, 0x8, RZ ;  /* 0x000000080f0f7810 */ /* 0x000fc60007ffe0ff */
[----:B--2---:R-:W-:-:S04]  /*0830*/  FFMA R17, R14, R17, R21 ;  /* 0x000000110e117223 */ /* 0x004fc80000000015 */
[----:B-----5:R-:W-:-:S04]  /*0840*/  FFMA R17, R22, R23, R17 ;  /* 0x0000001716117223 */ /* 0x020fc80000000011 */
[----:B----4-:R-:W-:-:S04]  /*0850*/  FFMA R17, R18, R27, R17 ;  /* 0x0000001b12117223 */ /* 0x010fc80000000011 */
[----:B------:R-:W-:-:S04]  /*0860*/  FFMA R17, R16, R25, R17 ;  /* 0x0000001910117223 */ /* 0x000fc80000000011 */
[----:B------:R-:W-:-:S07]  /*0870*/  FFMA R17, R24, R29, R17 ;  /* 0x0000001d18117223 */ /* 0x000fce0000000011 */
.L_x_5:
        /* <DEDUP_REMOVED lines=18> */
[----:B------:R-:W5:Y:S01]  /*09a0*/  LDG.E.CONSTANT R22, desc[UR8][R8.64+0xc] ;  /* 0x00000c0808167981 */ /* 0x000f62000c1e9900 */
[----:B------:R-:W-:Y:S01]  /*09b0*/  IADD3 R15, PT, PT, R15, 0x4, RZ ;  /* 0x000000040f0f7810 */ /* 0x000fe20007ffe0ff */
[----:B--2---:R-:W-:-:S04]  /*09c0*/  FFMA R12, R12, R14, R17 ;  /* 0x0000000e0c0c7223 */ /* 0x004fc80000000011 */
[----:B---3--:R-:W-:-:S04]  /*09d0*/  FFMA R12, R21, R16, R12 ;  /* 0x00000010150c7223 */ /* 0x008fc8000000000c */
[----:B----4-:R-:W-:-:S04]  /*09e0*/  FFMA R12, R23, R18, R12 ;  /* 0x00000012170c7223 */ /* 0x010fc8000000000c */
[----:B-----5:R-:W-:-:S07]  /*09f0*/  FFMA R17, R25, R22, R12 ;  /* 0x0000001619117223 */ /* 0x020fce000000000c */
.L_x_6:
[----:B------:R-:W-:Y:S05]  /*0a00*/  @!P3 BRA `(.L_x_4) ;  /* 0x000000000048b947 */ /* 0x000fea0003800000 */
[----:B------:R-:W0:Y:S01]  /*0a10*/  LDC.64 R10, c[0x0][0x380] ;  /* 0x0000e000ff0a7b82 */ /* 0x000e220000000a00 */
[-CC-:B------:R-:W-:Y:S02]  /*0a20*/  IMAD R21, R20, R4.reuse, R15.reuse ;  /* 0x0000000414157224 */ /* 0x180fe400078e020f */
[----:B------:R-:W-:-:S05]  /*0a30*/  IMAD R15, R13, R4, R15 ;  /* 0x000000040d0f7224 */ /* 0x000fca00078e020f */
[----:B------:R-:W1:Y:S01]  /*0a40*/  LDC.64 R8, c[0x0][0x388] ;  /* 0x0000e200ff087b82 */ /* 0x000e620000000a00 */
[----:B0-----:R-:W-:-:S05]  /*0a50*/  IMAD.WIDE R10, R21, 0x4, R10 ;  /* 0x00000004150a7825 */ /* 0x001fca00078e020a */
[----:B------:R-:W2:Y:S01]  /*0a60*/  LDG.E.CONSTANT R12, desc[UR8][R10.64] ;  /* 0x000000080a0c7981 */ /* 0x000ea2000c1e9900 */
[----:B-1----:R-:W-:-:S05]  /*0a70*/  IMAD.WIDE R8, R15, 0x4, R8 ;  /* 0x000000040f087825 */ /* 0x002fca00078e0208 */
[----:B------:R-:W2:Y:S01]  /*0a80*/  LDG.E.CONSTANT R14, desc[UR8][R8.64] ;  /* 0x00000008080e7981 */ /* 0x000ea2000c1e9900 */
[----:B------:R-:W-:Y:S01]  /*0a90*/  ISETP.NE.AND P2, PT, R6, 0x1, PT ;  /* 0x000000010600780c */ /* 0x000fe20003f45270 */
[----:B--2---:R-:W-:-:S12]  /*0aa0*/  FFMA R17, R12, R14, R17 ;  /* 0x0000000e0c117223 */ /* 0x004fd80000000011 */
[----:B------:R-:W-:Y:S05]  /*0ab0*/  @!P2 BRA `(.L_x_4) ;  /* 0x00000000001ca947 */ /* 0x000fea0003800000 */
[----:B------:R-:W-:Y:S01]  /*0ac0*/  ISETP.NE.AND P2, PT, R6, 0x2, PT ;  /* 0x000000020600780c */ /* 0x000fe20003f45270 */
[----:B------:R-:W2:Y:S04]  /*0ad0*/  LDG.E.CONSTANT R12, desc[UR8][R10.64+0x4] ;  /* 0x000004080a0c7981 */ /* 0x000ea8000c1e9900 */
[----:B------:R-:W2:Y:S08]  /*0ae0*/  LDG.E.CONSTANT R14, desc[UR8][R8.64+0x4] ;  /* 0x00000408080e7981 */ /* 0x000eb0000c1e9900 */
[----:B------:R-:W3:Y:S04]  /*0af0*/  @P2 LDG.E.CONSTANT R16, desc[UR8][R10.64+0x8] ;  /* 0x000008080a102981 */ /* 0x000ee8000c1e9900 */
[----:B------:R-:W3:Y:S01]  /*0b00*/  @P2 LDG.E.CONSTANT R15, desc[UR8][R8.64+0x8] ;  /* 0x00000808080f2981 */ /* 0x000ee2000c1e9900 */
[----:B--2---:R-:W-:-:S04]  /*0b10*/  FFMA R17, R12, R14, R17 ;  /* 0x0000000e0c117223 */ /* 0x004fc80000000011 */
[----:B---3--:R-:W-:-:S07]  /*0b20*/  @P2 FFMA R17, R16, R15, R17 ;  /* 0x0000000f10112223 */ /* 0x008fce0000000011 */
.L_x_4:
[----:B------:R-:W0:Y:S01]  /*0b30*/  S2R R9, SR_CgaCtaId ;  /* 0x0000000000097919 */ /* 0x000e220000008800 */
[----:B------:R-:W-:Y:S02]  /*0b40*/  MOV R8, 0x400 ;  /* 0x0000040000087802 */ /* 0x000fe40000000f00 */
[----:B------:R-:W-:Y:S02]  /*0b50*/  CS2R R10, SRZ ;  /* 0x00000000000a7805 */ /* 0x000fe4000001ff00 */
[----:B0-----:R-:W-:Y:S02]  /*0b60*/  LEA R8, R9, R8, 0x18 ;  /* 0x0000000809087211 */ /* 0x001fe400078ec0ff */
[----:B------:R-:W-:Y:S02]  /*0b70*/  IADD3 R9, PT, PT, R13, R4, RZ ;  /* 0x000000040d097210 */ /* 0x000fe40007ffe0ff */
[----:B------:R-:W-:-:S05]  /*0b80*/  LEA R8, R7, R8, 0x2 ;  /* 0x0000000807087211 */ /* 0x000fca00078e10ff */
[----:B------:R0:W-:Y:S01]  /*0b90*/  STS [R8], R17 ;  /* 0x0000001108007388 */ /* 0x0001e20000000800 */
[----:B------:R-:W-:Y:S05]  /*0ba0*/  @!P0 BRA `(.L_x_7) ;  /* 0x0000000000f08947 */ /* 0x000fea0003800000 */
[----:B------:R-:W-:Y:S01]  /*0bb0*/  HFMA2 R11, -RZ, RZ, 0, 0 ;  /* 0x00000000ff0b7431 */ /* 0x000fe200000001ff */
[----:B0-----:R-:W-:-:S07]  /*0bc0*/  MOV R17, RZ ;  /* 0x000000ff00117202 */ /* 0x001fce0000000f00 */
.L_x_8:
        /* <DEDUP_REMOVED lines=13> */
[----:B------:R-:W5:Y:S01]  /*0ca0*/  LDG.E.CONSTANT R24, desc[UR8][R14.64+0x34] ;  /* 0x000034080e187981 */ /* 0x000f62000c1e9900 */
[----:B--2---:R-:W-:-:S03]  /*0cb0*/  FFMA R18, R10, R18, R11 ;  /* 0x000000120a127223 */ /* 0x004fc6000000000b */
[----:B------:R-:W2:Y:S04]  /*0cc0*/  LDG.E.CONSTANT R10, desc[UR8][R14.64+0xc] ;  /* 0x00000c080e0a7981 */ /* 0x000ea8000c1e9900 */
[----:B------:R-:W2:Y:S01]  /*0cd0*/  LDG.E.CONSTANT R11, desc[UR8][R12.64+0xc] ;  /* 0x00000c080c0b7981 */ /* 0x000ea2000c1e9900 */
[----:B----4-:R-:W-:-:S03]  /*0ce0*/  FFMA R22, R23, R22, R18 ;  /* 0x0000001617167223 */ /* 0x010fc60000000012 */
[----:B------:R-:W4:Y:S04]  /*0cf0*/  LDG.E.CONSTANT R18, desc[UR8][R14.64+0x10] ;  /* 0x000010080e127981 */ /* 0x000f28000c1e9900 */
[----:B------:R-:W4:Y:S01]  /*0d00*/  LDG.E.CONSTANT R23, desc[UR8][R12.64+0x10] ;  /* 0x000010080c177981 */ /* 0x000f22000c1e9900 */
[----:B---3--:R-:W-:-:S03]  /*0d10*/  FFMA R27, R21, R16, R22 ;  /* 0x00000010151b7223 */ /* 0x008fc60000000016 */
[----:B------:R-:W5:Y:S04]  /*0d20*/  LDG.E.CONSTANT R22, desc[UR8][R12.64+0x14] ;  /* 0x000014080c167981 */ /* 0x000f68000c1e9900 */
[----:B------:R-:W3:Y:S04]  /*0d30*/  LDG.E.CONSTANT R16, desc[UR8][R14.64+0x18] ;  /* 0x000018080e107981 */ /* 0x000ee8000c1e9900 */
[----:B------:R-:W3:Y:S01]  /*0d40*/  LDG.E.CONSTANT R21, desc[UR8][R12.64+0x18] ;  /* 0x000018080c157981 */ /* 0x000ee2000c1e9900 */
[----:B--2---:R-:W-:-:S03]  /*0d50*/  FFMA R11, R10, R11, R27 ;  /* 0x0000000b0a0b7223 */ /* 0x004fc6000000001b */
[----:B------:R-:W2:Y:S01]  /*0d60*/  LDG.E.CONSTANT R10, desc[UR8][R14.64+0x1c] ;  /* 0x00001c080e0a7981 */ /* 0x000ea2000c1e9900 */
[----:B----4-:R-:W-:-:S03]  /*0d70*/  FFMA R18, R18, R23, R11 ;  /* 0x0000001712127223 */ /* 0x010fc6000000000b */
[----:B------:R-:W2:Y:S01]  /*0d80*/  LDG.E.CONSTANT R11, desc[UR8][R12.64+0x1c] ;  /* 0x00001c080c0b7981 */ /* 0x000ea2000c1e9900 */
[----:B-----5:R-:W-:-:S03]  /*0d90*/  FFMA R25, R25, R22, R18 ;  /* 0x0000001619197223 */ /* 0x020fc60000000012 */
[----:B------:R-:W4:Y:S04]  /*0da0*/  LDG.E.CONSTANT R18, desc[UR8][R14.64+0x20] ;  /* 0x000020080e127981 */ /* 0x000f28000c1e9900 */
[----:B------:R-:W4:Y:S01]  /*0db0*/  LDG.E.CONSTANT R23, desc[UR8][R12.64+0x20] ;  /* 0x000020080c177981 */ /* 0x000f22000c1e9900 */
[----:B---3--:R-:W-:-:S03]  /*0dc0*/  FFMA R27, R16, R21, R25 ;  /* 0x00000015101b7223 */ /* 0x008fc60000000019 */
[----:B------:R-:W3:Y:S04]  /*0dd0*/  LDG.E.CONSTANT R25, desc[UR8][R14.64+0x24] ;  /* 0x000024080e197981 */ /* 0x000ee8000c1e9900 */
[----:B------:R-:W3:Y:S04]  /*0de0*/  LDG.E.CONSTANT R22, desc[UR8][R12.64+0x24] ;  /* 0x000024080c167981 */ /* 0x000ee8000c1e9900 */
[----:B------:R-:W5:Y:S04]  /*0df0*/  LDG.E.CONSTANT R16, desc[UR8][R14.64+0x28] ;  /* 0x000028080e107981 */ /* 0x000f68000c1e9900 */
[----:B------:R-:W5:Y:S01]  /*0e00*/  LDG.E.CONSTANT R21, desc[UR8][R12.64+0x28] ;  /* 0x000028080c157981 */ /* 0x000f62000c1e9900 */
[----:B--2---:R-:W-:-:S03]  /*0e10*/  FFMA R11, R10, R11, R27 ;  /* 0x0000000b0a0b7223 */ /* 0x004fc6000000001b */
[----:B------:R-:W2:Y:S04]  /*0e20*/  LDG.E.CONSTANT R10, desc[UR8][R12.64+0x2c] ;  /* 0x00002c080c0a7981 */ /* 0x000ea8000c1e9900 */
[----:B------:R-:W2:Y:S01]  /*0e30*/  LDG.E.CONSTANT R27, desc[UR8][R12.64+0x3c] ;  /* 0x00003c080c1b7981 */ /* 0x000ea2000c1e9900 */
[----:B----4-:R-:W-:-:S03]  /*0e40*/  FFMA R18, R18, R23, R11 ;  /* 0x0000001712127223 */ /* 0x010fc6000000000b */
[----:B------:R-:W2:Y:S04]  /*0e50*/  LDG.E.CONSTANT R11, desc[UR8][R14.64+0x2c] ;  /* 0x00002c080e0b7981 */ /* 0x000ea8000c1e9900 */
[----:B------:R-:W4:Y:S01]  /*0e60*/  LDG.E.CONSTANT R23, desc[UR8][R14.64+0x30] ;  /* 0x000030080e177981 */ /* 0x000f22000c1e9900 */
[----:B---3--:R-:W-:-:S03]  /*0e70*/  FFMA R25, R25, R22, R18 ;  /* 0x0000001619197223 */ /* 0x008fc60000000012 */
[----:B------:R-:W4:Y:S04]  /*0e80*/  LDG.E.CONSTANT R18, desc[UR8][R12.64+0x30] ;  /* 0x000030080c127981 */ /* 0x000f28000c1e9900 */
[----:B------:R-:W3:Y:S01]  /*0e90*/  LDG.E.CONSTANT R22, desc[UR8][R14.64+0x3c] ;  /* 0x00003c080e167981 */ /* 0x000ee2000c1e9900 */
[----:B-----5:R-:W-:-:S03]  /*0ea0*/  FFMA R26, R16, R21, R25 ;  /* 0x00000015101a7223 */ /* 0x020fc60000000019 */
[----:B------:R-:W5:Y:S04]  /*0eb0*/  LDG.E.CONSTANT R25, desc[UR8][R12.64+0x34] ;  /* 0x000034080c197981 */ /* 0x000f68000c1e9900 */
[----:B------:R-:W3:Y:S04]  /*0ec0*/  LDG.E.CONSTANT R16, desc[UR8][R14.64+0x38] ;  /* 0x000038080e107981 */ /* 0x000ee8000c1e9900 */
[----:B------:R-:W3:Y:S01]  /*0ed0*/  LDG.E.CONSTANT R21, desc[UR8][R12.64+0x38] ;  /* 0x000038080c157981 */ /* 0x000ee2000c1e9900 */
[----:B------:R-:W-:-:S04]  /*0ee0*/  IADD3 R17, PT, PT, R17, 0x10, RZ ;  /* 0x0000001011117810 */ /* 0x000fc80007ffe0ff */
[----:B------:R-:W-:Y:S01]  /*0ef0*/  ISETP.NE.AND P2, PT, R17, R3, PT ;  /* 0x000000031100720c */ /* 0x000fe20003f45270 */
[----:B--2---:R-:W-:-:S04]  /*0f00*/  FFMA R10, R11, R10, R26 ;  /* 0x0000000a0b0a7223 */ /* 0x004fc8000000001a */
[----:B----4-:R-:W-:-:S04]  /*0f10*/  FFMA R23, R23, R18, R10 ;  /* 0x0000001217177223 */ /* 0x010fc8000000000a */
[----:B-----5:R-:W-:-:S04]  /*0f20*/  FFMA R23, R24, R25, R23 ;  /* 0x0000001918177223 */ /* 0x020fc80000000017 */
[----:B---3--:R-:W-:-:S04]  /*0f30*/  FFMA R21, R16, R21, R23 ;  /* 0x0000001510157223 */ /* 0x008fc80000000017 */
[----:B------:R-:W-:Y:S01]  /*0f40*/  FFMA R11, R22, R27, R21 ;  /* 0x0000001b160b7223 */ /* 0x000fe20000000015 */
[----:B------:R-:W-:Y:S06]  /*0f50*/  @P2 BRA `(.L_x_8) ;  /* 0xfffffffc001c2947 */ /* 0x000fec000383ffff */
[----:B------:R-:W-:-:S07]  /*0f60*/  MOV R10, R3 ;  /* 0x00000003000a7202 */ /* 0x000fce0000000f00 */
.L_x_7:
[----:B------:R-:W-:Y:S05]  /*0f70*/  @!P1 BRA `(.L_x_9) ;  /* 0x0000000400389947 */ /* 0x000fea0003800000 */
[----:B------:R-:W-:Y:S02]  /*0f80*/  IADD3 R12, PT, PT, R0, -0x1, RZ ;  /* 0xffffffff000c7810 */ /* 0x000fe40007ffe0ff */
[----:B------:R-:W-:Y:S02]  /*0f90*/  ISETP.NE.AND P3, PT, R2, RZ, PT ;  /* 0x000000ff0200720c */ /* 0x000fe40003f65270 */
[----:B------:R-:W-:-:S13]  /*0fa0*/  ISETP.GE.U32.AND P2, PT, R12, 0x7, PT ;  /* 0x000000070c00780c */ /* 0x000fda0003f46070 */
[----:B------:R-:W-:Y:S05]  /*0fb0*/  @!P2 BRA `(.L_x_10) ;  /* 0x00000000007ca947 */ /* 0x000fea0003800000 */
[----:B------:R-:W1:Y:S01]  /*0fc0*/  LDC.64 R14, c[0x0][0x380] ;  /* 0x0000e000ff0e7b82 */ /* 0x000e620000000a00 */
[-CC-:B0-----:R-:W-:Y:S02]  /*0fd0*/  IMAD R17, R20, R4.reuse, R10.reuse ;  /* 0x0000000414117224 */ /* 0x181fe400078e020a */
[----:B------:R-:W-:-:S05]  /*0fe0*/  IMAD R21, R9, R4, R10 ;  /* 0x0000000409157224 */ /* 0x000fca00078e020a */
[----:B------:R-:W0:Y:S01]  /*0ff0*/  LDC.64 R12, c[0x0][0x388] ;  /* 0x0000e200ff0c7b82 */ /* 0x000e220000000a00 */
[----:B-1----:R-:W-:-:S05]  /*1000*/  IMAD.WIDE R14, R17, 0x4, R14 ;  /* 0x00000004110e7825 */ /* 0x002fca00078e020e */
[----:B------:R-:W2:Y:S01]  /*1010*/  LDG.E.CONSTANT R16, desc[UR8][R14.64] ;  /* 0x000000080e107981 */ /* 0x000ea2000c1e9900 */
[----:B0-----:R-:W-:-:S03]  /*1020*/  IMAD.WIDE R12, R21, 0x4, R12 ;  /* 0x00000004150c7825 */ /* 0x001fc600078e020c */
[----:B------:R-:W3:Y:S04]  /*1030*/  LDG.E.CONSTANT R22, desc[UR8][R14.64+0x4] ;  /* 0x000004080e167981 */ /* 0x000ee8000c1e9900 */
[----:B------:R-:W2:Y:S04]  /*1040*/  LDG.E.CONSTANT R21, desc[UR8][R12.64] ;  /* 0x000000080c157981 */ /* 0x000ea8000c1e9900 */
[----:B------:R-:W3:Y:S04]  /*1050*/  LDG.E.CONSTANT R23, desc[UR8][R12.64+0x4] ;  /* 0x000004080c177981 */ /* 0x000ee8000c1e9900 */
[----:B------:R-:W4:Y:S04]  /*1060*/  LDG.E.CONSTANT R18, desc[UR8][R14.64+0x8] ;  /* 0x000008080e127981 */ /* 0x000f28000c1e9900 */
[----:B------:R-:W4:Y:S04]  /*1070*/  LDG.E.CONSTANT R17, desc[UR8][R12.64+0x8] ;  /* 0x000008080c117981 */ /* 0x000f28000c1e9900 */
[----:B------:R-:W5:Y:S04]  /*1080*/  LDG.E.CONSTANT R24, desc[UR8][R12.64+0x14] ;  /* 0x000014080c187981 */ /* 0x000f68000c1e9900 */
[----:B------:R-:W5:Y:S04]  /*1090*/  LDG.E.CONSTANT R25, desc[UR8][R12.64+0x18] ;  /* 0x000018080c197981 */ /* 0x000f68000c1e9900 */
[----:B------:R-:W5:Y:S01]  /*10a0*/  LDG.E.CONSTANT R27, desc[UR8][R12.64+0x1c] ;  /* 0x00001c080c1b7981 */ /* 0x000f62000c1e9900 */
[----:B--2---:R-:W-:-:S03]  /*10b0*/  FFMA R21, R16, R21, R11 ;  /* 0x0000001510157223 */ /* 0x004fc6000000000b */
[----:B------:R-:W2:Y:S01]  /*10c0*/  LDG.E.CONSTANT R11, desc[UR8][R14.64+0xc] ;  /* 0x00000c080e0b7981 */ /* 0x000ea2000c1e9900 */
[----:B---3--:R-:W-:-:S03]  /*10d0*/  FFMA R23, R22, R23, R21 ;  /* 0x0000001716177223 */ /* 0x008fc60000000015 */
[----:B------:R-:W2:Y:S04]  /*10e0*/  LDG.E.CONSTANT R16, desc[UR8][R12.64+0xc] ;  /* 0x00000c080c107981 */ /* 0x000ea8000c1e9900 */
[----:B------:R-:W3:Y:S04]  /*10f0*/  LDG.E.CONSTANT R21, desc[UR8][R14.64+0x10] ;  /* 0x000010080e157981 */ /* 0x000ee8000c1e9900 */
[----:B------:R-:W3:Y:S01]  /*1100*/  LDG.E.CONSTANT R22, desc[UR8][R12.64+0x10] ;  /* 0x000010080c167981 */ /* 0x000ee2000c1e9900 */
[----:B----4-:R-:W-:-:S03]  /*1110*/  FFMA R26, R18, R17, R23 ;  /* 0x00000011121a7223 */ /* 0x010fc60000000017 */
[----:B------:R-:W5:Y:S04]  /*1120*/  LDG.E.CONSTANT R23, desc[UR8][R14.64+0x14] ;  /* 0x000014080e177981 */ /* 0x000f68000c1e9900 */
[----:B------:R-:W4:Y:S04]  /*1130*/  LDG.E.CONSTANT R17, desc[UR8][R14.64+0x18] ;  /* 0x000018080e117981 */ /* 0x000f28000c1e9900 */
[----:B------:R-:W4:Y:S01]  /*1140*/  LDG.E.CONSTANT R18, desc[UR8][R14.64+0x1c] ;  /* 0x00001c080e127981 */ /* 0x000f22000c1e9900 */
[----:B------:R-:W-:Y:S01]  /*1150*/  IADD3 R10, PT, PT, R10, 0x8, RZ ;  /* 0x000000080a0a7810 */ /* 0x000fe20007ffe0ff */
[----:B--2---:R-:W-:-:S04]  /*1160*/  FFMA R16, R11, R16, R26 ;  /* 0x000000100b107223 */ /* 0x004fc8000000001a */
[----:B---3--:R-:W-:-:S04]  /*1170*/  FFMA R16, R21, R22, R16 ;  /* 0x0000001615107223 */ /* 0x008fc80000000010 */
[----:B-----5:R-:W-:-:S04]  /*1180*/  FFMA R16, R23, R24, R16 ;  /* 0x0000001817107223 */ /* 0x020fc80000000010 */
[----:B----4-:R-:W-:-:S04]  /*1190*/  FFMA R17, R17, R25, R16 ;  /* 0x0000001911117223 */ /* 0x010fc80000000010 */
[----:B------:R-:W-:-:S07]  /*11a0*/  FFMA R11, R18, R27, R17 ;  /* 0x0000001b120b7223 */ /* 0x000fce0000000011 */
.L_x_10:
        /* <DEDUP_REMOVED lines=14> */
[----:B------:R-:W4:Y:S04]  /*1290*/  LDG.E.CONSTANT R21, desc[UR8][R14.64+0x4] ;  /* 0x000004080e157981 */ /* 0x000f28000c1e9900 */
[----:B------:R-:W4:Y:S04]  /*12a0*/  LDG.E.CONSTANT R18, desc[UR8][R12.64+0x4] ;  /* 0x000004080c127981 */ /* 0x000f28000c1e9900 */
[----:B------:R-:W3:Y:S04]  /*12b0*/  LDG.E.CONSTANT R22, desc[UR8][R12.64+0x8] ;  /* 0x000008080c167981 */ /* 0x000ee8000c1e9900 */
[----:B------:R-:W5:Y:S04]  /*12c0*/  LDG.E.CONSTANT R25, desc[UR8][R14.64+0xc] ;  /* 0x00000c080e197981 */ /* 0x000f68000c1e9900 */
[----:B------:R-:W5:Y:S01]  /*12d0*/  LDG.E.CONSTANT R24, desc[UR8][R12.64+0xc] ;  /* 0x00000c080c187981 */ /* 0x000f62000c1e9900 */
[----:B------:R-:W-:Y:S01]  /*12e0*/  IADD3 R10, PT, PT, R10, 0x4, RZ ;  /* 0x000000040a0a7810 */ /* 0x000fe20007ffe0ff */
[----:B--2---:R-:W-:-:S04]  /*12f0*/  FFMA R16, R16, R17, R11 ;  /* 0x0000001110107223 */ /* 0x004fc8000000000b */
[----:B----4-:R-:W-:-:S04]  /*1300*/  FFMA R16, R21, R18, R16 ;  /* 0x0000001215107223 */ /* 0x010fc80000000010 */
[----:B---3--:R-:W-:-:S04]  /*1310*/  FFMA R16, R23, R22, R16 ;  /* 0x0000001617107223 */ /* 0x008fc80000000010 */
[----:B-----5:R-:W-:-:S07]  /*1320*/  FFMA R11, R25, R24, R16 ;  /* 0x00000018190b7223 */ /* 0x020fce0000000010 */
.L_x_11:
[----:B------:R-:W-:Y:S05]  /*1330*/  @!P3 BRA `(.L_x_9) ;  /* 0x000000000048b947 */ /* 0x000fea0003800000 */
[----:B------:R-:W1:Y:S01]  /*1340*/  LDC.64 R12, c[0x0][0x380] ;  /* 0x0000e000ff0c7b82 */ /* 0x000e620000000a00 */
[-CC-:B0-----:R-:W-:Y:S02]  /*1350*/  IMAD R17, R20, R4.reuse, R10.reuse ;  /* 0x0000000414117224 */ /* 0x181fe400078e020a */
[----:B------:R-:W-:-:S05]  /*1360*/  IMAD R21, R9, R4, R10 ;  /* 0x0000000409157224 */ /* 0x000fca00078e020a */
[----:B------:R-:W0:Y:S01]  /*1370*/  LDC.64 R14, c[0x0][0x388] ;  /* 0x0000e200ff0e7b82 */ /* 0x000e220000000a00 */
[----:B-1----:R-:W-:-:S05]  /*1380*/  IMAD.WIDE R12, R17, 0x4, R12 ;  /* 0x00000004110c7825 */ /* 0x002fca00078e020c */
[----:B------:R-:W2:Y:S01]  /*1390*/  LDG.E.CONSTANT R10, desc[UR8][R12.64] ;  /* 0x000000080c0a7981 */ /* 0x000ea2000c1e9900 */
[----:B0-----:R-:W-:-:S05]  /*13a0*/  IMAD.WIDE R14, R21, 0x4, R14 ;  /* 0x00000004150e7825 */ /* 0x001fca00078e020e */
        /* <DEDUP_REMOVED lines=11> */
.L_x_9:
[----:B------:R-:W-:Y:S02]  /*1460*/  LEA R12, R7, R19, 0x2 ;  /* 0x00000013070c7211 */ /* 0x000fe400078e10ff */
[----:B------:R-:W-:-:S03]  /*1470*/  IADD3 R9, PT, PT, R9, R4, RZ ;  /* 0x0000000409097210 */ /* 0x000fc60007ffe0ff */
[----:B------:R1:W-:Y:S02]  /*1480*/  STS [R12], R11 ;  /* 0x0000000b0c007388 */ /* 0x0003e40000000800 */
[----:B-1----:R-:W-:Y:S01]  /*1490*/  CS2R R10, SRZ ;  /* 0x00000000000a7805 */ /* 0x002fe2000001ff00 */
[----:B------:R-:W-:Y:S06]  /*14a0*/  @!P0 BRA `(.L_x_12) ;  /* 0x0000000000f08947 */ /* 0x000fec0003800000 */
[----:B------:R-:W-:Y:S01]  /*14b0*/  HFMA2 R11, -RZ, RZ, 0, 0 ;  /* 0x00000000ff0b7431 */ /* 0x000fe200000001ff */
[----:B0-----:R-:W-:-:S07]  /*14c0*/  MOV R17, RZ ;  /* 0x000000ff00117202 */ /* 0x001fce0000000f00 */
.L_x_13:
        /* <DEDUP_REMOVED lines=58> */
.L_x_12:
        /* <DEDUP_REMOVED lines=36> */
.L_x_15:
        /* <DEDUP_REMOVED lines=24> */
.L_x_16:
        /* <DEDUP_REMOVED lines=19> */
.L_x_14:
[----:B0-----:R-:W-:Y:S02]  /*1d60*/  LEA R8, R5, R8, 0x3 ;  /* 0x0000000805087211 */ /* 0x001fe400078e18ff */
[----:B------:R-:W-:-:S03]  /*1d70*/  IADD3 R7, PT, PT, R7, 0x1, RZ ;  /* 0x0000000107077810 */ /* 0x000fc60007ffe0ff */
[----:B------:R0:W-:Y:S01]  /*1d80*/  STS [R8], R11 ;  /* 0x0000000b08007388 */ /* 0x0001e20000000800 */
[----:B------:R-:W-:-:S13]  /*1d90*/  ISETP.NE.AND P0, PT, R7, R5, PT ;  /* 0x000000050700720c */ /* 0x000fda0003f05270 */
[----:B0-----:R-:W-:Y:S05]  /*1da0*/  @!P0 BRA `(.L_x_0) ;  /* 0x0000000400448947 */ /* 0x001fea0003800000 */
[----:B------:R-:W-:Y:S05]  /*1db0*/  BRA `(.L_x_17) ;  /* 0xffffffe400107947 */ /* 0x000fea000383ffff */
.L_x_1:
[C---:B------:R-:W-:Y:S02]  /*1dc0*/  IADD3 R0, PT, PT, R5.reuse, -0x1, RZ ;  /* 0xffffffff05007810 */ /* 0x040fe40007ffe0ff */
[----:B------:R-:W-:Y:S02]  /*1dd0*/  LOP3.LUT R7, R5, 0x7, RZ, 0xc0, !PT ;  /* 0x0000000705077812 */ /* 0x000fe400078ec0ff */
[----:B------:R-:W-:Y:S01]  /*1de0*/  ISETP.GE.U32.AND P0, PT, R0, 0x7, PT ;  /* 0x000000070000780c */ /* 0x000fe20003f06070 */
[----:B------:R-:W-:Y:S01]  /*1df0*/  HFMA2 R0, -RZ, RZ, 0, 0 ;  /* 0x00000000ff007431 */ /* 0x000fe200000001ff */
[----:B------:R-:W-:-:S11]  /*1e00*/  ISETP.NE.AND P1, PT, R7, RZ, PT ;  /* 0x000000ff0700720c */ /* 0x000fd60003f25270 */
[----:B------:R-:W-:Y:S05]  /*1e10*/  @!P0 BRA `(.L_x_18) ;  /* 0x0000000000808947 */ /* 0x000fea0003800000 */
[----:B------:R-:W-:Y:S02]  /*1e20*/  LOP3.LUT R0, R5, 0x7ffffff8, RZ, 0xc0, !PT ;  /* 0x7ffffff805007812 */ /* 0x000fe400078ec0ff */
[----:B------:R-:W-:-:S07]  /*1e30*/  MOV R2, RZ ;  /* 0x000000ff00027202 */ /* 0x000fce0000000f00 */
.L_x_19:
[C---:B0-----:R-:W-:Y:S02]  /*1e40*/  LEA R4, R2.reuse, UR4, 0x2 ;  /* 0x0000000402047c11 */ /* 0x041fe4000f8e10ff */
[C---:B------:R-:W-:Y:S02]  /*1e50*/  LEA R3, R2.reuse, R19, 0x2 ;  /* 0x0000001302037211 */ /* 0x040fe400078e10ff */
[----:B------:R-:W-:Y:S01]  /*1e60*/  LEA R6, R5, R4, 0x3 ;  /* 0x0000000405067211 */ /* 0x000fe200078e18ff */
[----:B------:R0:W-:Y:S01]  /*1e70*/  STS [R4], RZ ;  /* 0x000000ff04007388 */ /* 0x0001e20000000800 */
[----:B------:R-:W-:-:S03]  /*1e80*/  IADD3 R2, PT, PT, R2, 0x8, RZ ;  /* 0x0000000802027810 */ /* 0x000fc60007ffe0ff */
[----:B------:R0:W-:Y:S01]  /*1e90*/  STS [R3], RZ ;  /* 0x000000ff03007388 */ /* 0x0001e20000000800 */
[----:B------:R-:W-:-:S03]  /*1ea0*/  ISETP.NE.AND P0, PT, R2, R0, PT ;  /* 0x000000000200720c */ /* 0x000fc60003f05270 */
[----:B------:R0:W-:Y:S04]  /*1eb0*/  STS [R6], RZ ;  /* 0x000000ff06007388 */ /* 0x0001e80000000800 */
[----:B------:R0:W-:Y:S04]  /*1ec0*/  STS [R4+0x4], RZ ;  /* 0x000004ff04007388 */ /* 0x0001e80000000800 */
        /* <DEDUP_REMOVED lines=19> */
[----:B------:R0:W-:Y:S01]  /*2000*/  STS [R6+0x1c], RZ ;  /* 0x00001cff06007388 */ /* 0x0001e20000000800 */
[----:B------:R-:W-:Y:S05]  /*2010*/  @P0 BRA `(.L_x_19) ;  /* 0xfffffffc00880947 */ /* 0x000fea000383ffff */
.L_x_18:
[----:B------:R-:W-:Y:S05]  /*2020*/  @!P1 BRA `(.L_x_0) ;  /* 0x0000000000a49947 */ /* 0x000fea0003800000 */
[----:B------:R-:W-:Y:S02]  /*2030*/  ISETP.GE.U32.AND P0, PT, R7, 0x4, PT ;  /* 0x000000040700780c */ /* 0x000fe40003f06070 */
[----:B0-----:R-:W-:-:S04]  /*2040*/  LOP3.LUT R6, R5, 0x3, RZ, 0xc0, !PT ;  /* 0x0000000305067812 */ /* 0x001fc800078ec0ff */
[----:B------:R-:W-:-:S07]  /*2050*/  ISETP.NE.AND P1, PT, R6, RZ, PT ;  /* 0x000000ff0600720c */ /* 0x000fce0003f25270 */
[----:B------:R-:W-:Y:S06]  /*2060*/  @!P0 BRA `(.L_x_20) ;  /* 0x0000000000408947 */ /* 0x000fec0003800000 */
[C---:B------:R-:W-:Y:S02]  /*2070*/  LEA R2, R0.reuse, UR4, 0x2 ;  /* 0x0000000400027c11 */ /* 0x040fe4000f8e10ff */
[C---:B------:R-:W-:Y:S02]  /*2080*/  LEA R3, R0.reuse, R19, 0x2 ;  /* 0x0000001300037211 */ /* 0x040fe400078e10ff */
[----:B------:R-:W-:Y:S01]  /*2090*/  LEA R4, R5, R2, 0x3 ;  /* 0x0000000205047211 */ /* 0x000fe200078e18ff */
[----:B------:R0:W-:Y:S01]  /*20a0*/  STS [R2], RZ ;  /* 0x000000ff02007388 */ /* 0x0001e20000000800 */
[----:B------:R-:W-:-:S03]  /*20b0*/  IADD3 R0, PT, PT, R0, 0x4, RZ ;  /* 0x0000000400007810 */ /* 0x000fc60007ffe0ff */
[----:B------:R0:W-:Y:S04]  /*20c0*/  STS [R3], RZ ;  /* 0x000000ff03007388 */ /* 0x0001e80000000800 */
        /* <DEDUP_REMOVED lines=9> */
[----:B------:R0:W-:Y:S02]  /*2160*/  STS [R4+0xc], RZ ;  /* 0x00000cff04007388 */ /* 0x0001e40000000800 */
.L_x_20:
[----:B------:R-:W-:Y:S05]  /*2170*/  @!P1 BRA `(.L_x_0) ;  /* 0x0000000000509947 */ /* 0x000fea0003800000 */
[----:B------:R-:W-:Y:S02]  /*2180*/  ISETP.NE.AND P0, PT, R6, 0x1, PT ;  /* 0x000000010600780c */ /* 0x000fe40003f05270 */
[----:B0-----:R-:W-:-:S04]  /*2190*/  LOP3.LUT R2, R5, 0x1, RZ, 0xc0, !PT ;  /* 0x0000000105027812 */ /* 0x001fc800078ec0ff */
[----:B------:R-:W-:-:S07]  /*21a0*/  ISETP.NE.U32.AND P1, PT, R2, 0x1, PT ;  /* 0x000000010200780c */ /* 0x000fce0003f25070 */
        /* <DEDUP_REMOVED lines=10> */
[----:B------:R0:W-:Y:S02]  /*2250*/  STS [R4+0x4], RZ ;  /* 0x000004ff04007388 */ /* 0x0001e40000000800 */
.L_x_21:
[C---:B0-----:R-:W-:Y:S02]  /*2260*/  @!P1 LEA R2, R0.reuse, UR4, 0x2 ;  /* 0x0000000400029c11 */ /* 0x041fe4000f8e10ff */
[----:B------:R-:W-:Y:S02]  /*2270*/  @!P1 LEA R0, R0, R19, 0x2 ;  /* 0x0000001300009211 */ /* 0x000fe400078e10ff */
[----:B------:R-:W-:Y:S01]  /*2280*/  @!P1 LEA R3, R5, R2, 0x3 ;  /* 0x0000000205039211 */ /* 0x000fe200078e18ff */
[----:B------:R1:W-:Y:S04]  /*2290*/  @!P1 STS [R2], RZ ;  /* 0x000000ff02009388 */ /* 0x0003e80000000800 */
[----:B------:R1:W-:Y:S04]  /*22a0*/  @!P1 STS [R0], RZ ;  /* 0x000000ff00009388 */ /* 0x0003e80000000800 */
[----:B------:R1:W-:Y:S02]  /*22b0*/  @!P1 STS [R3], RZ ;  /* 0x000000ff03009388 */ /* 0x0003e40000000800 */
.L_x_0:
[----:B------:R-:W-:Y:S01]  /*22c0*/  BAR.SYNC.DEFER_BLOCKING 0x0 ;  /* 0x0000000000007b1d */ /* 0x000fe20000010000 */
[C---:B-1----:R-:W-:Y:S02]  /*22d0*/  LEA R0, R5.reuse, R19, 0x2 ;  /* 0x0000001305007211 */ /* 0x042fe400078e10ff */
[----:B0-----:R-:W-:Y:S02]  /*22e0*/  MOV R2, RZ ;  /* 0x000000ff00027202 */ /* 0x001fe40000000f00 */
[----:B------:R-:W-:Y:S01]  /*22f0*/  LEA R3, R5, R0, 0x2 ;  /* 0x0000000005037211 */ /* 0x000fe200078e10ff */
[----:B------:R-:W0:Y:S01]  /*2300*/  LDCU UR7, c[0x0][0x3a4] ;  /* 0x00007480ff0777ac */ /* 0x000e220008000800 */
[----:B------:R1:W-:Y:S04]  /*2310*/  STL.128 [R1], RZ ;  /* 0x000000ff01007387 */ /* 0x0003e80000100c00 */
[----:B------:R1:W-:Y:S04]  /*2320*/  STL.128 [R1+0x10], RZ ;  /* 0x000010ff01007387 */ /* 0x0003e80000100c00 */
[----:B------:R1:W-:Y:S04]  /*2330*/  STL.128 [R1+0x20], RZ ;  /* 0x000020ff01007387 */ /* 0x0003e80000100c00 */
[----:B------:R1:W-:Y:S04]  /*2340*/  STL.128 [R1+0x30], RZ ;  /* 0x000030ff01007387 */ /* 0x0003e80000100c00 */
[----:B------:R1:W-:Y:S01]  /*2350*/  STL.128 [R1+0x40], RZ ;  /* 0x000040ff01007387 */ /* 0x0003e20000100c00 */
[----:B0-----:R-:W-:-:S03]  /*2360*/  UISETP.GE.AND UP0, UPT, UR7, 0x1, UPT ;  /* 0x000000010700788c */ /* 0x001fc6000bf06270 */
[----:B------:R1:W-:Y:S04]  /*2370*/  STL.128 [R1+0x50], RZ ;  /* 0x000050ff01007387 */ /* 0x0003e80000100c00 */
        /* <DEDUP_REMOVED lines=249> */
[----:B------:R1:W-:Y:S01]  /*3310*/  STL.128 [R1+0xff0], RZ ;  /* 0x000ff0ff01007387 */ /* 0x0003e20000100c00 */
[----:B------:R-:W-:Y:S05]  /*3320*/  BRA.U !UP0, `(.L_x_22) ;  /* 0x00000011080c7547 */ /* 0x000fea000b800000 */
[----:B------:R-:W-:Y:S02]  /*3330*/  I2FP.F32.S32 R2, R5 ;  /* 0x0000000500027245 */ /* 0x000fe40000201400 */
[----:B------:R-:W-:Y:S02]  /*3340*/  ISETP.GE.AND P0, PT, R5, 0x1, PT ;  /* 0x000000010500780c */ /* 0x000fe40003f06270 */
[----:B------:R-:W-:Y:S01]  /*3350*/  IADD3 R4, PT, PT, R2, -0xd000000, RZ ;  /* 0xf300000002047810 */ /* 0x000fe20007ffe0ff */
[----:B------:R0:W2:Y:S03]  /*3360*/  MUFU.RSQ R7, R2 ;  /* 0x0000000200077308 */ /* 0x0000a60000001400 */
[----:B------:R-:W-:-:S13]  /*3370*/  ISETP.GT.U32.AND P1, PT, R4, 0x727fffff, PT ;  /* 0x727fffff0400780c */ /* 0x000fda0003f24070 */
[----:B0-----:R-:W-:Y:S05]  /*3380*/  @!P1 BRA `(.L_x_23) ;  /* 0x00000000000c9947 */ /* 0x001fea0003800000 */
[----:B------:R-:W-:-:S07]  /*3390*/  MOV R6, 0x33b0 ;  /* 0x000033b000067802 */ /* 0x000fce0000000f00 */
[----:B-12---:R-:W-:Y:S05]  /*33a0*/  CALL.REL.NOINC `($__internal_0_$__cuda_sm20_sqrt_rn_f32_slowpath) ;  /* 0x0000003000507944 */ /* 0x006fea0003c00000 */
[----:B------:R-:W-:Y:S05]  /*33b0*/  BRA `(.L_x_24) ;  /* 0x0000000000107947 */ /* 0x000fea0003800000 */
.L_x_23:
[----:B--2---:R-:W-:Y:S01]  /*33c0*/  FMUL.FTZ R5, R2, R7 ;  /* 0x0000000702057220 */ /* 0x004fe20000410000 */
[----:B------:R-:W-:-:S03]  /*33d0*/  FMUL.FTZ R7, R7, 0.5 ;  /* 0x3f00000007077820 */ /* 0x000fc60000410000 */
[----:B------:R-:W-:-:S04]  /*33e0*/  FFMA R2, -R5, R5, R2 ;  /* 0x0000000505027223 */ /* 0x000fc80000000102 */
[----:B------:R-:W-:-:S07]  /*33f0*/  FFMA R18, R2, R7, R5 ;  /* 0x0000000702127223 */ /* 0x000fce0000000005 */
.L_x_24:
[----:B------:R-:W-:Y:S05]  /*3400*/  @!P0 BRA `(.L_x_25) ;  /* 0x0000000800748947 */ /* 0x000fea0003800000 */
[----:B------:R-:W0:Y:S01]  /*3410*/  LDC R12, c[0x0][0x3ac] ;  /* 0x0000eb00ff0c7b82 */ /* 0x000e220000000800 */
[----:B------:R-:W-:Y:S01]  /*3420*/  HFMA2 R2, -RZ, RZ, 0, 0 ;  /* 0x00000000ff027431 */ /* 0x000fe200000001ff */
[----:B------:R-:W-:Y:S02]  /*3430*/  MOV R16, 0xff800000 ;  /* 0xff80000000107802 */ /* 0x000fe40000000f00 */
[----:B------:R-:W-:Y:S02]  /*3440*/  MOV R15, RZ ;  /* 0x000000ff000f7202 */ /* 0x000fe40000000f00 */
[C---:B0-----:R-:W-:Y:S02]  /*3450*/  LOP3.LUT R17, R12.reuse, 0xf, RZ, 0xc0, !PT ;  /* 0x0000000f0c117812 */ /* 0x041fe400078ec0ff */
[C---:B------:R-:W-:Y:S02]  /*3460*/  LOP3.LUT R14, R12.reuse, 0x7, RZ, 0xc0, !PT ;  /* 0x000000070c0e7812 */ /* 0x040fe400078ec0ff */
[----:B------:R-:W-:-:S02]  /*3470*/  LOP3.LUT R13, R12, 0x3, RZ, 0xc0, !PT ;  /* 0x000000030c0d7812 */ /* 0x000fc400078ec0ff */
[----:B------:R-:W-:-:S07]  /*3480*/  IADD3 R12, PT, PT, R12, -0x1, RZ ;  /* 0xffffffff0c0c7810 */ /* 0x000fce0007ffe0ff */
.L_x_32:
[----:B------:R-:W-:Y:S02]  /*3490*/  ISETP.GE.U32.AND P0, PT, R12, 0xf, PT ;  /* 0x0000000f0c00780c */ /* 0x000fe40003f06070 */
[----:B------:R-:W-:Y:S02]  /*34a0*/  MOV R11, RZ ;  /* 0x000000ff000b7202 */ /* 0x000fe40000000f00 */
[----:B------:R-:W-:-:S09]  /*34b0*/  MOV R22, RZ ;  /* 0x000000ff00167202 */ /* 0x000fd20000000f00 */
[----:B----4-:R-:W-:Y:S05]  /*34c0*/  @!P0 BRA `(.L_x_26) ;  /* 0x0000000000c08947 */ /* 0x010fea0003800000 */
[----:B------:R-:W0:Y:S01]  /*34d0*/  S2R R4, SR_CgaCtaId ;  /* 0x0000000000047919 */ /* 0x000e220000008800 */
[----:B------:R-:W2:Y:S01]  /*34e0*/  LDC R22, c[0x0][0x3ac] ;  /* 0x0000eb00ff167b82 */ /* 0x000ea20000000800 */
[----:B------:R-:W-:Y:S01]  /*34f0*/  MOV R21, 0x400 ;  /* 0x0000040000157802 */ /* 0x000fe20000000f00 */
[----:B------:R-:W-:Y:S01]  /*3500*/  HFMA2 R11, -RZ, RZ, 0, 0 ;  /* 0x00000000ff0b7431 */ /* 0x000fe200000001ff */
[----:B------:R-:W-:Y:S02]  /*3510*/  MOV R24, RZ ;  /* 0x000000ff00187202 */ /* 0x000fe40000000f00 */
[----:B--2---:R-:W-:Y:S02]  /*3520*/  LOP3.LUT R22, R22, 0x7ffffff0, RZ, 0xc0, !PT ;  /* 0x7ffffff016167812 */ /* 0x004fe400078ec0ff */
[----:B0-----:R-:W-:-:S07]  /*3530*/  LEA R21, R4, R21, 0x18 ;  /* 0x0000001504157211 */ /* 0x001fce00078ec0ff */
.L_x_27:
[C---:B------:R-:W-:Y:S02]  /*3540*/  LEA R23, R24.reuse, R19, 0x2 ;  /* 0x0000001318177211 */ /* 0x040fe400078e10ff */
[C---:B------:R-:W-:Y:S02]  /*3550*/  LEA R25, R24.reuse, R21, 0x2 ;  /* 0x0000001518197211 */ /* 0x040fe400078e10ff */
[----:B------:R-:W-:Y:S01]  /*3560*/  IADD3 R24, PT, PT, R24, 0x10, RZ ;  /* 0x0000001018187810 */ /* 0x000fe20007ffe0ff */
[----:B------:R-:W-:Y:S03]  /*3570*/  LDS R8, [R23] ;  /* 0x0000000017087984 */ /* 0x000fe60000000800 */
[----:B------:R-:W-:Y:S01]  /*3580*/  ISETP.NE.AND P0, PT, R24, R22, PT ;  /* 0x000000161800720c */ /* 0x000fe20003f05270 */
[----:B------:R-:W0:Y:S04]  /*3590*/  LDS.128 R4, [R25] ;  /* 0x0000000019047984 */ /* 0x000e280000000c00 */
[----:B------:R-:W2:Y:S04]  /*35a0*/  LDS R9, [R23+0x4] ;  /* 0x0000040017097984 */ /* 0x000ea80000000800 */
[----:B------:R-:W3:Y:S04]  /*35b0*/  LDS R10, [R23+0x8] ;  /* 0x00000800170a7984 */ /* 0x000ee80000000800 */
[----:B------:R-:W-:Y:S01]  /*35c0*/  LDS R26, [R23+0x3c] ;  /* 0x00003c00171a7984 */ /* 0x000fe20000000800 */
[----:B0-----:R-:W-:-:S03]  /*35d0*/  FFMA R4, R4, R8, R11 ;  /* 0x0000000804047223 */ /* 0x001fc6000000000b */
[----:B------:R-:W0:Y:S01]  /*35e0*/  LDS R8, [R23+0xc] ;  /* 0x00000c0017087984 */ /* 0x000e220000000800 */
[----:B--2---:R-:W-:-:S03]  /*35f0*/  FFMA R5, R5, R9, R4 ;  /* 0x0000000905057223 */ /* 0x004fc60000000004 */
[----:B------:R-:W-:Y:S01]  /*3600*/  LDS R4, [R23+0x10] ;  /* 0x0000100017047984 */ /* 0x000fe20000000800 */
[----:B---3--:R-:W-:-:S03]  /*3610*/  FFMA R6, R6, R10, R5 ;  /* 0x0000000a06067223 */ /* 0x008fc60000000005 */
[----:B------:R-:W-:Y:S01]  /*3620*/  LDS R5, [R23+0x18] ;  /* 0x0000180017057984 */ /* 0x000fe20000000800 */
[----:B0-----:R-:W-:-:S03]  /*3630*/  FFMA R7, R7, R8, R6 ;  /* 0x0000000807077223 */ /* 0x001fc60000000006 */
[----:B------:R-:W0:Y:S04]  /*3640*/  LDS.128 R8, [R25+0x10] ;  /* 0x0000100019087984 */ /* 0x000e280000000c00 */
[----:B------:R-:W2:Y:S01]  /*3650*/  LDS R6, [R23+0x14] ;  /* 0x0000140017067984 */ /* 0x000ea20000000800 */
[----:B0-----:R-:W-:-:S03]  /*3660*/  FFMA R4, R8, R4, R7 ;  /* 0x0000000408047223 */ /* 0x001fc60000000007 */
[----:B------:R-:W0:Y:S01]  /*3670*/  LDS R8, [R23+0x1c] ;  /* 0x00001c0017087984 */ /* 0x000e220000000800 */
[----:B--2---:R-:W-:-:S03]  /*3680*/  FFMA R7, R9, R6, R4 ;  /* 0x0000000609077223 */ /* 0x004fc60000000004 */
[----:B------:R-:W-:Y:S01]  /*3690*/  LDS R9, [R23+0x20] ;  /* 0x0000200017097984 */ /* 0x000fe20000000800 */
[----:B------:R-:W-:-:S03]  /*36a0*/  FFMA R10, R10, R5, R7 ;  /* 0x000000050a0a7223 */ /* 0x000fc60000000007 */
[----:B------:R-:W2:Y:S01]  /*36b0*/  LDS.128 R4, [R25+0x20] ;  /* 0x0000200019047984 */ /* 0x000ea20000000c00 */
[----:B0-----:R-:W-:-:S03]  /*36c0*/  FFMA R27, R11, R8, R10 ;  /* 0x000000080b1b7223 */ /* 0x001fc6000000000a */
[----:B------:R-:W0:Y:S04]  /*36d0*/  LDS R10, [R23+0x24] ;  /* 0x00002400170a7984 */ /* 0x000e280000000800 */
[----:B------:R-:W3:Y:S01]  /*36e0*/  LDS R11, [R23+0x28] ;  /* 0x00002800170b7984 */ /* 0x000ee20000000800 */
[----:B--2---:R-:W-:-:S03]  /*36f0*/  FFMA R8, R4, R9, R27 ;  /* 0x0000000904087223 */ /* 0x004fc6000000001b */
[----:B------:R-:W2:Y:S01]  /*3700*/  LDS R4, [R23+0x2c] ;  /* 0x00002c0017047984 */ /* 0x000ea20000000800 */
[----:B0-----:R-:W-:-:S03]  /*3710*/  FFMA R9, R5, R10, R8 ;  /* 0x0000000a05097223 */ /* 0x001fc60000000008 */
[----:B------:R-:W-:Y:S01]  /*3720*/  LDS R5, [R23+0x30] ;  /* 0x0000300017057984 */ /* 0x000fe20000000800 */
[----:B---3--:R-:W-:-:S03]  /*3730*/  FFMA R6, R6, R11, R9 ;  /* 0x0000000b06067223 */ /* 0x008fc60000000009 */
[----:B------:R-:W0:Y:S01]  /*3740*/  LDS.128 R8, [R25+0x30] ;  /* 0x0000300019087984 */ /* 0x000e220000000c00 */
[----:B--2---:R-:W-:-:S03]  /*3750*/  FFMA R7, R7, R4, R6 ;  /* 0x0000000407077223 */ /* 0x004fc60000000006 */
[----:B------:R-:W2:Y:S04]  /*3760*/  LDS R4, [R23+0x34] ;  /* 0x0000340017047984 */ /* 0x000ea80000000800 */
[----:B------:R-:W3:Y:S01]  /*3770*/  LDS R6, [R23+0x38] ;  /* 0x0000380017067984 */ /* 0x000ee20000000800 */
[----:B0-----:R-:W-:-:S04]  /*3780*/  FFMA R8, R8, R5, R7 ;  /* 0x0000000508087223 */ /* 0x001fc80000000007 */
[----:B--2---:R-:W-:-:S04]  /*3790*/  FFMA R9, R9, R4, R8 ;  /* 0x0000000409097223 */ /* 0x004fc80000000008 */
[----:B---3--:R-:W-:-:S04]  /*37a0*/  FFMA R6, R10, R6, R9 ;  /* 0x000000060a067223 */ /* 0x008fc80000000009 */
[----:B------:R-:W-:Y:S01]  /*37b0*/  FFMA R11, R11, R26, R6 ;  /* 0x0000001a0b0b7223 */ /* 0x000fe20000000006 */
[----:B------:R-:W-:Y:S06]  /*37c0*/  @P0 BRA `(.L_x_27) ;  /* 0xfffffffc005c0947 */ /* 0x000fec000383ffff */
.L_x_26:
[----:B------:R-:W-:-:S13]  /*37d0*/  ISETP.NE.AND P0, PT, R17, RZ, PT ;  /* 0x000000ff1100720c */ /* 0x000fda0003f05270 */
[----:B------:R-:W-:Y:S05]  /*37e0*/  @!P0 BRA `(.L_x_28) ;  /* 0x0000000400008947 */ /* 0x000fea0003800000 */
[----:B------:R-:W-:Y:S02]  /*37f0*/  IADD3 R4, PT, PT, R17, -0x1, RZ ;  /* 0xffffffff11047810 */ /* 0x000fe40007ffe0ff */
[----:B------:R-:W-:Y:S02]  /*3800*/  ISETP.NE.AND P1, PT, R14, RZ, PT ;  /* 0x000000ff0e00720c */ /* 0x000fe40003f25270 */
[----:B------:R-:W-:-:S13]  /*3810*/  ISETP.GE.U32.AND P0, PT, R4, 0x7, PT ;  /* 0x000000070400780c */ /* 0x000fda0003f06070 */
[----:B------:R-:W-:Y:S05]  /*3820*/  @!P0 BRA `(.L_x_29) ;  /* 0x0000000000608947 */ /* 0x000fea0003800000 */
[----:B------:R-:W0:Y:S01]  /*3830*/  S2R R5, SR_CgaCtaId ;  /* 0x0000000000057919 */ /* 0x000e220000008800 */
[----:B------:R-:W-:Y:S02]  /*3840*/  MOV R4, 0x400 ;  /* 0x0000040000047802 */ /* 0x000fe40000000f00 */
[----:B------:R-:W-:-:S05]  /*3850*/  LEA R21, R22, R19, 0x2 ;  /* 0x0000001316157211 */ /* 0x000fca00078e10ff */
[----:B------:R-:W-:Y:S04]  /*3860*/  LDS R8, [R21] ;  /* 0x0000000015087984 */ /* 0x000fe80000000800 */
[----:B------:R-:W-:Y:S04]  /*3870*/  LDS R9, [R21+0x4] ;  /* 0x0000040015097984 */ /* 0x000fe80000000800 */
[----:B------:R-:W-:Y:S04]  /*3880*/  LDS R23, [R21+0x8] ;  /* 0x0000080015177984 */ /* 0x000fe80000000800 */
[----:B------:R-:W-:Y:S04]  /*3890*/  LDS R25, [R21+0x14] ;  /* 0x0000140015197984 */ /* 0x000fe80000000800 */
[----:B------:R-:W-:Y:S01]  /*38a0*/  LDS R27, [R21+0x1c] ;  /* 0x00001c00151b7984 */ /* 0x000fe20000000800 */
[----:B0-----:R-:W-:-:S04]  /*38b0*/  LEA R5, R5, R4, 0x18 ;  /* 0x0000000405057211 */ /* 0x001fc800078ec0ff */
[C---:B------:R-:W-:Y:S02]  /*38c0*/  LEA R24, R22.reuse, R5, 0x2 ;  /* 0x0000000516187211 */ /* 0x040fe400078e10ff */
[----:B------:R-:W-:-:S03]  /*38d0*/  IADD3 R22, PT, PT, R22, 0x8, RZ ;  /* 0x0000000816167810 */ /* 0x000fc60007ffe0ff */
[----:B------:R-:W0:Y:S02]  /*38e0*/  LDS.128 R4, [R24] ;  /* 0x0000000018047984 */ /* 0x000e240000000c00 */
[----:B0-----:R-:W-:Y:S02]  /*38f0*/  FFMA R8, R4, R8, R11 ;  /* 0x0000000804087223 */ /* 0x001fe4000000000b */
[----:B------:R-:W0:Y:S02]  /*3900*/  LDS R4, [R21+0xc] ;  /* 0x00000c0015047984 */ /* 0x000e240000000800 */
[----:B------:R-:W-:Y:S02]  /*3910*/  FFMA R26, R9, R5, R8 ;  /* 0x00000005091a7223 */ /* 0x000fe40000000008 */
[----:B------:R-:W-:Y:S02]  /*3920*/  LDS R5, [R21+0x10] ;  /* 0x0000100015057984 */ /* 0x000fe40000000800 */
[----:B------:R-:W-:-:S02]  /*3930*/  FFMA R23, R23, R6, R26 ;  /* 0x0000000617177223 */ /* 0x000fc4000000001a */
[----:B------:R-:W2:Y:S04]  /*3940*/  LDS.128 R8, [R24+0x10] ;  /* 0x0000100018087984 */ /* 0x000ea80000000c00 */
[----:B------:R-:W3:Y:S01]  /*3950*/  LDS R6, [R21+0x18] ;  /* 0x0000180015067984 */ /* 0x000ee20000000800 */
[----:B0-----:R-:W-:-:S04]  /*3960*/  FFMA R7, R4, R7, R23 ;  /* 0x0000000704077223 */ /* 0x001fc80000000017 */
[----:B--2---:R-:W-:-:S04]  /*3970*/  FFMA R8, R8, R5, R7 ;  /* 0x0000000508087223 */ /* 0x004fc80000000007 */
[----:B------:R-:W-:-:S04]  /*3980*/  FFMA R9, R25, R9, R8 ;  /* 0x0000000919097223 */ /* 0x000fc80000000008 */
[----:B---3--:R-:W-:-:S04]  /*3990*/  FFMA R6, R6, R10, R9 ;  /* 0x0000000a06067223 */ /* 0x008fc80000000009 */
[----:B------:R-:W-:-:S07]  /*39a0*/  FFMA R11, R27, R11, R6 ;  /* 0x0000000b1b0b7223 */ /* 0x000fce0000000006 */
.L_x_29:
        /* <DEDUP_REMOVED lines=11> */
[----:B------:R-:W-:Y:S01]  /*3a60*/  LDS R23, [R8+0xc] ;  /* 0x00000c0008177984 */ /* 0x000fe20000000800 */
[----:B0-----:R-:W-:-:S04]  /*3a70*/  LEA R5, R5, R4, 0x18 ;  /* 0x0000000405057211 */ /* 0x001fc800078ec0ff */
[C---:B------:R-:W-:Y:S02]  /*3a80*/  LEA R5, R22.reuse, R5, 0x2 ;  /* 0x0000000516057211 */ /* 0x040fe400078e10ff */
[----:B------:R-:W-:-:S04]  /*3a90*/  IADD3 R22, PT, PT, R22, 0x4, RZ ;  /* 0x0000000416167810 */ /* 0x000fc80007ffe0ff */
[----:B------:R-:W0:Y:S02]  /*3aa0*/  LDS.128 R4, [R5] ;  /* 0x0000000005047984 */ /* 0x000e240000000c00 */
[----:B0-----:R-:W-:-:S04]  /*3ab0*/  FFMA R4, R4, R9, R11 ;  /* 0x0000000904047223 */ /* 0x001fc8000000000b */
[----:B------:R-:W-:-:S04]  /*3ac0*/  FFMA R21, R21, R5, R4 ;  /* 0x0000000515157223 */ /* 0x000fc80000000004 */
[----:B------:R-:W-:-:S04]  /*3ad0*/  FFMA R6, R10, R6, R21 ;  /* 0x000000060a067223 */ /* 0x000fc80000000015 */
[----:B------:R-:W-:-:S07]  /*3ae0*/  FFMA R11, R23, R7, R6 ;  /* 0x00000007170b7223 */ /* 0x000fce0000000006 */
.L_x_30:
[----:B------:R-:W-:Y:S05]  /*3af0*/  @!P1 BRA `(.L_x_28) ;  /* 0x00000000003c9947 */ /* 0x000fea0003800000 */
[----:B------:R-:W0:Y:S01]  /*3b00*/  S2R R5, SR_CgaCtaId ;  /* 0x0000000000057919 */ /* 0x000e220000008800 */
[----:B------:R-:W-:Y:S02]  /*3b10*/  MOV R4, 0x400 ;  /* 0x0000040000047802 */ /* 0x000fe40000000f00 */
[----:B------:R-:W-:Y:S02]  /*3b20*/  LEA R9, R22, R19, 0x2 ;  /* 0x0000001316097211 */ /* 0x000fe400078e10ff */
[----:B------:R-:W-:-:S03]  /*3b30*/  ISETP.NE.AND P0, PT, R13, 0x1, PT ;  /* 0x000000010d00780c */ /* 0x000fc60003f05270 */
[----:B------:R-:W-:Y:S01]  /*3b40*/  LDS R8, [R9] ;  /* 0x0000000009087984 */ /* 0x000fe20000000800 */
[----:B0-----:R-:W-:-:S04]  /*3b50*/  LEA R5, R5, R4, 0x18 ;  /* 0x0000000405057211 */ /* 0x001fc800078ec0ff */
[----:B------:R-:W-:-:S06]  /*3b60*/  LEA R4, R22, R5, 0x2 ;  /* 0x0000000516047211 */ /* 0x000fcc00078e10ff */
[----:B------:R-:W0:Y:S02]  /*3b70*/  LDS.128 R4, [R4] ;  /* 0x0000000004047984 */ /* 0x000e240000000c00 */
[----:B0-----:R-:W-:Y:S01]  /*3b80*/  FFMA R11, R4, R8, R11 ;  /* 0x00000008040b7223 */ /* 0x001fe2000000000b */
[----:B------:R-:W-:Y:S06]  /*3b90*/  @!P0 BRA `(.L_x_28) ;  /* 0x0000000000148947 */ /* 0x000fec0003800000 */
[----:B------:R-:W-:Y:S01]  /*3ba0*/  ISETP.NE.AND P0, PT, R13, 0x2, PT ;  /* 0x000000020d00780c */ /* 0x000fe20003f05270 */
[----:B------:R-:W0:-:S12]  /*3bb0*/  LDS R4, [R9+0x4] ;  /* 0x0000040009047984 */ /* 0x000e180000000800 */
[----:B------:R-:W2:Y:S01]  /*3bc0*/  @P0 LDS R8, [R9+0x8] ;  /* 0x0000080009080984 */ /* 0x000ea20000000800 */
[----:B0-----:R-:W-:-:S04]  /*3bd0*/  FFMA R11, R4, R5, R11 ;  /* 0x00000005040b7223 */ /* 0x001fc8000000000b */
[----:B--2---:R-:W-:-:S07]  /*3be0*/  @P0 FFMA R11, R8, R6, R11 ;  /* 0x00000006080b0223 */ /* 0x004fce000000000b */
.L_x_28:
[----:B------:R-:W0:Y:S08]  /*3bf0*/  MUFU.RCP R5, R18 ;  /* 0x0000001200057308 */ /* 0x000e300000001000 */
[----:B------:R-:W2:Y:S01]  /*3c00*/  FCHK P0, R11, R18 ;  /* 0x000000120b007302 */ /* 0x000ea20000000000 */
[----:B0-----:R-:W-:-:S04]  /*3c10*/  FFMA R4, R5, -R18, 1 ;  /* 0x3f80000005047423 */ /* 0x001fc80000000812 */
[----:B------:R-:W-:-:S04]  /*3c20*/  FFMA R4, R5, R4, R5 ;  /* 0x0000000405047223 */ /* 0x000fc80000000005 */
[----:B------:R-:W-:-:S04]  /*3c30*/  FFMA R6, R4, R11, RZ ;  /* 0x0000000b04067223 */ /* 0x000fc800000000ff */
[----:B------:R-:W-:-:S04]  /*3c40*/  FFMA R5, R6, -R18, R11 ;  /* 0x8000001206057223 */ /* 0x000fc8000000000b */
[----:B------:R-:W-:Y:S01]  /*3c50*/  FFMA R5, R4, R5, R6 ;  /* 0x0000000504057223 */ /* 0x000fe20000000006 */
[----:B--2---:R-:W-:Y:S06]  /*3c60*/  @!P0 BRA `(.L_x_31) ;  /* 0x00000000000c8947 */ /* 0x004fec0003800000 */
[----:B------:R-:W-:-:S07]  /*3c70*/  MOV R7, 0x3c90 ;  /* 0x00003c9000077802 */ /* 0x000fce0000000f00 */
[----:B-1----:R-:W-:Y:S05]  /*3c80*/  CALL.REL.NOINC `($__internal_1_$__cuda_sm3x_div_rn_noftz_f32_slowpath) ;  /* 0x0000002800787944 */ /* 0x002fea0003c00000 */
[----:B------:R-:W-:-:S07]  /*3c90*/  MOV R5, R26 ;  /* 0x0000001a00057202 */ /* 0x000fce0000000f00 */
.L_x_31:
[----:B------:R-:W-:Y:S01]  /*3ca0*/  HFMA2 R4, -RZ, RZ, 0.96630859375, -0.0022525787353515625 ;  /* 0x3bbb989dff047431 */ /* 0x000fe200000001ff */
[----:B------:R-:W-:Y:S01]  /*3cb0*/  FMNMX R16, R5, R16, !PT ;  /* 0x0000001005107209 */ /* 0x000fe20007800000 */
[----:B------:R-:W0:Y:S01]  /*3cc0*/  LDCU UR7, c[0x0][0x3a4] ;  /* 0x00007480ff0777ac */ /* 0x000e220008000800 */
[----:B------:R-:W-:Y:S02]  /*3cd0*/  MOV R7, 0x437c0000 ;  /* 0x437c000000077802 */ /* 0x000fe40000000f00 */
[C---:B------:R-:W-:Y:S01]  /*3ce0*/  LEA R8, R15.reuse, R3, 0x2 ;  /* 0x000000030f087211 */ /* 0x040fe200078e10ff */
[----:B------:R-:W-:Y:S01]  /*3cf0*/  FADD R5, -R16, R5 ;  /* 0x0000000510057221 */ /* 0x000fe20000000100 */
[----:B------:R-:W-:-:S03]  /*3d00*/  IADD3 R15, PT, PT, R15, 0x1, RZ ;  /* 0x000000010f0f7810 */ /* 0x000fc60007ffe0ff */
[----:B------:R-:W-:-:S04]  /*3d10*/  FFMA.SAT R4, R5, R4, 0.5 ;  /* 0x3f00000005047423 */ /* 0x000fc80000002004 */
[----:B------:R-:W-:-:S04]  /*3d20*/  FFMA.RM R4, R4, R7, 12582913 ;  /* 0x4b40000104047423 */ /* 0x000fc80000004007 */
[C---:B------:R-:W-:Y:S01]  /*3d30*/  FADD R6, R4.reuse, -12583039 ;  /* 0xcb40007f04067421 */ /* 0x040fe20000000000 */
[----:B------:R-:W-:Y:S02]  /*3d40*/  SHF.L.U32 R4, R4, 0x17, RZ ;  /* 0x0000001704047819 */ /* 0x000fe400000006ff */
[----:B0-----:R-:W-:Y:S01]  /*3d50*/  ISETP.NE.AND P0, PT, R15, UR7, PT ;  /* 0x000000070f007c0c */ /* 0x001fe2000bf05270 */
[----:B------:R-:W-:-:S04]  /*3d60*/  FFMA R6, R5, 1.4426950216293334961, -R6 ;  /* 0x3fb8aa3b05067823 */ /* 0x000fc80000000806 */
[----:B------:R-:W-:-:S04]  /*3d70*/  FFMA R6, R5, 1.925963033500011079e-08, R6 ;  /* 0x32a5706005067823 */ /* 0x000fc80000000006 */
[----:B------:R-:W0:Y:S02]  /*3d80*/  MUFU.EX2 R5, R6 ;  /* 0x0000000600057308 */ /* 0x000e240000000800 */
[----:B0-----:R-:W-:-:S04]  /*3d90*/  FMUL R5, R4, R5 ;  /* 0x0000000504057220 */ /* 0x001fc80000400000 */
[----:B------:R-:W-:Y:S01]  /*3da0*/  FADD R2, R5, R2 ;  /* 0x0000000205027221 */ /* 0x000fe20000000000 */
[----:B------:R4:W-:Y:S01]  /*3db0*/  STS [R8], R5 ;  /* 0x0000000508007388 */ /* 0x0009e20000000800 */
[----:B------:R-:W-:Y:S05]  /*3dc0*/  @!P0 BRA `(.L_x_22) ;  /* 0x0000000400648947 */ /* 0x000fea0003800000 */
[----:B------:R-:W-:Y:S05]  /*3dd0*/  BRA `(.L_x_32) ;  /* 0xfffffff400ac7947 */ /* 0x000fea000383ffff */
.L_x_25:
[----:B------:R-:W0:Y:S08]  /*3de0*/  MUFU.RCP R5, R18 ;  /* 0x0000001200057308 */ /* 0x000e300000001000 */
[----:B------:R-:W2:Y:S01]  /*3df0*/  FCHK P0, RZ, R18 ;  /* 0x00000012ff007302 */ /* 0x000ea20000000000 */
[----:B0-----:R-:W-:-:S04]  /*3e00*/  FFMA R2, R5, -R18, 1 ;  /* 0x3f80000005027423 */ /* 0x001fc80000000812 */
[----:B------:R-:W-:Y:S01]  /*3e10*/  FFMA R6, R5, R2, R5 ;  /* 0x0000000205067223 */ /* 0x000fe20000000005 */
[----:B------:R-:W-:-:S03]  /*3e20*/  HFMA2 R2, -RZ, RZ, 0, 0 ;  /* 0x00000000ff027431 */ /* 0x000fc600000001ff */
[----:B------:R-:W-:-:S04]  /*3e30*/  FFMA R5, RZ, R6, RZ ;  /* 0x00000006ff057223 */ /* 0x000fc800000000ff */
[----:B------:R-:W-:-:S04]  /*3e40*/  FFMA R4, R5, -R18, RZ ;  /* 0x8000001205047223 */ /* 0x000fc800000000ff */
[----:B------:R-:W-:Y:S01]  /*3e50*/  FFMA R5, R6, R4, R5 ;  /* 0x0000000406057223 */ /* 0x000fe20000000005 */
[----:B--2---:R-:W-:Y:S06]  /*3e60*/  @!P0 BRA `(.L_x_33) ;  /* 0x0000000000108947 */ /* 0x004fec0003800000 */
[----:B------:R-:W-:Y:S02]  /*3e70*/  MOV R11, RZ ;  /* 0x000000ff000b7202 */ /* 0x000fe40000000f00 */
[----:B------:R-:W-:-:S07]  /*3e80*/  MOV R7, 0x3ea0 ;  /* 0x00003ea000077802 */ /* 0x000fce0000000f00 */
[----:B-1----:R-:W-:Y:S05]  /*3e90*/  CALL.REL.NOINC `($__internal_1_$__cuda_sm3x_div_rn_noftz_f32_slowpath) ;  /* 0x0000002400f47944 */ /* 0x002fea0003c00000 */
[----:B------:R-:W-:-:S07]  /*3ea0*/  MOV R5, R26 ;  /* 0x0000001a00057202 */ /* 0x000fce0000000f00 */
.L_x_33:
[----:B------:R-:W0:Y:S01]  /*3eb0*/  LDCU UR7, c[0x0][0x3a4] ;  /* 0x00007480ff0777ac */ /* 0x000e220008000800 */
[----:B------:R-:W-:Y:S02]  /*3ec0*/  MOV R6, 0xff800000 ;  /* 0xff80000000067802 */ /* 0x000fe40000000f00 */
[----:B------:R-:W-:Y:S01]  /*3ed0*/  MOV R4, RZ ;  /* 0x000000ff00047202 */ /* 0x000fe20000000f00 */
[----:B0-----:R-:W-:Y:S02]  /*3ee0*/  UISETP.GE.U32.AND UP0, UPT, UR7, 0x4, UPT ;  /* 0x000000040700788c */ /* 0x001fe4000bf06070 */
[----:B------:R-:W-:-:S04]  /*3ef0*/  ULOP3.LUT UR4, UR7, 0x3, URZ, 0xc0, !UPT ;  /* 0x0000000307047892 */ /* 0x000fc8000f8ec0ff */
[----:B------:R-:W-:-:S03]  /*3f00*/  UISETP.NE.AND UP1, UPT, UR4, URZ, UPT ;  /* 0x000000ff0400728c */ /* 0x000fc6000bf25270 */
[----:B------:R-:W-:Y:S08]  /*3f10*/  BRA.U !UP0, `(.L_x_34) ;  /* 0x0000000108747547 */ /* 0x000ff0000b800000 */
[----:B------:R-:W-:Y:S01]  /*3f20*/  ULOP3.LUT UR5, UR7, 0x7ffffffc, URZ, 0xc0, !UPT ;  /* 0x7ffffffc07057892 */ /* 0x000fe2000f8ec0ff */
[----:B------:R-:W-:Y:S01]  /*3f30*/  HFMA2 R2, -RZ, RZ, 0, 0 ;  /* 0x00000000ff027431 */ /* 0x000fe200000001ff */
[----:B------:R-:W-:Y:S01]  /*3f40*/  MOV R6, 0xff800000 ;  /* 0xff80000000067802 */ /* 0x000fe20000000f00 */
[----:B------:R-:W-:Y:S01]  /*3f50*/  HFMA2 R13, -RZ, RZ, 0.96630859375, -0.0022525787353515625 ;  /* 0x3bbb989dff0d7431 */ /* 0x000fe200000001ff */
[----:B------:R-:W-:Y:S02]  /*3f60*/  MOV R7, RZ ;  /* 0x000000ff00077202 */ /* 0x000fe40000000f00 */
[----:B------:R-:W-:Y:S02]  /*3f70*/  MOV R12, 0x437c0000 ;  /* 0x437c0000000c7802 */ /* 0x000fe40000000f00 */
[----:B------:R-:W-:-:S07]  /*3f80*/  MOV R4, UR5 ;  /* 0x0000000500047c02 */ /* 0x000fce0008000f00 */
.L_x_35:
[----:B------:R-:W-:Y:S02]  /*3f90*/  FMNMX R6, R6, R5, !PT ;  /* 0x0000000506067209 */ /* 0x000fe40007800000 */
[C---:B0-----:R-:W-:Y:S02]  /*3fa0*/  LEA R10, R7.reuse, R3, 0x2 ;  /* 0x00000003070a7211 */ /* 0x041fe400078e10ff */
[----:B------:R-:W-:Y:S01]  /*3fb0*/  IADD3 R7, PT, PT, R7, 0x4, RZ ;  /* 0x0000000407077810 */ /* 0x000fe20007ffe0ff */
[----:B------:R-:W-:-:S03]  /*3fc0*/  FADD R8, -R6, R5 ;  /* 0x0000000506087221 */ /* 0x000fc60000000100 */
[----:B------:R-:W-:Y:S01]  /*3fd0*/  ISETP.NE.AND P0, PT, R7, R4, PT ;  /* 0x000000040700720c */ /* 0x000fe20003f05270 */
[----:B------:R-:W-:-:S04]  /*3fe0*/  FFMA.SAT R9, R8, R13, 0.5 ;  /* 0x3f00000008097423 */ /* 0x000fc8000000200d */
[----:B------:R-:W-:-:S04]  /*3ff0*/  FFMA.RM R9, R9, R12, 12582913 ;  /* 0x4b40000109097423 */ /* 0x000fc8000000400c */
[C---:B------:R-:W-:Y:S01]  /*4000*/  FADD R11, R9.reuse, -12583039 ;  /* 0xcb40007f090b7421 */ /* 0x040fe20000000000 */
[----:B------:R-:W-:-:S03]  /*4010*/  SHF.L.U32 R9, R9, 0x17, RZ ;  /* 0x0000001709097819 */ /* 0x000fc600000006ff */
[----:B------:R-:W-:-:S04]  /*4020*/  FFMA R11, R8, 1.4426950216293334961, -R11 ;  /* 0x3fb8aa3b080b7823 */ /* 0x000fc8000000080b */
[----:B------:R-:W-:-:S04]  /*4030*/  FFMA R11, R8, 1.925963033500011079e-08, R11 ;  /* 0x32a57060080b7823 */ /* 0x000fc8000000000b */
[----:B------:R-:W0:Y:S02]  /*4040*/  MUFU.EX2 R8, R11 ;  /* 0x0000000b00087308 */ /* 0x000e240000000800 */
[----:B0-----:R-:W-:-:S04]  /*4050*/  FMUL R9, R9, R8 ;  /* 0x0000000809097220 */ /* 0x001fc80000400000 */
[C---:B------:R-:W-:Y:S01]  /*4060*/  FADD R2, R9.reuse, R2 ;  /* 0x0000000209027221 */ /* 0x040fe20000000000 */
[----:B------:R0:W-:Y:S03]  /*4070*/  STS [R10], R9 ;  /* 0x000000090a007388 */ /* 0x0001e60000000800 */
[C---:B------:R-:W-:Y:S01]  /*4080*/  FADD R2, R9.reuse, R2 ;  /* 0x0000000209027221 */ /* 0x040fe20000000000 */
[----:B------:R0:W-:Y:S03]  /*4090*/  STS [R10+0x4], R9 ;  /* 0x000004090a007388 */ /* 0x0001e60000000800 */
[C---:B------:R-:W-:Y:S01]  /*40a0*/  FADD R2, R9.reuse, R2 ;  /* 0x0000000209027221 */ /* 0x040fe20000000000 */
[----:B------:R0:W-:Y:S03]  /*40b0*/  STS [R10+0x8], R9 ;  /* 0x000008090a007388 */ /* 0x0001e60000000800 */
[----:B------:R-:W-:Y:S01]  /*40c0*/  FADD R2, R9, R2 ;  /* 0x0000000209027221 */ /* 0x000fe20000000000 */
[----:B------:R0:W-:Y:S01]  /*40d0*/  STS [R10+0xc], R9 ;  /* 0x00000c090a007388 */ /* 0x0001e20000000800 */
[----:B------:R-:W-:Y:S05]  /*40e0*/  @P0 BRA `(.L_x_35) ;  /* 0xfffffffc00a80947 */ /* 0x000fea000383ffff */
.L_x_34:
[----:B------:R-:W-:Y:S05]  /*40f0*/  BRA.U !UP1, `(.L_x_22) ;  /* 0x0000000109987547 */ /* 0x000fea000b800000 */
[----:B------:R-:W-:Y:S02]  /*4100*/  UISETP.NE.AND UP0, UPT, UR4, 0x1, UPT ;  /* 0x000000010400788c */ /* 0x000fe4000bf05270 */
[----:B------:R-:W-:-:S04]  /*4110*/  ULOP3.LUT UR5, UR7, 0x1, URZ, 0xc0, !UPT ;  /* 0x0000000107057892 */ /* 0x000fc8000f8ec0ff */
[----:B------:R-:W-:-:S03]  /*4120*/  UISETP.NE.U32.AND UP1, UPT, UR5, 0x1, UPT ;  /* 0x000000010500788c */ /* 0x000fc6000bf25070 */
[----:B------:R-:W-:Y:S08]  /*4130*/  BRA.U !UP0, `(.L_x_36) ;  /* 0x0000000108487547 */ /* 0x000ff0000b800000 */
[----:B------:R-:W-:Y:S01]  /*4140*/  HFMA2 R8, -RZ, RZ, 0.96630859375, -0.0022525787353515625 ;  /* 0x3bbb989dff087431 */ /* 0x000fe200000001ff */
[----:B------:R-:W-:Y:S02]  /*4150*/  FMNMX R6, R6, R5, !PT ;  /* 0x0000000506067209 */ /* 0x000fe40007800000 */
[----:B0-----:R-:W-:Y:S02]  /*4160*/  MOV R9, 0x437c0000 ;  /* 0x437c000000097802 */ /* 0x001fe40000000f00 */
[----:B------:R-:W-:Y:S01]  /*4170*/  LEA R12, R4, R3, 0x2 ;  /* 0x00000003040c7211 */ /* 0x000fe200078e10ff */
[----:B------:R-:W-:Y:S01]  /*4180*/  FADD R7, -R6, R5 ;  /* 0x0000000506077221 */ /* 0x000fe20000000100 */
[----:B------:R-:W-:-:S03]  /*4190*/  IADD3 R4, PT, PT, R4, 0x2, RZ ;  /* 0x0000000204047810 */ /* 0x000fc60007ffe0ff */
        /* <DEDUP_REMOVED lines=8> */
[----:B------:R-:W-:Y:S01]  /*4220*/  FADD R2, R2, R7 ;  /* 0x0000000702027221 */ /* 0x000fe20000000000 */
[----:B------:R2:W-:Y:S03]  /*4230*/  STS [R12], R7 ;  /* 0x000000070c007388 */ /* 0x0005e60000000800 */
[----:B------:R-:W-:Y:S01]  /*4240*/  FADD R2, R7, R2 ;  /* 0x0000000207027221 */ /* 0x000fe20000000000 */
[----:B------:R2:W-:Y:S06]  /*4250*/  STS [R12+0x4], R7 ;  /* 0x000004070c007388 */ /* 0x0005ec0000000800 */
.L_x_36:
[----:B------:R-:W-:Y:S05]  /*4260*/  BRA.U UP1, `(.L_x_22) ;  /* 0x00000001013c7547 */ /* 0x000fea000b800000 */
[----:B--2---:R-:W-:Y:S01]  /*4270*/  HFMA2 R7, -RZ, RZ, 0.96630859375, -0.0022525787353515625 ;  /* 0x3bbb989dff077431 */ /* 0x004fe200000001ff */
[----:B------:R-:W-:Y:S02]  /*4280*/  FMNMX R6, R6, R5, !PT ;  /* 0x0000000506067209 */ /* 0x000fe40007800000 */
[----:B------:R-:W-:Y:S02]  /*4290*/  MOV R8, 0x437c0000 ;  /* 0x437c000000087802 */ /* 0x000fe40000000f00 */
[----:B------:R-:W-:Y:S01]  /*42a0*/  LEA R4, R4, R3, 0x2 ;  /* 0x0000000304047211 */ /* 0x000fe200078e10ff */
[----:B------:R-:W-:-:S04]  /*42b0*/  FADD R6, -R6, R5 ;  /* 0x0000000506067221 */ /* 0x000fc80000000100 */
[----:B------:R-:W-:-:S04]  /*42c0*/  FFMA.SAT R5, R6, R7, 0.5 ;  /* 0x3f00000006057423 */ /* 0x000fc80000002007 */
[----:B------:R-:W-:-:S04]  /*42d0*/  FFMA.RM R5, R5, R8, 12582913 ;  /* 0x4b40000105057423 */ /* 0x000fc80000004008 */
[C---:B------:R-:W-:Y:S01]  /*42e0*/  FADD R7, R5.reuse, -12583039 ;  /* 0xcb40007f05077421 */ /* 0x040fe20000000000 */
[----:B------:R-:W-:-:S03]  /*42f0*/  SHF.L.U32 R5, R5, 0x17, RZ ;  /* 0x0000001705057819 */ /* 0x000fc600000006ff */
[----:B------:R-:W-:-:S04]  /*4300*/  FFMA R7, R6, 1.4426950216293334961, -R7 ;  /* 0x3fb8aa3b06077823 */ /* 0x000fc80000000807 */
[----:B------:R-:W-:-:S04]  /*4310*/  FFMA R7, R6, 1.925963033500011079e-08, R7 ;  /* 0x32a5706006077823 */ /* 0x000fc80000000007 */
[----:B------:R-:W2:Y:S02]  /*4320*/  MUFU.EX2 R6, R7 ;  /* 0x0000000700067308 */ /* 0x000ea40000000800 */
[----:B--2---:R-:W-:-:S04]  /*4330*/  FMUL R5, R5, R6 ;  /* 0x0000000605057220 */ /* 0x004fc80000400000 */
[----:B------:R-:W-:Y:S01]  /*4340*/  FADD R2, R2, R5 ;  /* 0x0000000502027221 */ /* 0x000fe20000000000 */
[----:B------:R3:W-:Y:S06]  /*4350*/  STS [R4], R5 ;  /* 0x0000000504007388 */ /* 0x0007ec0000000800 */
.L_x_22:
[----:B------:R-:W-:Y:S01]  /*4360*/  BAR.SYNC.DEFER_BLOCKING 0x0 ;  /* 0x0000000000007b1d */ /* 0x000fe20000010000 */
[----:B------:R-:W-:-:S09]  /*4370*/  UISETP.GE.AND UP0, UPT, UR7, 0x1, UPT ;  /* 0x000000010700788c */ /* 0x000fd2000bf06270 */
[----:B------:R-:W-:Y:S05]  /*4380*/  BRA.U !UP0, `(.L_x_37) ;  /* 0x00000019082c7547 */ /* 0x000fea000b800000 */
[----:B------:R-:W5:Y:S02]  /*4390*/  LDCU UR4, c[0x0][0x3ac] ;  /* 0x00007580ff0477ac */ /* 0x000f640008000800 */
[----:B-----5:R-:W-:-:S09]  /*43a0*/  UISETP.GE.AND UP0, UPT, UR4, 0x1, UPT ;  /* 0x000000010400788c */ /* 0x020fd2000bf06270 */
[----:B------:R-:W-:Y:S05]  /*43b0*/  BRA.U !UP0, `(.L_x_38) ;  /* 0x0000000908607547 */ /* 0x000fea000b800000 */
[----:B------:R-:W-:Y:S01]  /*43c0*/  HFMA2 R27, -RZ, RZ, 0, 0 ;  /* 0x00000000ff1b7431 */ /* 0x000fe200000001ff */
[----:B------:R-:W-:Y:S02]  /*43d0*/  ULOP3.LUT UR5, UR4, 0xf, URZ, 0xc0, !UPT ;  /* 0x0000000f04057892 */ /* 0x000fe4000f8ec0ff */
[----:B------:R-:W-:Y:S02]  /*43e0*/  ULOP3.LUT UR6, UR4, 0x7, URZ, 0xc0, !UPT ;  /* 0x0000000704067892 */ /* 0x000fe4000f8ec0ff */
[----:B------:R-:W-:Y:S02]  /*43f0*/  ULOP3.LUT UR10, UR4, 0x3, URZ, 0xc0, !UPT ;  /* 0x00000003040a7892 */ /* 0x000fe4000f8ec0ff */
[----:B------:R-:W-:-:S12]  /*4400*/  UIADD3 UR4, UPT, UPT, UR4, -0x1, URZ ;  /* 0xffffffff04047890 */ /* 0x000fd8000fffe0ff */
.L_x_45:
[----:B0--3--:R-:W-:Y:S01]  /*4410*/  LEA R13, R27, R3, 0x2 ;  /* 0x000000031b0d7211 */ /* 0x009fe200078e10ff */
[----:B---34-:R-:W3:Y:S01]  /*4420*/  MUFU.RCP R5, R2 ;  /* 0x0000000200057308 */ /* 0x018ee20000001000 */
[----:B------:R-:W-:-:S03]  /*4430*/  UISETP.GE.U32.AND UP0, UPT, UR4, 0xf, UPT ;  /* 0x0000000f0400788c */ /* 0x000fc6000bf06070 */
[----:B------:R-:W4:Y:S01]  /*4440*/  LDS R11, [R13] ;  /* 0x000000000d0b7984 */ /* 0x000f220000000800 */
[----:B---3--:R-:W-:-:S04]  /*4450*/  FFMA R4, R5, -R2, 1 ;  /* 0x3f80000005047423 */ /* 0x008fc80000000802 */
[----:B------:R-:W-:Y:S01]  /*4460*/  FFMA R4, R5, R4, R5 ;  /* 0x0000000405047223 */ /* 0x000fe20000000005 */
[----:B----4-:R-:W3:Y:S03]  /*4470*/  FCHK P0, R11, R2 ;  /* 0x000000020b007302 */ /* 0x010ee60000000000 */
[----:B------:R-:W-:-:S04]  /*4480*/  FFMA R5, R11, R4, RZ ;  /* 0x000000040b057223 */ /* 0x000fc800000000ff */
[----:B------:R-:W-:-:S04]  /*4490*/  FFMA R26, R5, -R2, R11 ;  /* 0x80000002051a7223 */ /* 0x000fc8000000000b */
[----:B------:R-:W-:Y:S01]  /*44a0*/  FFMA R26, R4, R26, R5 ;  /* 0x0000001a041a7223 */ /* 0x000fe20000000005 */
[----:B---3--:R-:W-:Y:S06]  /*44b0*/  @!P0 BRA `(.L_x_39) ;  /* 0x00000000000c8947 */ /* 0x008fec0003800000 */
[----:B------:R-:W-:Y:S02]  /*44c0*/  MOV R18, R2 ;  /* 0x0000000200127202 */ /* 0x000fe40000000f00 */
[----:B--2---:R-:W-:-:S07]  /*44d0*/  MOV R7, 0x44f0 ;  /* 0x000044f000077802 */ /* 0x004fce0000000f00 */
[----:B01----:R-:W-:Y:S05]  /*44e0*/  CALL.REL.NOINC `($__internal_1_$__cuda_sm3x_div_rn_noftz_f32_slowpath) ;  /* 0x0000002000607944 */ /* 0x003fea0003c00000 */
.L_x_39:
[----:B------:R3:W-:Y:S01]  /*44f0*/  STS [R13], R26 ;  /* 0x0000001a0d007388 */ /* 0x0007e20000000800 */
[----:B------:R-:W-:Y:S01]  /*4500*/  HFMA2 R4, -RZ, RZ, 0, 0 ;  /* 0x00000000ff047431 */ /* 0x000fe200000001ff */
[----:B------:R-:W-:Y:S06]  /*4510*/  BRA.U !UP0, `(.L_x_40) ;  /* 0x0000000108a47547 */ /* 0x000fec000b800000 */
[----:B------:R-:W4:Y:S01]  /*4520*/  LDC R21, c[0x0][0x3ac] ;  /* 0x0000eb00ff157b82 */ /* 0x000f220000000800 */
[----:B------:R-:W-:-:S07]  /*4530*/  MOV R25, RZ ;  /* 0x000000ff00197202 */ /* 0x000fce0000000f00 */
.L_x_41:
[----:B0-----:R-:W-:-:S05]  /*4540*/  LEA R24, R25, R1, 0x2 ;  /* 0x0000000119187211 */ /* 0x001fca00078e10ff */
[----:B------:R-:W5:Y:S04]  /*4550*/  LDL.128 R16, [R24] ;  /* 0x0000000018107983 */ /* 0x000f680000100c00 */
[----:B--2---:R-:W2:Y:S01]  /*4560*/  LDL.128 R4, [R24+0x10] ;  /* 0x0000100018047983 */ /* 0x004ea20000100c00 */
[----:B------:R-:W-:-:S03]  /*4570*/  LEA R28, R25, R0, 0x2 ;  /* 0x00000000191c7211 */ /* 0x000fc600078e10ff */
[----:B0-----:R-:W4:Y:S04]  /*4580*/  LDL.128 R8, [R24+0x20] ;  /* 0x0000200018087983 */ /* 0x001f280000100c00 */
[----:B---3--:R-:W5:Y:S04]  /*4590*/  LDS.64 R12, [R28] ;  /* 0x000000001c0c7984 */ /* 0x008f680000000a00 */
[----:B------:R-:W0:Y:S01]  /*45a0*/  LDS.64 R22, [R28+0x8] ;  /* 0x000008001c167984 */ /* 0x000e220000000a00 */
[-C--:B-----5:R-:W-:Y:S01]  /*45b0*/  FFMA R16, R12, R26.reuse, R16 ;  /* 0x0000001a0c107223 */ /* 0x0a0fe20000000010 */
[----:B------:R-:W-:-:S02]  /*45c0*/  FFMA R17, R13, R26, R17 ;  /* 0x0000001a0d117223 */ /* 0x000fc40000000011 */
[----:B------:R-:W3:Y:S01]  /*45d0*/  LDL.128 R12, [R24+0x30] ;  /* 0x00003000180c7983 */ /* 0x000ee20000100c00 */
[-C--:B0-----:R-:W-:Y:S01]  /*45e0*/  FFMA R18, R22, R26.reuse, R18 ;  /* 0x0000001a16127223 */ /* 0x081fe20000000012 */
[----:B------:R-:W-:Y:S01]  /*45f0*/  FFMA R19, R23, R26, R19 ;  /* 0x0000001a17137223 */ /* 0x000fe20000000013 */
[----:B------:R-:W-:-:S04]  /*4600*/  IADD3 R25, PT, PT, R25, 0x10, RZ ;  /* 0x0000001019197810 */ /* 0x000fc80007ffe0ff */
[----:B------:R-:W-:Y:S04]  /*4610*/  STL.128 [R24], R16 ;  /* 0x0000001018007387 */ /* 0x000fe80000100c00 */
[----:B------:R-:W2:Y:S04]  /*4620*/  LDS.64 R16, [R28+0x10] ;  /* 0x000010001c107984 */ /* 0x000ea80000000a00 */
[----:B------:R-:W0:Y:S01]  /*4630*/  LDS.64 R18, [R28+0x18] ;  /* 0x000018001c127984 */ /* 0x000e220000000a00 */
[-C--:B--2---:R-:W-:Y:S01]  /*4640*/  FFMA R4, R16, R26.reuse, R4 ;  /* 0x0000001a10047223 */ /* 0x084fe20000000004 */
[----:B------:R-:W-:-:S02]  /*4650*/  FFMA R5, R17, R26, R5 ;  /* 0x0000001a11057223 */ /* 0x000fc40000000005 */
[----:B------:R-:W4:Y:S01]  /*4660*/  LDS.64 R16, [R28+0x20] ;  /* 0x000020001c107984 */ /* 0x000f220000000a00 */
[-C--:B0-----:R-:W-:Y:S01]  /*4670*/  FFMA R6, R18, R26.reuse, R6 ;  /* 0x0000001a12067223 */ /* 0x081fe20000000006 */
[-C--:B------:R-:W-:Y:S02]  /*4680*/  FFMA R7, R19, R26.reuse, R7 ;  /* 0x0000001a13077223 */ /* 0x080fe40000000007 */
[----:B------:R-:W0:Y:S04]  /*4690*/  LDS.64 R18, [R28+0x28] ;  /* 0x000028001c127984 */ /* 0x000e280000000a00 */
[----:B------:R-:W-:Y:S01]  /*46a0*/  STL.128 [R24+0x10], R4 ;  /* 0x0000100418007387 */ /* 0x000fe20000100c00 */
[-C--:B----4-:R-:W-:Y:S01]  /*46b0*/  FFMA R8, R16, R26.reuse, R8 ;  /* 0x0000001a10087223 */ /* 0x090fe20000000008 */
[----:B------:R-:W-:-:S02]  /*46c0*/  FFMA R9, R17, R26, R9 ;  /* 0x0000001a11097223 */ /* 0x000fc40000000009 */
[----:B------:R-:W-:Y:S01]  /*46d0*/  LDS.64 R16, [R28+0x38] ;  /* 0x000038001c107984 */ /* 0x000fe20000000a00 */
[-C--:B0-----:R-:W-:Y:S01]  /*46e0*/  FFMA R10, R18, R26.reuse, R10 ;  /* 0x0000001a120a7223 */ /* 0x081fe2000000000a */
[-C--:B------:R-:W-:Y:S02]  /*46f0*/  FFMA R11, R19, R26.reuse, R11 ;  /* 0x0000001a130b7223 */ /* 0x080fe4000000000b */
[----:B------:R-:W3:Y:S04]  /*4700*/  LDS.64 R18, [R28+0x30] ;  /* 0x000030001c127984 */ /* 0x000ee80000000a00 */
[----:B------:R0:W-:Y:S01]  /*4710*/  STL.128 [R24+0x20], R8 ;  /* 0x0000200818007387 */ /* 0x0001e20000100c00 */
[-C--:B---3--:R-:W-:Y:S01]  /*4720*/  FFMA R12, R18, R26.reuse, R12 ;  /* 0x0000001a120c7223 */ /* 0x088fe2000000000c */
[-C--:B------:R-:W-:Y:S01]  /*4730*/  FFMA R13, R19, R26.reuse, R13 ;  /* 0x0000001a130d7223 */ /* 0x080fe2000000000d */
[-C--:B------:R-:W-:Y:S01]  /*4740*/  FFMA R14, R16, R26.reuse, R14 ;  /* 0x0000001a100e7223 */ /* 0x080fe2000000000e */
[----:B------:R-:W-:Y:S01]  /*4750*/  FFMA R15, R17, R26, R15 ;  /* 0x0000001a110f7223 */ /* 0x000fe2000000000f */
[----:B------:R-:W-:-:S04]  /*4760*/  LOP3.LUT R16, R21, 0x7ffffff0, RZ, 0xc0, !PT ;  /* 0x7ffffff015107812 */ /* 0x000fc800078ec0ff */
[----:B------:R0:W-:Y:S01]  /*4770*/  STL.128 [R24+0x30], R12 ;  /* 0x0000300c18007387 */ /* 0x0001e20000100c00 */
[----:B------:R-:W-:-:S13]  /*4780*/  ISETP.NE.AND P0, PT, R25, R16, PT ;  /* 0x000000101900720c */ /* 0x000fda0003f05270 */
[----:B------:R-:W-:Y:S05]  /*4790*/  @P0 BRA `(.L_x_41) ;  /* 0xfffffffc00680947 */ /* 0x000fea000383ffff */
[----:B------:R-:W-:-:S07]  /*47a0*/  MOV R4, R16 ;  /* 0x0000001000047202 */ /* 0x000fce0000000f00 */
.L_x_40:
[----:B------:R-:W-:-:S09]  /*47b0*/  UISETP.NE.AND UP0, UPT, UR5, URZ, UPT ;  /* 0x000000ff0500728c */ /* 0x000fd2000bf05270 */
[----:B------:R-:W-:Y:S05]  /*47c0*/  BRA.U !UP0, `(.L_x_42) ;  /* 0x0000000508487547 */ /* 0x000fea000b800000 */
[----:B------:R-:W-:Y:S02]  /*47d0*/  UIADD3 UR11, UPT, UPT, UR5, -0x1, URZ ;  /* 0xffffffff050b7890 */ /* 0x000fe4000fffe0ff */
[----:B------:R-:W-:Y:S02]  /*47e0*/  UISETP.NE.AND UP1, UPT, UR6, URZ, UPT ;  /* 0x000000ff0600728c */ /* 0x000fe4000bf25270 */
[----:B------:R-:W-:-:S09]  /*47f0*/  UISETP.GE.U32.AND UP0, UPT, UR11, 0x7, UPT ;  /* 0x000000070b00788c */ /* 0x000fd2000bf06070 */
[----:B------:R-:W-:Y:S05]  /*4800*/  BRA.U !UP0, `(.L_x_43) ;  /* 0x00000001088c7547 */ /* 0x000fea000b800000 */
[----:B------:R-:W-:-:S05]  /*4810*/  LEA R5, R4, R1, 0x2 ;  /* 0x0000000104057211 */ /* 0x000fca00078e10ff */
[----:B------:R-:W4:Y:S04]  /*4820*/  LDL R16, [R5] ;  /* 0x0000000005107983 */ /* 0x000f280000100800 */
[----:B------:R-:W5:Y:S04]  /*4830*/  LDL R18, [R5+0x4] ;  /* 0x0000040005127983 */ /* 0x000f680000100800 */
[----:B------:R-:W5:Y:S04]  /*4840*/  LDL R22, [R5+0x8] ;  /* 0x0000080005167983 */ /* 0x000f680000100800 */
[----:B0-----:R-:W5:Y:S04]  /*4850*/  LDL R24, [R5+0xc] ;  /* 0x00000c0005187983 */ /* 0x001f680000100800 */
[----:B---3--:R-:W3:Y:S04]  /*4860*/  LDL R13, [R5+0x10] ;  /* 0x00001000050d7983 */ /* 0x008ee80000100800 */
[----:B------:R-:W3:Y:S04]  /*4870*/  LDL R11, [R5+0x14] ;  /* 0x00001400050b7983 */ /* 0x000ee80000100800 */
[----:B------:R-:W3:Y:S04]  /*4880*/  LDL R9, [R5+0x18] ;  /* 0x0000180005097983 */ /* 0x000ee80000100800 */
[----:B--2---:R-:W2:Y:S01]  /*4890*/  LDL R7, [R5+0x1c] ;  /* 0x00001c0005077983 */ /* 0x004ea20000100800 */
[----:B------:R-:W-:-:S02]  /*48a0*/  LEA R14, R4, R0, 0x2 ;  /* 0x00000000040e7211 */ /* 0x000fc400078e10ff */
[----:B------:R-:W-:-:S03]  /*48b0*/  IADD3 R4, PT, PT, R4, 0x8, RZ ;  /* 0x0000000804047810 */ /* 0x000fc60007ffe0ff */
[----:B------:R-:W4:Y:S04]  /*48c0*/  LDS R15, [R14] ;  /* 0x000000000e0f7984 */ /* 0x000f280000000800 */
[----:B------:R-:W5:Y:S04]  /*48d0*/  LDS R17, [R14+0x4] ;  /* 0x000004000e117984 */ /* 0x000f680000000800 */
[----:B------:R-:W0:Y:S04]  /*48e0*/  LDS R19, [R14+0x8] ;  /* 0x000008000e137984 */ /* 0x000e280000000800 */
[----:B------:R-:W1:Y:S04]  /*48f0*/  LDS R21, [R14+0xc] ;  /* 0x00000c000e157984 */ /* 0x000e680000000800 */
[----:B------:R-:W3:Y:S04]  /*4900*/  LDS R12, [R14+0x10] ;  /* 0x000010000e0c7984 */ /* 0x000ee80000000800 */
[----:B------:R-:W3:Y:S04]  /*4910*/  LDS R10, [R14+0x14] ;  /* 0x000014000e0a7984 */ /* 0x000ee80000000800 */
[----:B------:R-:W3:Y:S04]  /*4920*/  LDS R6, [R14+0x18] ;  /* 0x000018000e067984 */ /* 0x000ee80000000800 */
[----:B------:R-:W2:Y:S01]  /*4930*/  LDS R8, [R14+0x1c] ;  /* 0x00001c000e087984 */ /* 0x000ea20000000800 */
[-C--:B----4-:R-:W-:Y:S01]  /*4940*/  FFMA R16, R15, R26.reuse, R16 ;  /* 0x0000001a0f107223 */ /* 0x090fe20000000010 */
[----:B-----5:R-:W-:-:S04]  /*4950*/  FFMA R18, R17, R26, R18 ;  /* 0x0000001a11127223 */ /* 0x020fc80000000012 */
[----:B------:R4:W-:Y:S01]  /*4960*/  STL [R5], R16 ;  /* 0x0000001005007387 */ /* 0x0009e20000100800 */
[----:B0-----:R-:W-:-:S03]  /*4970*/  FFMA R22, R19, R26, R22 ;  /* 0x0000001a13167223 */ /* 0x001fc60000000016 */
[----:B------:R4:W-:Y:S01]  /*4980*/  STL [R5+0x4], R18 ;  /* 0x0000041205007387 */ /* 0x0009e20000100800 */
[----:B-1----:R-:W-:-:S03]  /*4990*/  FFMA R24, R21, R26, R24 ;  /* 0x0000001a15187223 */ /* 0x002fc60000000018 */
[----:B------:R4:W-:Y:S01]  /*49a0*/  STL [R5+0x8], R22 ;  /* 0x0000081605007387 */ /* 0x0009e20000100800 */
[----:B---3--:R-:W-:-:S03]  /*49b0*/  FFMA R12, R12, R26, R13 ;  /* 0x0000001a0c0c7223 */ /* 0x008fc6000000000d */
[----:B------:R4:W-:Y:S01]  /*49c0*/  STL [R5+0xc], R24 ;  /* 0x00000c1805007387 */ /* 0x0009e20000100800 */
[----:B------:R-:W-:-:S03]  /*49d0*/  FFMA R10, R10, R26, R11 ;  /* 0x0000001a0a0a7223 */ /* 0x000fc6000000000b */
[----:B------:R4:W-:Y:S01]  /*49e0*/  STL [R5+0x10], R12 ;  /* 0x0000100c05007387 */ /* 0x0009e20000100800 */
[----:B------:R-:W-:-:S03]  /*49f0*/  FFMA R6, R6, R26, R9 ;  /* 0x0000001a06067223 */ /* 0x000fc60000000009 */
[----:B------:R4:W-:Y:S01]  /*4a00*/  STL [R5+0x14], R10 ;  /* 0x0000140a05007387 */ /* 0x0009e20000100800 */
[----:B--2---:R-:W-:-:S03]  /*4a10*/  FFMA R8, R8, R26, R7 ;  /* 0x0000001a08087223 */ /* 0x004fc60000000007 */
[----:B------:R4:W-:Y:S04]  /*4a20*/  STL [R5+0x18], R6 ;  /* 0x0000180605007387 */ /* 0x0009e80000100800 */
[----:B------:R4:W-:Y:S02]  /*4a30*/  STL [R5+0x1c], R8 ;  /* 0x00001c0805007387 */ /* 0x0009e40000100800 */
.L_x_43:
[----:B------:R-:W-:Y:S05]  /*4a40*/  BRA.U !UP1, `(.L_x_42) ;  /* 0x0000000109a87547 */ /* 0x000fea000b800000 */
[----:B------:R-:W-:Y:S02]  /*4a50*/  UIADD3 UR11, UPT, UPT, UR6, -0x1, URZ ;  /* 0xffffffff060b7890 */ /* 0x000fe4000fffe0ff */
[----:B------:R-:W-:Y:S02]  /*4a60*/  UISETP.NE.AND UP1, UPT, UR10, URZ, UPT ;  /* 0x000000ff0a00728c */ /* 0x000fe4000bf25270 */
[----:B------:R-:W-:-:S09]  /*4a70*/  UISETP.GE.U32.AND UP0, UPT, UR11, 0x3, UPT ;  /* 0x000000030b00788c */ /* 0x000fd2000bf06070 */
[----:B------:R-:W-:Y:S05]  /*4a80*/  BRA.U !UP0, `(.L_x_44) ;  /* 0x00000001084c7547 */ /* 0x000fea000b800000 */
[----:B0-2-4-:R-:W-:-:S05]  /*4a90*/  LEA R12, R4, R1, 0x2 ;  /* 0x00000001040c7211 */ /* 0x015fca00078e10ff */
[----:B------:R-:W2:Y:S04]  /*4aa0*/  LDL R5, [R12] ;  /* 0x000000000c057983 */ /* 0x000ea80000100800 */
[----:B------:R-:W4:Y:S04]  /*4ab0*/  LDL R7, [R12+0x4] ;  /* 0x000004000c077983 */ /* 0x000f280000100800 */
[----:B------:R-:W5:Y:S04]  /*4ac0*/  LDL R9, [R12+0x8] ;  /* 0x000008000c097983 */ /* 0x000f680000100800 */
[----:B------:R-:W3:Y:S01]  /*4ad0*/  LDL R11, [R12+0xc] ;  /* 0x00000c000c0b7983 */ /* 0x000ee20000100800 */
[----:B------:R-:W-:-:S02]  /*4ae0*/  LEA R10, R4, R0, 0x2 ;  /* 0x00000000040a7211 */ /* 0x000fc400078e10ff */
[----:B------:R-:W-:-:S03]  /*4af0*/  IADD3 R4, PT, PT, R4, 0x4, RZ ;  /* 0x0000000404047810 */ /* 0x000fc60007ffe0ff */
[----:B------:R-:W2:Y:S04]  /*4b00*/  LDS R6, [R10] ;  /* 0x000000000a067984 */ /* 0x000ea80000000800 */
[----:B------:R-:W4:Y:S04]  /*4b10*/  LDS R8, [R10+0x4] ;  /* 0x000004000a087984 */ /* 0x000f280000000800 */
[----:B------:R-:W5:Y:S04]  /*4b20*/  LDS R14, [R10+0x8] ;  /* 0x000008000a0e7984 */ /* 0x000f680000000800 */
[----:B------:R-:W3:Y:S01]  /*4b30*/  LDS R16, [R10+0xc] ;  /* 0x00000c000a107984 */ /* 0x000ee20000000800 */
[-C--:B--2---:R-:W-:Y:S01]  /*4b40*/  FFMA R5, R6, R26.reuse, R5 ;  /* 0x0000001a06057223 */ /* 0x084fe20000000005 */
[----:B----4-:R-:W-:-:S04]  /*4b50*/  FFMA R6, R8, R26, R7 ;  /* 0x0000001a08067223 */ /* 0x010fc80000000007 */
[----:B------:R0:W-:Y:S01]  /*4b60*/  STL [R12], R5 ;  /* 0x000000050c007387 */ /* 0x0001e20000100800 */
[----:B-----5:R-:W-:-:S03]  /*4b70*/  FFMA R7, R14, R26, R9 ;  /* 0x0000001a0e077223 */ /* 0x020fc60000000009 */
[----:B------:R0:W-:Y:S01]  /*4b80*/  STL [R12+0x4], R6 ;  /* 0x000004060c007387 */ /* 0x0001e20000100800 */
[----:B---3--:R-:W-:-:S03]  /*4b90*/  FFMA R8, R16, R26, R11 ;  /* 0x0000001a10087223 */ /* 0x008fc6000000000b */
[----:B------:R0:W-:Y:S04]  /*4ba0*/  STL [R12+0x8], R7 ;  /* 0x000008070c007387 */ /* 0x0001e80000100800 */
[----:B------:R0:W-:Y:S02]  /*4bb0*/  STL [R12+0xc], R8 ;  /* 0x00000c080c007387 */ /* 0x0001e40000100800 */
.L_x_44:
[----:B------:R-:W-:Y:S05]  /*4bc0*/  BRA.U !UP1, `(.L_x_42) ;  /* 0x0000000109487547 */ /* 0x000fea000b800000 */
[----:B0---4-:R-:W-:-:S05]  /*4bd0*/  LEA R6, R4, R1, 0x2 ;  /* 0x0000000104067211 */ /* 0x011fca00078e10ff */
[----:B------:R-:W4:Y:S01]  /*4be0*/  LDL R8, [R6] ;  /* 0x0000000006087983 */ /* 0x000f220000100800 */
[----:B------:R-:W-:Y:S01]  /*4bf0*/  LEA R4, R4, R0, 0x2 ;  /* 0x0000000004047211 */ /* 0x000fe200078e10ff */
[----:B------:R-:W-:-:S04]  /*4c00*/  UISETP.NE.AND UP0, UPT, UR10, 0x1, UPT ;  /* 0x000000010a00788c */ /* 0x000fc8000bf05270 */
[----:B------:R-:W4:Y:S02]  /*4c10*/  LDS R5, [R4] ;  /* 0x0000000004057984 */ /* 0x000f240000000800 */
[----:B----4-:R-:W-:-:S05]  /*4c20*/  FFMA R5, R5, R26, R8 ;  /* 0x0000001a05057223 */ /* 0x010fca0000000008 */
[----:B------:R0:W-:Y:S01]  /*4c30*/  STL [R6], R5 ;  /* 0x0000000506007387 */ /* 0x0001e20000100800 */
[----:B------:R-:W-:Y:S05]  /*4c40*/  BRA.U !UP0, `(.L_x_42) ;  /* 0x0000000108287547 */ /* 0x000fea000b800000 */
[----:B------:R-:W4:Y:S01]  /*4c50*/  LDL R8, [R6+0x4] ;  /* 0x0000040006087983 */ /* 0x000f220000100800 */
[----:B------:R-:W-:-:S03]  /*4c60*/  UISETP.NE.AND UP0, UPT, UR10, 0x2, UPT ;  /* 0x000000020a00788c */ /* 0x000fc6000bf05270 */
[----:B0-----:R-:W4:Y:S02]  /*4c70*/  LDS R5, [R4+0x4] ;  /* 0x0000040004057984 */ /* 0x001f240000000800 */
[----:B----4-:R-:W-:-:S05]  /*4c80*/  FFMA R5, R5, R26, R8 ;  /* 0x0000001a05057223 */ /* 0x010fca0000000008 */
[----:B------:R0:W-:Y:S01]  /*4c90*/  STL [R6+0x4], R5 ;  /* 0x0000040506007387 */ /* 0x0001e20000100800 */
[----:B------:R-:W-:Y:S05]  /*4ca0*/  BRA.U !UP0, `(.L_x_42) ;  /* 0x0000000108107547 */ /* 0x000fea000b800000 */
[----:B------:R-:W4:Y:S04]  /*4cb0*/  LDL R8, [R6+0x8] ;  /* 0x0000080006087983 */ /* 0x000f280000100800 */
[----:B0-----:R-:W4:Y:S02]  /*4cc0*/  LDS R5, [R4+0x8] ;  /* 0x0000080004057984 */ /* 0x001f240000000800 */
[----:B----4-:R-:W-:-:S05]  /*4cd0*/  FFMA R5, R5, R26, R8 ;  /* 0x0000001a05057223 */ /* 0x010fca0000000008 */
[----:B------:R0:W-:Y:S02]  /*4ce0*/  STL [R6+0x8], R5 ;  /* 0x0000080506007387 */ /* 0x0001e40000100800 */
.L_x_42:
[----:B------:R-:W5:Y:S01]  /*4cf0*/  LDCU UR11, c[0x0][0x3a4] ;  /* 0x00007480ff0b77ac */ /* 0x000f620008000800 */
[----:B------:R-:W-:-:S04]  /*4d00*/  IADD3 R27, PT, PT, R27, 0x1, RZ ;  /* 0x000000011b1b7810 */ /* 0x000fc80007ffe0ff */
[----:B-----5:R-:W-:-:S13]  /*4d10*/  ISETP.NE.AND P0, PT, R27, UR11, PT ;  /* 0x0000000b1b007c0c */ /* 0x020fda000bf05270 */
[----:B------:R-:W-:Y:S05]  /*4d20*/  @!P0 BRA `(.L_x_37) ;  /* 0x0000000c00c48947 */ /* 0x000fea0003800000 */
[----:B------:R-:W-:Y:S05]  /*4d30*/  BRA `(.L_x_45) ;  /* 0xfffffff400b47947 */ /* 0x000fea000383ffff */
.L_x_38:
[----:B------:R-:W-:Y:S01]  /*4d40*/  UISETP.GE.U32.AND UP0, UPT, UR7, 0x8, UPT ;  /* 0x000000080700788c */ /* 0x000fe2000bf06070 */
[----:B------:R-:W-:Y:S01]  /*4d50*/  HFMA2 R6, -RZ, RZ, 0, 0 ;  /* 0x00000000ff067431 */ /* 0x000fe200000001ff */
[----:B------:R-:W-:-:S07]  /*4d60*/  ULOP3.LUT UR6, UR7, 0x7, URZ, 0xc0, !UPT ;  /* 0x0000000707067892 */ /* 0x000fce000f8ec0ff */
[----:B------:R-:W-:Y:S05]  /*4d70*/  BRA.U !UP0, `(.L_x_46) ;  /* 0x0000000508dc7547 */ /* 0x000fea000b800000 */
[----:B------:R-:W-:Y:S01]  /*4d80*/  ULOP3.LUT UR4, UR7, 0x7ffffff8, URZ, 0xc0, !UPT ;  /* 0x7ffffff807047892 */ /* 0x000fe2000f8ec0ff */
[----:B--2---:R-:W-:-:S05]  /*4d90*/  MOV R12, RZ ;  /* 0x000000ff000c7202 */ /* 0x004fca0000000f00 */
[----:B------:R-:W-:-:S07]  /*4da0*/  MOV R6, UR4 ;  /* 0x0000000400067c02 */ /* 0x000fce0008000f00 */
.L_x_55:
[C---:B0-----:R-:W-:Y:S01]  /*4db0*/  LEA R10, R12.reuse, R3, 0x2 ;  /* 0x000000030c0a7211 */ /* 0x041fe200078e10ff */
[----:B---34-:R-:W0:Y:S01]  /*4dc0*/  MUFU.RCP R5, R2 ;  /* 0x0000000200057308 */ /* 0x018e220000001000 */
[----:B------:R-:W-:-:S03]  /*4dd0*/  IADD3 R12, PT, PT, R12, 0x8, RZ ;  /* 0x000000080c0c7810 */ /* 0x000fc60007ffe0ff */
[----:B------:R-:W2:Y:S01]  /*4de0*/  LDS R11, [R10] ;  /* 0x000000000a0b7984 */ /* 0x000ea20000000800 */
[----:B------:R-:W-:Y:S01]  /*4df0*/  ISETP.NE.AND P2, PT, R12, R6, PT ;  /* 0x000000060c00720c */ /* 0x000fe20003f45270 */
[----:B0-----:R-:W-:-:S04]  /*4e00*/  FFMA R0, R5, -R2, 1 ;  /* 0x3f80000005007423 */ /* 0x001fc80000000802 */
[----:B------:R-:W-:Y:S01]  /*4e10*/  FFMA R0, R5, R0, R5 ;  /* 0x0000000005007223 */ /* 0x000fe20000000005 */
[----:B--2---:R-:W0:Y:S03]  /*4e20*/  FCHK P0, R11, R2 ;  /* 0x000000020b007302 */ /* 0x004e260000000000 */
[----:B------:R-:W-:-:S04]  /*4e30*/  FFMA R5, R0, R11, RZ ;  /* 0x0000000b00057223 */ /* 0x000fc800000000ff */
[----:B------:R-:W-:-:S04]  /*4e40*/  FFMA R4, R5, -R2, R11 ;  /* 0x8000000205047223 */ /* 0x000fc8000000000b */
[----:B------:R-:W-:Y:S01]  /*4e50*/  FFMA R5, R0, R4, R5 ;  /* 0x0000000400057223 */ /* 0x000fe20000000005 */
[----:B0-----:R-:W-:Y:S06]  /*4e60*/  @!P0 BRA `(.L_x_47) ;  /* 0x0000000000108947 */ /* 0x001fec0003800000 */
[----:B------:R-:W-:Y:S02]  /*4e70*/  MOV R18, R2 ;  /* 0x0000000200127202 */ /* 0x000fe40000000f00 */
[----:B------:R-:W-:-:S07]  /*4e80*/  MOV R7, 0x4ea0 ;  /* 0x00004ea000077802 */ /* 0x000fce0000000f00 */
[----:B-1----:R-:W-:Y:S05]  /*4e90*/  CALL.REL.NOINC `($__internal_1_$__cuda_sm3x_div_rn_noftz_f32_slowpath) ;  /* 0x0000001400f47944 */ /* 0x002fea0003c00000 */
[----:B------:R-:W-:-:S07]  /*4ea0*/  MOV R5, R26 ;  /* 0x0000001a00057202 */ /* 0x000fce0000000f00 */
.L_x_47:
[----:B------:R-:W0:Y:S01]  /*4eb0*/  LDS R11, [R10+0x4] ;  /* 0x000004000a0b7984 */ /* 0x000e220000000800 */
[----:B------:R-:W2:Y:S03]  /*4ec0*/  MUFU.RCP R7, R2 ;  /* 0x0000000200077308 */ /* 0x000ea60000001000 */
[----:B------:R3:W-:Y:S01]  /*4ed0*/  STS [R10], R5 ;  /* 0x000000050a007388 */ /* 0x0007e20000000800 */
[----:B--2---:R-:W-:-:S04]  /*4ee0*/  FFMA R0, R7, -R2, 1 ;  /* 0x3f80000007007423 */ /* 0x004fc80000000802 */
[----:B------:R-:W-:Y:S01]  /*4ef0*/  FFMA R0, R7, R0, R7 ;  /* 0x0000000007007223 */ /* 0x000fe20000000007 */
[----:B0-----:R-:W0:Y:S03]  /*4f00*/  FCHK P0, R11, R2 ;  /* 0x000000020b007302 */ /* 0x001e260000000000 */
[----:B------:R-:W-:-:S04]  /*4f10*/  FFMA R7, R0, R11, RZ ;  /* 0x0000000b00077223 */ /* 0x000fc800000000ff */
[----:B------:R-:W-:-:S04]  /*4f20*/  FFMA R4, R7, -R2, R11 ;  /* 0x8000000207047223 */ /* 0x000fc8000000000b */
[----:B------:R-:W-:Y:S01]  /*4f30*/  FFMA R7, R0, R4, R7 ;  /* 0x0000000400077223 */ /* 0x000fe20000000007 */
[----:B0--3--:R-:W-:Y:S06]  /*4f40*/  @!P0 BRA `(.L_x_48) ;  /* 0x0000000000108947 */ /* 0x009fec0003800000 */
[----:B------:R-:W-:Y:S02]  /*4f50*/  MOV R18, R2 ;  /* 0x0000000200127202 */ /* 0x000fe40000000f00 */
[----:B------:R-:W-:-:S07]  /*4f60*/  MOV R7, 0x4f80 ;  /* 0x00004f8000077802 */ /* 0x000fce0000000f00 */
[----:B-1----:R-:W-:Y:S05]  /*4f70*/  CALL.REL.NOINC `($__internal_1_$__cuda_sm3x_div_rn_noftz_f32_slowpath) ;  /* 0x0000001400bc7944 */ /* 0x002fea0003c00000 */
[----:B------:R-:W-:-:S07]  /*4f80*/  MOV R7, R26 ;  /* 0x0000001a00077202 */ /* 0x000fce0000000f00 */
.L_x_48:
[----:B------:R-:W0:Y:S01]  /*4f90*/  LDS R11, [R10+0x8] ;  /* 0x000008000a0b7984 */ /* 0x000e220000000800 */
[----:B------:R-:W2:Y:S03]  /*4fa0*/  MUFU.RCP R5, R2 ;  /* 0x0000000200057308 */ /* 0x000ea60000001000 */
[----:B------:R3:W-:Y:S01]  /*4fb0*/  STS [R10+0x4], R7 ;  /* 0x000004070a007388 */ /* 0x0007e20000000800 */
        /* <DEDUP_REMOVED lines=11> */
.L_x_49:
        /* <DEDUP_REMOVED lines=14> */
.L_x_50:
        /* <DEDUP_REMOVED lines=14> */
.L_x_51:
        /* <DEDUP_REMOVED lines=14> */
.L_x_52:
        /* <DEDUP_REMOVED lines=14> */
.L_x_53:
        /* <DEDUP_REMOVED lines=14> */
.L_x_54:
[----:B------:R0:W-:Y:S01]  /*54d0*/  STS [R10+0x1c], R7 ;  /* 0x00001c070a007388 */ /* 0x0001e20000000800 */
[----:B------:R-:W-:Y:S05]  /*54e0*/  @P2 BRA `(.L_x_55) ;  /* 0xfffffff800302947 */ /* 0x000fea000383ffff */
.L_x_46:
[----:B------:R-:W-:-:S09]  /*54f0*/  UISETP.NE.AND UP0, UPT, UR6, URZ, UPT ;  /* 0x000000ff0600728c */ /* 0x000fd2000bf05270 */
[----:B------:R-:W-:Y:S05]  /*5500*/  BRA.U !UP0, `(.L_x_37) ;  /* 0x0000000508cc7547 */ /* 0x000fea000b800000 */
[----:B------:R-:W5:Y:S01]  /*5510*/  LDCU UR4, c[0x0][0x3a4] ;  /* 0x00007480ff0477ac */ /* 0x000f620008000800 */
[----:B------:R-:W-:Y:S02]  /*5520*/  UISETP.GE.U32.AND UP0, UPT, UR6, 0x4, UPT ;  /* 0x000000040600788c */ /* 0x000fe4000bf06070 */
[----:B-----5:R-:W-:-:S07]  /*5530*/  ULOP3.LUT UR4, UR4, 0x3, URZ, 0xc0, !UPT ;  /* 0x0000000304047892 */ /* 0x020fce000f8ec0ff */
[----:B------:R-:W-:Y:S05]  /*5540*/  BRA.U !UP0, `(.L_x_56) ;  /* 0x0000000108e87547 */ /* 0x000fea000b800000 */
[----:B0-----:R-:W-:Y:S01]  /*5550*/  LEA R10, R6, R3, 0x2 ;  /* 0x00000003060a7211 */ /* 0x001fe200078e10ff */
[----:B---34-:R-:W0:Y:S04]  /*5560*/  MUFU.RCP R5, R2 ;  /* 0x0000000200057308 */ /* 0x018e280000001000 */
[----:B------:R-:W3:Y:S01]  /*5570*/  LDS R11, [R10] ;  /* 0x000000000a0b7984 */ /* 0x000ee20000000800 */
[----:B0-----:R-:W-:-:S04]  /*5580*/  FFMA R0, R5, -R2, 1 ;  /* 0x3f80000005007423 */ /* 0x001fc80000000802 */
[----:B------:R-:W-:Y:S01]  /*5590*/  FFMA R0, R5, R0, R5 ;  /* 0x0000000005007223 */ /* 0x000fe20000000005 */
[----:B---3--:R-:W0:Y:S03]  /*55a0*/  FCHK P0, R11, R2 ;  /* 0x000000020b007302 */ /* 0x008e260000000000 */
[----:B------:R-:W-:-:S04]  /*55b0*/  FFMA R5, R0, R11, RZ ;  /* 0x0000000b00057223 */ /* 0x000fc800000000ff */
[----:B------:R-:W-:-:S04]  /*55c0*/  FFMA R4, R5, -R2, R11 ;  /* 0x8000000205047223 */ /* 0x000fc8000000000b */
[----:B------:R-:W-:Y:S01]  /*55d0*/  FFMA R5, R0, R4, R5 ;  /* 0x0000000400057223 */ /* 0x000fe20000000005 */
[----:B0-----:R-:W-:Y:S06]  /*55e0*/  @!P0 BRA `(.L_x_57) ;  /* 0x0000000000108947 */ /* 0x001fec0003800000 */
[----:B------:R-:W-:Y:S02]  /*55f0*/  MOV R18, R2 ;  /* 0x0000000200127202 */ /* 0x000fe40000000f00 */
[----:B--2---:R-:W-:-:S07]  /*5600*/  MOV R7, 0x5620 ;  /* 0x0000562000077802 */ /* 0x004fce0000000f00 */
[----:B-1----:R-:W-:Y:S05]  /*5610*/  CALL.REL.NOINC `($__internal_1_$__cuda_sm3x_div_rn_noftz_f32_slowpath) ;  /* 0x0000001000147944 */ /* 0x002fea0003c00000 */
[----:B------:R-:W-:-:S07]  /*5620*/  MOV R5, R26 ;  /* 0x0000001a00057202 */ /* 0x000fce0000000f00 */
.L_x_57:
[----:B------:R-:W0:Y:S01]  /*5630*/  LDS R11, [R10+0x4] ;  /* 0x000004000a0b7984 */ /* 0x000e220000000800 */
[----:B--2---:R-:W2:Y:S03]  /*5640*/  MUFU.RCP R7, R2 ;  /* 0x0000000200077308 */ /* 0x004ea60000001000 */
        /* <DEDUP_REMOVED lines=12> */
.L_x_58:
        /* <DEDUP_REMOVED lines=14> */
.L_x_59:
        /* <DEDUP_REMOVED lines=14> */
.L_x_60:
[----:B------:R0:W-:Y:S01]  /*58d0*/  STS [R10+0xc], R7 ;  /* 0x00000c070a007388 */ /* 0x0001e20000000800 */
[----:B------:R-:W-:-:S07]  /*58e0*/  IADD3 R6, PT, PT, R6, 0x4, RZ ;  /* 0x0000000406067810 */ /* 0x000fce0007ffe0ff */
.L_x_56:
[----:B------:R-:W-:-:S09]  /*58f0*/  UISETP.NE.AND UP0, UPT, UR4, URZ, UPT ;  /* 0x000000ff0400728c */ /* 0x000fd2000bf05270 */
[----:B------:R-:W-:Y:S05]  /*5900*/  BRA.U !UP0, `(.L_x_37) ;  /* 0x0000000108cc7547 */ /* 0x000fea000b800000 */
[----:B------:R-:W-:-:S09]  /*5910*/  UISETP.NE.AND UP0, UPT, UR4, 0x1, UPT ;  /* 0x000000010400788c */ /* 0x000fd2000bf05270 */
        /* <DEDUP_REMOVED lines=15> */
.L_x_62:
        /* <DEDUP_REMOVED lines=14> */
.L_x_63:
[----:B------:R0:W-:Y:S01]  /*5af0*/  STS [R10+0x4], R7 ;  /* 0x000004070a007388 */ /* 0x0001e20000000800 */
[----:B------:R-:W-:-:S07]  /*5b00*/  IADD3 R6, PT, PT, R6, 0x2, RZ ;  /* 0x0000000206067810 */ /* 0x000fce0007ffe0ff */
.L_x_61:
[----:B------:R-:W5:Y:S02]  /*5b10*/  LDCU UR5, c[0x0][0x3a4] ;  /* 0x00007480ff0577ac */ /* 0x000f640008000800 */
[----:B-----5:R-:W-:-:S04]  /*5b20*/  ULOP3.LUT UR5, UR5, 0x1, URZ, 0xc0, !UPT ;  /* 0x0000000105057892 */ /* 0x020fc8000f8ec0ff */
[----:B------:R-:W-:-:S09]  /*5b30*/  UISETP.NE.U32.AND UP0, UPT, UR5, 0x1, UPT ;  /* 0x000000010500788c */ /* 0x000fd2000bf05070 */
[----:B------:R-:W-:Y:S05]  /*5b40*/  BRA.U UP0, `(.L_x_37) ;  /* 0x00000001003c7547 */ /* 0x000fea000b800000 */
[----:B------:R-:W-:Y:S01]  /*5b50*/  LEA R3, R6, R3, 0x2 ;  /* 0x0000000306037211 */ /* 0x000fe200078e10ff */
[----:B---34-:R-:W3:Y:S04]  /*5b60*/  MUFU.RCP R5, R2 ;  /* 0x0000000200057308 */ /* 0x018ee80000001000 */
        /* <DEDUP_REMOVED lines=9> */
[----:B0-2---:R-:W-:-:S07]  /*5c00*/  MOV R7, 0x5c20 ;  /* 0x00005c2000077802 */ /* 0x005fce0000000f00 */
[----:B-1----:R-:W-:Y:S05]  /*5c10*/  CALL.REL.NOINC `($__internal_1_$__cuda_sm3x_div_rn_noftz_f32_slowpath) ;  /* 0x0000000800947944 */ /* 0x002fea0003c00000 */
[----:B------:R-:W-:-:S07]  /*5c20*/  MOV R0, R26 ;  /* 0x0000001a00007202 */ /* 0x000fce0000000f00 */
.L_x_64:
[----:B------:R3:W-:Y:S02]  /*5c30*/  STS [R3], R0 ;  /* 0x0000000003007388 */ /* 0x0007e40000000800 */
.L_x_37:
[----:B---3--:R-:W3:Y:S08]  /*5c40*/  LDC R3, c[0x0][0x3ac] ;  /* 0x0000eb00ff037b82 */ /* 0x008ef00000000800 */
[----:B------:R-:W-:Y:S01]  /*5c50*/  BAR.SYNC.DEFER_BLOCKING 0x0 ;  /* 0x0000000000007b1d */ /* 0x000fe20000010000 */
[----:B---3--:R-:W-:-:S13]  /*5c60*/  ISETP.GE.AND P0, PT, R3, 0x1, PT ;  /* 0x000000010300780c */ /* 0x008fda0003f06270 */
[----:B------:R-:W-:Y:S05]  /*5c70*/  @!P0 EXIT ;  /* 0x000000000000894d */ /* 0x000fea0003800000 */
[C---:B0-2-4-:R-:W-:Y:S01]  /*5c80*/  LOP3.LUT R12, R3.reuse, 0xf, RZ, 0xc0, !PT ;  /* 0x0000000f030c7812 */ /* 0x055fe200078ec0ff */
[----:B------:R-:W-:Y:S01]  /*5c90*/  UMOV UR4, URZ ;  /* 0x000000ff00047c82 */ /* 0x000fe20008000000 */
[C---:B------:R-:W-:Y:S02]  /*5ca0*/  LOP3.LUT R0, R3.reuse, 0x7, RZ, 0xc0, !PT ;  /* 0x0000000703007812 */ /* 0x040fe400078ec0ff */
[C---:B------:R-:W-:Y:S02]  /*5cb0*/  LOP3.LUT R2, R3.reuse, 0x3, RZ, 0xc0, !PT ;  /* 0x0000000303027812 */ /* 0x040fe400078ec0ff */
[----:B------:R-:W-:-:S07]  /*5cc0*/  IADD3 R3, PT, PT, R3, -0x1, RZ ;  /* 0xffffffff03037810 */ /* 0x000fce0007ffe0ff */
.L_x_70:
[----:B0-----:R-:W0:Y:S01]  /*5cd0*/  S2UR UR5, SR_CTAID.Y ;  /* 0x00000000000579c3 */ /* 0x001e220000002600 */
[----:B------:R-:W0:Y:S01]  /*5ce0*/  LDCU UR6, c[0x0][0x3ac] ;  /* 0x00007580ff0677ac */ /* 0x000e220008000800 */
[----:B------:R-:W-:Y:S01]  /*5cf0*/  ISETP.GE.U32.AND P0, PT, R3, 0xf, PT ;  /* 0x0000000f0300780c */ /* 0x000fe20003f06070 */
[----:B------:R-:W-:Y:S01]  /*5d00*/  HFMA2 R14, -RZ, RZ, 0, 0 ;  /* 0x00000000ff0e7431 */ /* 0x000fe200000001ff */
[----:B------:R-:W-:Y:S02]  /*5d10*/  ISETP.NE.AND P1, PT, R12, RZ, PT ;  /* 0x000000ff0c00720c */ /* 0x000fe40003f25270 */
[----:B------:R-:W-:Y:S01]  /*5d20*/  MOV R13, RZ ;  /* 0x000000ff000d7202 */ /* 0x000fe20000000f00 */
[----:B0-----:R-:W-:Y:S02]  /*5d30*/  UIMAD UR5, UR5, UR6, UR4 ;  /* 0x00000006050572a4 */ /* 0x001fe4000f8e0204 */
[----:B------:R-:W-:Y:S02]  /*5d40*/  UIADD3 UR4, UPT, UPT, UR4, 0x1, URZ ;  /* 0x0000000104047890 */ /* 0x000fe4000fffe0ff */
[----:B------:R-:W-:-:S02]  /*5d50*/  UIMAD UR10, UR5, UR6, URZ ;  /* 0x00000006050a72a4 */ /* 0x000fc4000f8e02ff */
[----:B------:R-:W-:Y:S02]  /*5d60*/  UISETP.NE.AND UP1, UPT, UR4, UR6, UPT ;  /* 0x000000060400728c */ /* 0x000fe4000bf25270 */
[----:B------:R-:W-:Y:S09]  /*5d70*/  @!P0 BRA `(.L_x_65) ;  /* 0x0000000000c48947 */ /* 0x000ff20003800000 */
[----:B------:R-:W-:Y:S01]  /*5d80*/  ULOP3.LUT UR6, UR6, 0x7ffffff0, URZ, 0xc0, !UPT ;  /* 0x7ffffff006067892 */ /* 0x000fe2000f8ec0ff */
[----:B------:R-:W-:Y:S02]  /*5d90*/  IADD3 R18, PT, PT, R1, 0x20, RZ ;  /* 0x0000002001127810 */ /* 0x000fe40007ffe0ff */
[----:B------:R-:W-:Y:S01]  /*5da0*/  MOV R14, RZ ;  /* 0x000000ff000e7202 */ /* 0x000fe20000000f00 */
[----:B------:R-:W-:Y:S01]  /*5db0*/  UIADD3 UR7, UPT, UPT, -UR6, URZ, URZ ;  /* 0x000000ff06077290 */ /* 0x000fe2000fffe1ff */
[----:B------:R-:W-:Y:S02]  /*5dc0*/  MOV R15, UR10 ;  /* 0x0000000a000f7c02 */ /* 0x000fe40008000f00 */
[----:B------:R-:W-:-:S09]  /*5dd0*/  MOV R13, UR6 ;  /* 0x00000006000d7c02 */ /* 0x000fd20008000f00 */
.L_x_66:
[----:B------:R-:W0:Y:S01]  /*5de0*/  LDC.64 R16, c[0x0][0x390] ;  /* 0x0000e400ff107b82 */ /* 0x000e220000000a00 */
[----:B------:R-:W2:Y:S04]  /*5df0*/  LDL.128 R8, [R18+-0x20] ;  /* 0xffffe00012087983 */ /* 0x000ea80000100c00 */
[----:B------:R-:W3:Y:S01]  /*5e00*/  LDL.128 R4, [R18+-0x10] ;  /* 0xfffff00012047983 */ /* 0x000ee20000100c00 */
[----:B0-----:R-:W-:-:S05]  /*5e10*/  IMAD.WIDE R16, R15, 0x4, R16 ;  /* 0x000000040f107825 */ /* 0x001fca00078e0210 */
[----:B------:R-:W2:Y:S04]  /*5e20*/  LDG.E.CONSTANT R23, desc[UR8][R16.64] ;  /* 0x0000000810177981 */ /* 0x000ea8000c1e9900 */
[----:B------:R-:W4:Y:S04]  /*5e30*/  LDG.E.CONSTANT R25, desc[UR8][R16.64+0x4] ;  /* 0x0000040810197981 */ /* 0x000f28000c1e9900 */
[----:B------:R-:W5:Y:S04]  /*5e40*/  LDG.E.CONSTANT R19, desc[UR8][R16.64+0x8] ;  /* 0x0000080810137981 */ /* 0x000f68000c1e9900 */
[----:B------:R-:W3:Y:S04]  /*5e50*/  LDG.E.CONSTANT R24, desc[UR8][R16.64+0xc] ;  /* 0x00000c0810187981 */ /* 0x000ee8000c1e9900 */
[----:B------:R-:W3:Y:S04]  /*5e60*/  LDG.E.CONSTANT R21, desc[UR8][R16.64+0x10] ;  /* 0x0000100810157981 */ /* 0x000ee8000c1e9900 */
[----:B------:R-:W3:Y:S01]  /*5e70*/  LDG.E.CONSTANT R22, desc[UR8][R16.64+0x14] ;  /* 0x0000140810167981 */ /* 0x000ee2000c1e9900 */
[----:B--2---:R-:W-:-:S03]  /*5e80*/  FFMA R8, R8, R23, R14 ;  /* 0x0000001708087223 */ /* 0x004fc6000000000e */
[----:B------:R-:W2:Y:S01]  /*5e90*/  LDG.E.CONSTANT R23, desc[UR8][R16.64+0x18] ;  /* 0x0000180810177981 */ /* 0x000ea2000c1e9900 */
[----:B----4-:R-:W-:-:S03]  /*5ea0*/  FFMA R9, R9, R25, R8 ;  /* 0x0000001909097223 */ /* 0x010fc60000000008 */
[----:B------:R-:W4:Y:S01]  /*5eb0*/  LDG.E.CONSTANT R14, desc[UR8][R16.64+0x1c] ;  /* 0x00001c08100e7981 */ /* 0x000f22000c1e9900 */
[----:B-----5:R-:W-:-:S03]  /*5ec0*/  FFMA R10, R10, R19, R9 ;  /* 0x000000130a0a7223 */ /* 0x020fc60000000009 */
[----:B------:R-:W5:Y:S01]  /*5ed0*/  LDG.E.CONSTANT R19, desc[UR8][R16.64+0x20] ;  /* 0x0000200810137981 */ /* 0x000f62000c1e9900 */
[----:B---3--:R-:W-:-:S03]  /*5ee0*/  FFMA R25, R11, R24, R10 ;  /* 0x000000180b197223 */ /* 0x008fc6000000000a */
[----:B------:R-:W5:Y:S01]  /*5ef0*/  LDL.128 R8, [R18] ;  /* 0x0000000012087983 */ /* 0x000f620000100c00 */
[----:B------:R-:W-:-:S03]  /*5f00*/  FFMA R4, R4, R21, R25 ;  /* 0x0000001504047223 */ /* 0x000fc60000000019 */
[----:B------:R-:W3:Y:S01]  /*5f10*/  LDG.E.CONSTANT R24, desc[UR8][R16.64+0x24] ;  /* 0x0000240810187981 */ /* 0x000ee2000c1e9900 */
[----:B------:R-:W-:-:S03]  /*5f20*/  FFMA R5, R5, R22, R4 ;  /* 0x0000001605057223 */ /* 0x000fc60000000004 */
[----:B------:R-:W3:Y:S04]  /*5f30*/  LDG.E.CONSTANT R21, desc[UR8][R16.64+0x28] ;  /* 0x0000280810157981 */ /* 0x000ee8000c1e9900 */
[----:B------:R-:W3:Y:S01]  /*5f40*/  LDG.E.CONSTANT R22, desc[UR8][R16.64+0x2c] ;  /* 0x00002c0810167981 */ /* 0x000ee2000c1e9900 */
[----:B--2---:R-:W-:-:S03]  /*5f50*/  FFMA R6, R6, R23, R5 ;  /* 0x0000001706067223 */ /* 0x004fc60000000005 */
[----:B------:R-:W2:Y:S01]  /*5f60*/  LDG.E.CONSTANT R23, desc[UR8][R16.64+0x30] ;  /* 0x0000300810177981 */ /* 0x000ea2000c1e9900 */
[----:B----4-:R-:W-:-:S03]  /*5f70*/  FFMA R25, R7, R14, R6 ;  /* 0x0000000e07197223 */ /* 0x010fc60000000006 */
[----:B------:R0:W2:Y:S04]  /*5f80*/  LDL.128 R4, [R18+0x10] ;  /* 0x0000100012047983 */ /* 0x0000a80000100c00 */
[----:B------:R-:W4:Y:S01]  /*5f90*/  LDG.E.CONSTANT R14, desc[UR8][R16.64+0x34] ;  /* 0x00003408100e7981 */ /* 0x000f22000c1e9900 */
[----:B-----5:R-:W-:-:S03]  /*5fa0*/  FFMA R26, R8, R19, R25 ;  /* 0x00000013081a7223 */ /* 0x020fc60000000019 */
[----:B------:R-:W5:Y:S04]  /*5fb0*/  LDG.E.CONSTANT R19, desc[UR8][R16.64+0x38] ;  /* 0x0000380810137981 */ /* 0x000f68000c1e9900 */
[----:B------:R-:W5:Y:S01]  /*5fc0*/  LDG.E.CONSTANT R8, desc[UR8][R16.64+0x3c] ;  /* 0x00003c0810087981 */ /* 0x000f62000c1e9900 */
[----:B---3--:R-:W-:-:S04]  /*5fd0*/  FFMA R9, R9, R24, R26 ;  /* 0x0000001809097223 */ /* 0x008fc8000000001a */
[----:B------:R-:W-:Y:S01]  /*5fe0*/  FFMA R10, R10, R21, R9 ;  /* 0x000000150a0a7223 */ /* 0x000fe20000000009 */
[----:B------:R-:W-:-:S03]  /*5ff0*/  UIADD3 UR7, UPT, UPT, UR7, 0x10, URZ ;  /* 0x0000001007077890 */ /* 0x000fc6000fffe0ff */
[----:B------:R-:W-:Y:S01]  /*6000*/  FFMA R11, R11, R22, R10 ;  /* 0x000000160b0b7223 */ /* 0x000fe2000000000a */
[----:B------:R-:W-:Y:S01]  /*6010*/  UISETP.NE.AND UP0, UPT, UR7, URZ, UPT ;  /* 0x000000ff0700728c */ /* 0x000fe2000bf05270 */
[----:B0-----:R-:W-:Y:S02]  /*6020*/  IADD3 R18, PT, PT, R18, 0x40, RZ ;  /* 0x0000004012127810 */ /* 0x001fe40007ffe0ff */
[----:B------:R-:W-:Y:S01]  /*6030*/  IADD3 R15, PT, PT, R15, 0x10, RZ ;  /* 0x000000100f0f7810 */ /* 0x000fe20007ffe0ff */
[----:B--2---:R-:W-:-:S04]  /*6040*/  FFMA R4, R4, R23, R11 ;  /* 0x0000001704047223 */ /* 0x004fc8000000000b */
[----:B----4-:R-:W-:-:S04]  /*6050*/  FFMA R5, R5, R14, R4 ;  /* 0x0000000e05057223 */ /* 0x010fc80000000004 */
[----:B-----5:R-:W-:-:S04]  /*6060*/  FFMA R6, R6, R19, R5 ;  /* 0x0000001306067223 */ /* 0x020fc80000000005 */
[----:B------:R-:W-:Y:S01]  /*6070*/  FFMA R14, R7, R8, R6 ;  /* 0x00000008070e7223 */ /* 0x000fe20000000006 */
[----:B------:R-:W-:Y:S06]  /*6080*/  BRA.U UP0, `(.L_x_66) ;  /* 0xfffffffd00547547 */ /* 0x000fec000b83ffff */
.L_x_65:
[----:B------:R-:W-:Y:S05]  /*6090*/  @!P1 BRA `(.L_x_67) ;  /* 0x0000000000f89947 */ /* 0x000fea0003800000 */
[----:B------:R-:W-:Y:S02]  /*60a0*/  IADD3 R4, PT, PT, R12, -0x1, RZ ;  /* 0xffffffff0c047810 */ /* 0x000fe40007ffe0ff */
[----:B------:R-:W-:Y:S02]  /*60b0*/  ISETP.NE.AND P1, PT, R0, RZ, PT ;  /* 0x000000ff0000720c */ /* 0x000fe40003f25270 */
[----:B------:R-:W-:-:S13]  /*60c0*/  ISETP.GE.U32.AND P0, PT, R4, 0x7, PT ;  /* 0x000000070400780c */ /* 0x000fda0003f06070 */
[----:B------:R-:W-:Y:S05]  /*60d0*/  @!P0 BRA `(.L_x_68) ;  /* 0x00000000005c8947 */ /* 0x000fea0003800000 */
[----:B------:R-:W0:Y:S01]  /*60e0*/  LDC.64 R16, c[0x0][0x390] ;  /* 0x0000e400ff107b82 */ /* 0x000e220000000a00 */
[C---:B------:R-:W-:Y:S02]  /*60f0*/  IADD3 R5, PT, PT, R13.reuse, UR10, RZ ;  /* 0x0000000a0d057c10 */ /* 0x040fe4000fffe0ff */
[----:B------:R-:W-:-:S05]  /*6100*/  LEA R21, R13, R1, 0x2 ;  /* 0x000000010d157211 */ /* 0x000fca00078e10ff */
[----:B------:R-:W2:Y:S01]  /*6110*/  LDL.128 R8, [R21+0x10] ;  /* 0x0000100015087983 */ /* 0x000ea20000100c00 */
[----:B0-----:R-:W-:-:S03]  /*6120*/  IMAD.WIDE R16, R5, 0x4, R16 ;  /* 0x0000000405107825 */ /* 0x001fc600078e0210 */
[----:B------:R-:W3:Y:S04]  /*6130*/  LDL.128 R4, [R21] ;  /* 0x0000000015047983 */ /* 0x000ee80000100c00 */
[----:B------:R-:W3:Y:S04]  /*6140*/  LDG.E.CONSTANT R23, desc[UR8][R16.64] ;  /* 0x0000000810177981 */ /* 0x000ee8000c1e9900 */
[----:B------:R-:W4:Y:S04]  /*6150*/  LDG.E.CONSTANT R25, desc[UR8][R16.64+0x4] ;  /* 0x0000040810197981 */ /* 0x000f28000c1e9900 */
[----:B------:R-:W5:Y:S04]  /*6160*/  LDG.E.CONSTANT R26, desc[UR8][R16.64+0x8] ;  /* 0x00000808101a7981 */ /* 0x000f68000c1e9900 */
[----:B------:R-:W2:Y:S04]  /*6170*/  LDG.E.CONSTANT R18, desc[UR8][R16.64+0xc] ;  /* 0x00000c0810127981 */ /* 0x000ea8000c1e9900 */
[----:B------:R-:W2:Y:S04]  /*6180*/  LDG.E.CONSTANT R19, desc[UR8][R16.64+0x10] ;  /* 0x0000100810137981 */ /* 0x000ea8000c1e9900 */
[----:B------:R-:W2:Y:S04]  /*6190*/  LDG.E.CONSTANT R22, desc[UR8][R16.64+0x14] ;  /* 0x0000140810167981 */ /* 0x000ea8000c1e9900 */
[----:B------:R-:W2:Y:S04]  /*61a0*/  LDG.E.CONSTANT R15, desc[UR8][R16.64+0x18] ;  /* 0x00001808100f7981 */ /* 0x000ea8000c1e9900 */
[----:B------:R-:W2:Y:S01]  /*61b0*/  LDG.E.CONSTANT R24, desc[UR8][R16.64+0x1c] ;  /* 0x00001c0810187981 */ /* 0x000ea2000c1e9900 */
[----:B------:R-:W-:Y:S01]  /*61c0*/  IADD3 R13, PT, PT, R13, 0x8, RZ ;  /* 0x000000080d0d7810 */ /* 0x000fe20007ffe0ff */
[----:B---3--:R-:W-:-:S04]  /*61d0*/  FFMA R4, R4, R23, R14 ;  /* 0x0000001704047223 */ /* 0x008fc8000000000e */
[----:B----4-:R-:W-:-:S04]  /*61e0*/  FFMA R5, R25, R5, R4 ;  /* 0x0000000519057223 */ /* 0x010fc80000000004 */
[----:B-----5:R-:W-:-:S04]  /*61f0*/  FFMA R5, R26, R6, R5 ;  /* 0x000000061a057223 */ /* 0x020fc80000000005 */
[----:B--2---:R-:W-:-:S04]  /*6200*/  FFMA R5, R18, R7, R5 ;  /* 0x0000000712057223 */ /* 0x004fc80000000005 */
[----:B------:R-:W-:-:S04]  /*6210*/  FFMA R5, R8, R19, R5 ;  /* 0x0000001308057223 */ /* 0x000fc80000000005 */
[----:B------:R-:W-:-:S04]  /*6220*/  FFMA R22, R22, R9, R5 ;  /* 0x0000000916167223 */ /* 0x000fc80000000005 */
[----:B------:R-:W-:-:S04]  /*6230*/  FFMA R15, R15, R10, R22 ;  /* 0x0000000a0f0f7223 */ /* 0x000fc80000000016 */
[----:B------:R-:W-:-:S07]  /*6240*/  FFMA R14, R24, R11, R15 ;  /* 0x0000000b180e7223 */ /* 0x000fce000000000f */
.L_x_68:
[----:B------:R-:W-:Y:S05]  /*6250*/  @!P1 BRA `(.L_x_67) ;  /* 0x0000000000889947 */ /* 0x000fea0003800000 */
[----:B------:R-:W-:Y:S02]  /*6260*/  IADD3 R4, PT, PT, R0, -0x1, RZ ;  /* 0xffffffff00047810 */ /* 0x000fe40007ffe0ff */
[----:B------:R-:W-:Y:S02]  /*6270*/  ISETP.NE.AND P1, PT, R2, RZ, PT ;  /* 0x000000ff0200720c */ /* 0x000fe40003f25270 */
[----:B------:R-:W-:-:S13]  /*6280*/  ISETP.GE.U32.AND P0, PT, R4, 0x3, PT ;  /* 0x000000030400780c */ /* 0x000fda0003f06070 */
[----:B------:R-:W-:Y:S05]  /*6290*/  @!P0 BRA `(.L_x_69) ;  /* 0x0000000000388947 */ /* 0x000fea0003800000 */
[----:B------:R-:W0:Y:S01]  /*62a0*/  LDC.64 R8, c[0x0][0x390] ;  /* 0x0000e400ff087b82 */ /* 0x000e220000000a00 */
[C---:B------:R-:W-:Y:S02]  /*62b0*/  IADD3 R5, PT, PT, R13.reuse, UR10, RZ ;  /* 0x0000000a0d057c10 */ /* 0x040fe4000fffe0ff */
[----:B------:R-:W-:-:S03]  /*62c0*/  LEA R4, R13, R1, 0x2 ;  /* 0x000000010d047211 */ /* 0x000fc600078e10ff */
[----:B0-----:R-:W-:-:S03]  /*62d0*/  IMAD.WIDE R8, R5, 0x4, R8 ;  /* 0x0000000405087825 */ /* 0x001fc600078e0208 */
[----:B------:R-:W2:Y:S04]  /*62e0*/  LDL.128 R4, [R4] ;  /* 0x0000000004047983 */ /* 0x000ea80000100c00 */
[----:B------:R-:W2:Y:S04]  /*62f0*/  LDG.E.CONSTANT R11, desc[UR8][R8.64] ;  /* 0x00000008080b7981 */ /* 0x000ea8000c1e9900 */
[----:B------:R-:W3:Y:S04]  /*6300*/  LDG.E.CONSTANT R15, desc[UR8][R8.64+0x4] ;  /* 0x00000408080f7981 */ /* 0x000ee8000c1e9900 */
[----:B------:R-:W4:Y:S04]  /*6310*/  LDG.E.CONSTANT R10, desc[UR8][R8.64+0x8] ;  /* 0x00000808080a7981 */ /* 0x000f28000c1e9900 */
[----:B------:R-:W5:Y:S01]  /*6320*/  LDG.E.CONSTANT R17, desc[UR8][R8.64+0xc] ;  /* 0x00000c0808117981 */ /* 0x000f62000c1e9900 */
[----:B------:R-:W-:Y:S01]  /*6330*/  IADD3 R13, PT, PT, R13, 0x4, RZ ;  /* 0x000000040d0d7810 */ /* 0x000fe20007ffe0ff */
[----:B--2---:R-:W-:-:S04]  /*6340*/  FFMA R14, R4, R11, R14 ;  /* 0x0000000b040e7223 */ /* 0x004fc8000000000e */
[----:B---3--:R-:W-:-:S04]  /*6350*/  FFMA R5, R15, R5, R14 ;  /* 0x000000050f057223 */ /* 0x008fc8000000000e */
[----:B----4-:R-:W-:-:S04]  /*6360*/  FFMA R6, R10, R6, R5 ;  /* 0x000000060a067223 */ /* 0x010fc80000000005 */
[----:B-----5:R-:W-:-:S07]  /*6370*/  FFMA R14, R17, R7, R6 ;  /* 0x00000007110e7223 */ /* 0x020fce0000000006 */
.L_x_69:
[----:B------:R-:W-:Y:S05]  /*6380*/  @!P1 BRA `(.L_x_67) ;  /* 0x00000000003c9947 */ /* 0x000fea0003800000 */
[----:B------:R-:W0:Y:S01]  /*6390*/  LDC.64 R4, c[0x0][0x390] ;  /* 0x0000e400ff047b82 */ /* 0x000e220000000a00 */
[C---:B------:R-:W-:Y:S02]  /*63a0*/  IADD3 R7, PT, PT, R13.reuse, UR10, RZ ;  /* 0x0000000a0d077c10 */ /* 0x040fe4000fffe0ff */
[----:B------:R-:W-:-:S03]  /*63b0*/  LEA R13, R13, R1, 0x2 ;  /* 0x000000010d0d7211 */ /* 0x000fc600078e10ff */
[----:B0-----:R-:W-:Y:S02]  /*63c0*/  IMAD.WIDE R4, R7, 0x4, R4 ;  /* 0x0000000407047825 */ /* 0x001fe400078e0204 */
[----:B------:R-:W2:Y:S04]  /*63d0*/  LDL.64 R6, [R13] ;  /* 0x000000000d067983 */ /* 0x000ea80000100a00 */
[----:B------:R-:W2:Y:S01]  /*63e0*/  LDG.E.CONSTANT R9, desc[UR8][R4.64] ;  /* 0x0000000804097981 */ /* 0x000ea2000c1e9900 */
[----:B------:R-:W-:Y:S01]  /*63f0*/  ISETP.NE.AND P0, PT, R2, 0x1, PT ;  /* 0x000000010200780c */ /* 0x000fe20003f05270 */
[----:B--2---:R-:W-:-:S12]  /*6400*/  FFMA R14, R6, R9, R14 ;  /* 0x00000009060e7223 */ /* 0x004fd8000000000e */
[----:B------:R-:W-:Y:S05]  /*6410*/  @!P0 BRA `(.L_x_67) ;  /* 0x0000000000188947 */ /* 0x000fea0003800000 */
[----:B------:R-:W-:Y:S01]  /*6420*/  ISETP.NE.AND P0, PT, R2, 0x2, PT ;  /* 0x000000020200780c */ /* 0x000fe20003f05270 */
[----:B------:R-:W2:Y:S04]  /*6430*/  LDG.E.CONSTANT R9, desc[UR8][R4.64+0x4] ;  /* 0x0000040804097981 */ /* 0x000ea8000c1e9900 */
[----:B------:R-:W3:Y:S08]  /*6440*/  LDL R13, [R13+0x8] ;  /* 0x000008000d0d7983 */ /* 0x000ef00000100800 */
[----:B------:R-:W3:Y:S01]  /*6450*/  @P0 LDG.E.CONSTANT R11, desc[UR8][R4.64+0x8] ;  /* 0x00000808040b0981 */ /* 0x000ee2000c1e9900 */
[----:B--2---:R-:W-:-:S04]  /*6460*/  FFMA R14, R9, R7, R14 ;  /* 0x00000007090e7223 */ /* 0x004fc8000000000e */
[----:B---3--:R-:W-:-:S07]  /*6470*/  @P0 FFMA R14, R11, R13, R14 ;  /* 0x0000000d0b0e0223 */ /* 0x008fce000000000e */
.L_x_67:
[----:B------:R-:W0:Y:S08]  /*6480*/  LDC R7, c[0x0][0x3a8] ;  /* 0x0000ea00ff077b82 */ /* 0x000e300000000800 */
[----:B------:R-:W2:Y:S01]  /*6490*/  LDC.64 R4, c[0x0][0x398] ;  /* 0x0000e600ff047b82 */ /* 0x000ea20000000a00 */
[----:B0-----:R-:W-:-:S04]  /*64a0*/  IMAD R7, R20, R7, UR5 ;  /* 0x0000000514077e24 */ /* 0x001fc8000f8e0207 */
[----:B--2---:R-:W-:-:S05]  /*64b0*/  IMAD.WIDE R4, R7, 0x4, R4 ;  /* 0x0000000407047825 */ /* 0x004fca00078e0204 */
[----:B------:R0:W-:Y:S01]  /*64c0*/  STG.E desc[UR8][R4.64], R14 ;  /* 0x0000000e04007986 */ /* 0x0001e2000c101908 */
[----:B------:R-:W-:Y:S05]  /*64d0*/  BRA.U UP1, `(.L_x_70) ;  /* 0xfffffff501fc7547 */ /* 0x000fea000b83ffff */
[----:B------:R-:W-:Y:S05]  /*64e0*/  EXIT ;  /* 0x000000000000794d */ /* 0x000fea0003800000 */
        .weak           $__internal_0_$__cuda_sm20_sqrt_rn_f32_slowpath
        .type           $__internal_0_$__cuda_sm20_sqrt_rn_f32_slowpath,@function
        .size           $__internal_0_$__cuda_sm20_sqrt_rn_f32_slowpath,($__internal_1_$__cuda_sm3x_div_rn_noftz_f32_slowpath - $__internal_0_$__cuda_sm20_sqrt_rn_f32_slowpath)
$__internal_0_$__cuda_sm20_sqrt_rn_f32_slowpath:
[----:B------:R-:W-:-:S13]  /*64f0*/  LOP3.LUT P1, RZ, R2, 0x7fffffff, RZ, 0xc0, !PT ;  /* 0x7fffffff02ff7812 */ /* 0x000fda000782c0ff */
[----:B------:R-:W-:Y:S01]  /*6500*/  @!P1 MOV R4, R2 ;  /* 0x0000000200049202 */ /* 0x000fe20000000f00 */
[----:B------:R-:W-:Y:S06]  /*6510*/  @!P1 BRA `(.L_x_71) ;  /* 0x0000000000449947 */ /* 0x000fec0003800000 */
[----:B------:R-:W-:-:S13]  /*6520*/  FSETP.GEU.FTZ.AND P1, PT, R2, RZ, PT ;  /* 0x000000ff0200720b */ /* 0x000fda0003f3e000 */
[----:B------:R-:W-:Y:S01]  /*6530*/  @!P1 MOV R4, 0x7fffffff ;  /* 0x7fffffff00049802 */ /* 0x000fe20000000f00 */
[----:B------:R-:W-:Y:S06]  /*6540*/  @!P1 BRA `(.L_x_71) ;  /* 0x0000000000389947 */ /* 0x000fec0003800000 */
[----:B------:R-:W-:-:S13]  /*6550*/  FSETP.GTU.FTZ.AND P1, PT, |R2|, +INF , PT ;  /* 0x7f8000000200780b */ /* 0x000fda0003f3c200 */
[----:B------:R-:W-:Y:S01]  /*6560*/  @P1 FADD.FTZ R4, R2, 1 ;  /* 0x3f80000002041421 */ /* 0x000fe20000010000 */
[----:B------:R-:W-:Y:S06]  /*6570*/  @P1 BRA `(.L_x_71) ;  /* 0x00000000002c1947 */ /* 0x000fec0003800000 */
[----:B------:R-:W-:-:S13]  /*6580*/  FSETP.NEU.FTZ.AND P1, PT, |R2|, +INF , PT ;  /* 0x7f8000000200780b */ /* 0x000fda0003f3d200 */
[----:B------:R-:W-:Y:S01]  /*6590*/  @!P1 MOV R4, R2 ;  /* 0x0000000200049202 */ /* 0x000fe20000000f00 */
[----:B------:R-:W-:Y:S06]  /*65a0*/  @!P1 BRA `(.L_x_71) ;  /* 0x0000000000209947 */ /* 0x000fec0003800000 */
[----:B------:R-:W-:-:S04]  /*65b0*/  FFMA R2, R2, 1.84467440737095516160e+19, RZ ;  /* 0x5f80000002027823 */ /* 0x000fc800000000ff */
[----:B------:R-:W0:Y:S02]  /*65c0*/  MUFU.RSQ R5, R2 ;  /* 0x0000000200057308 */ /* 0x000e240000001400 */
[----:B0-----:R-:W-:Y:S01]  /*65d0*/  FMUL.FTZ R7, R2, R5 ;  /* 0x0000000502077220 */ /* 0x001fe20000410000 */
[----:B------:R-:W-:-:S03]  /*65e0*/  FMUL.FTZ R5, R5, 0.5 ;  /* 0x3f00000005057820 */ /* 0x000fc60000410000 */
[----:B------:R-:W-:-:S04]  /*65f0*/  FADD.FTZ R4, -R7, -RZ ;  /* 0x800000ff07047221 */ /* 0x000fc80000010100 */
[----:B------:R-:W-:-:S04]  /*6600*/  FFMA R4, R7, R4, R2 ;  /* 0x0000000407047223 */ /* 0x000fc80000000002 */
[----:B------:R-:W-:-:S04]  /*6610*/  FFMA R4, R4, R5, R7 ;  /* 0x0000000504047223 */ /* 0x000fc80000000007 */
[----:B------:R-:W-:-:S07]  /*6620*/  FMUL.FTZ R4, R4, 2.3283064365386962891e-10 ;  /* 0x2f80000004047820 */ /* 0x000fce0000410000 */
.L_x_71:
[----:B------:R-:W-:Y:S01]  /*6630*/  HFMA2 R5, -RZ, RZ, 0, 0 ;  /* 0x00000000ff057431 */ /* 0x000fe200000001ff */
[----:B------:R-:W-:Y:S02]  /*6640*/  MOV R18, R4 ;  /* 0x0000000400127202 */ /* 0x000fe40000000f00 */
[----:B------:R-:W-:-:S04]  /*6650*/  MOV R4, R6 ;  /* 0x0000000600047202 */ /* 0x000fc80000000f00 */
[----:B------:R-:W-:Y:S05]  /*6660*/  RET.REL.NODEC R4 `(_Z33fused_multi_head_attention_kernelPKfS0_S0_Pfiiiii) ;  /* 0xffffff9804647950 */ /* 0x000fea0003c3ffff */
        .weak           $__internal_1_$__cuda_sm3x_div_rn_noftz_f32_slowpath
        .type           $__internal_1_$__cuda_sm3x_div_rn_noftz_f32_slowpath,@function
        .size           $__internal_1_$__cuda_sm3x_div_rn_noftz_f32_slowpath,(.L_x_400 - $__internal_1_$__cuda_sm3x_div_rn_noftz_f32_slowpath)
$__internal_1_$__cuda_sm3x_div_rn_noftz_f32_slowpath:
[----:B------:R-:W-:Y:S02]  /*6670*/  SHF.R.U32.HI R5, RZ, 0x17, R18 ;  /* 0x00000017ff057819 */ /* 0x000fe40000011612 */
[----:B------:R-:W-:Y:S02]  /*6680*/  SHF.R.U32.HI R22, RZ, 0x17, R11 ;  /* 0x00000017ff167819 */ /* 0x000fe4000001160b */
[----:B------:R-:W-:Y:S02]  /*6690*/  LOP3.LUT R5, R5, 0xff, RZ, 0xc0, !PT ;  /* 0x000000ff05057812 */ /* 0x000fe400078ec0ff */
[----:B------:R-:W-:Y:S02]  /*66a0*/  LOP3.LUT R22, R22, 0xff, RZ, 0xc0, !PT ;  /* 0x000000ff16167812 */ /* 0x000fe400078ec0ff */
[----:B------:R-:W-:Y:S02]  /*66b0*/  IADD3 R9, PT, PT, R5, -0x1, RZ ;  /* 0xffffffff05097810 */ /* 0x000fe40007ffe0ff */
[----:B------:R-:W-:-:S02]  /*66c0*/  IADD3 R4, PT, PT, R22, -0x1, RZ ;  /* 0xffffffff16047810 */ /* 0x000fc40007ffe0ff */
[----:B------:R-:W-:Y:S02]  /*66d0*/  ISETP.GT.U32.AND P0, PT, R9, 0xfd, PT ;  /* 0x000000fd0900780c */ /* 0x000fe40003f04070 */
[----:B------:R-:W-:Y:S02]  /*66e0*/  MOV R24, R18 ;  /* 0x0000001200187202 */ /* 0x000fe40000000f00 */
[----:B------:R-:W-:-:S13]  /*66f0*/  ISETP.GT.U32.OR P0, PT, R4, 0xfd, P0 ;  /* 0x000000fd0400780c */ /* 0x000fda0000704470 */
[----:B------:R-:W-:Y:S01]  /*6700*/  @!P0 MOV R8, RZ ;  /* 0x000000ff00088202 */ /* 0x000fe20000000f00 */
[----:B------:R-:W-:Y:S06]  /*6710*/  @!P0 BRA `(.L_x_72) ;  /* 0x00000000005c8947 */ /* 0x000fec0003800000 */
[----:B------:R-:W-:Y:S02]  /*6720*/  FSETP.GTU.FTZ.AND P0, PT, |R11|, +INF , PT ;  /* 0x7f8000000b00780b */ /* 0x000fe40003f1c200 */
[----:B------:R-:W-:-:S04]  /*6730*/  FSETP.GTU.FTZ.AND P1, PT, |R18|, +INF , PT ;  /* 0x7f8000001200780b */ /* 0x000fc80003f3c200 */
[----:B------:R-:W-:-:S13]  /*6740*/  PLOP3.LUT P0, PT, P0, P1, PT, 0xf8, 0x8f ;  /* 0x00000000008f781c */ /* 0x000fda0000703f70 */
[----:B------:R-:W-:Y:S05]  /*6750*/  @P0 BRA `(.L_x_73) ;  /* 0x0000000400440947 */ /* 0x000fea0003800000 */
[----:B------:R-:W-:-:S13]  /*6760*/  LOP3.LUT P0, RZ, R24, 0x7fffffff, R11, 0xc8, !PT ;  /* 0x7fffffff18ff7812 */ /* 0x000fda000780c80b */
[----:B------:R-:W-:Y:S05]  /*6770*/  @!P0 BRA `(.L_x_74) ;  /* 0x0000000400348947 */ /* 0x000fea0003800000 */
[C---:B------:R-:W-:Y:S02]  /*6780*/  FSETP.NEU.FTZ.AND P3, PT, |R11|.reuse, +INF , PT ;  /* 0x7f8000000b00780b */ /* 0x040fe40003f7d200 */
[----:B------:R-:W-:Y:S02]  /*6790*/  FSETP.NEU.FTZ.AND P1, PT, |R18|, +INF , PT ;  /* 0x7f8000001200780b */ /* 0x000fe40003f3d200 */
[----:B------:R-:W-:-:S11]  /*67a0*/  FSETP.NEU.FTZ.AND P0, PT, |R11|, +INF , PT ;  /* 0x7f8000000b00780b */ /* 0x000fd60003f1d200 */
[----:B------:R-:W-:Y:S05]  /*67b0*/  @!P1 BRA !P3, `(.L_x_74) ;  /* 0x0000000400249947 */ /* 0x000fea0005800000 */
[----:B------:R-:W-:-:S04]  /*67c0*/  LOP3.LUT P3, RZ, R11, 0x7fffffff, RZ, 0xc0, !PT ;  /* 0x7fffffff0bff7812 */ /* 0x000fc8000786c0ff */
[----:B------:R-:W-:-:S13]  /*67d0*/  PLOP3.LUT P1, PT, P1, P3, PT, 0x2f, 0xf2 ;  /* 0x0000000000f2781c */ /* 0x000fda0000f26577 */
[----:B------:R-:W-:Y:S05]  /*67e0*/  @P1 BRA `(.L_x_75) ;  /* 0x0000000400101947 */ /* 0x000fea0003800000 */
[----:B------:R-:W-:-:S04]  /*67f0*/  LOP3.LUT P1, RZ, R24, 0x7fffffff, RZ, 0xc0, !PT ;  /* 0x7fffffff18ff7812 */ /* 0x000fc8000782c0ff */
[----:B------:R-:W-:-:S13]  /*6800*/  PLOP3.LUT P0, PT, P0, P1, PT, 0x2f, 0xf2 ;  /* 0x0000000000f2781c */ /* 0x000fda0000702577 */
[----:B------:R-:W-:Y:S05]  /*6810*/  @P0 BRA `(.L_x_76) ;  /* 0x0000000000f80947 */ /* 0x000fea0003800000 */
[----:B------:R-:W-:Y:S02]  /*6820*/  ISETP.GE.AND P0, PT, R4, RZ, PT ;  /* 0x000000ff0400720c */ /* 0x000fe40003f06270 */
[----:B------:R-:W-:-:S11]  /*6830*/  ISETP.GE.AND P1, PT, R9, RZ, PT ;  /* 0x000000ff0900720c */ /* 0x000fd60003f26270 */
[----:B------:R-:W-:Y:S01]  /*6840*/  @P0 MOV R8, RZ ;  /* 0x000000ff00080202 */ /* 0x000fe20000000f00 */
[----:B------:R-:W-:Y:S01]  /*6850*/  @!P0 FFMA R11, R11, 1.84467440737095516160e+19, RZ ;  /* 0x5f8000000b0b8823 */ /* 0x000fe200000000ff */
[----:B------:R-:W-:Y:S01]  /*6860*/  @!P0 MOV R8, 0xffffffc0 ;  /* 0xffffffc000088802 */ /* 0x000fe20000000f00 */
[----:B------:R-:W-:-:S03]  /*6870*/  @!P1 FFMA R24, R18, 1.84467440737095516160e+19, RZ ;  /* 0x5f80000012189823 */ /* 0x000fc600000000ff */
[----:B------:R-:W-:-:S07]  /*6880*/  @!P1 IADD3 R8, PT, PT, R8, 0x40, RZ ;  /* 0x0000004008089810 */ /* 0x000fce0007ffe0ff */
.L_x_72:
[----:B------:R-:W-:Y:S02]  /*6890*/  LEA R9, R5, 0xc0800000, 0x17 ;  /* 0xc080000005097811 */ /* 0x000fe400078eb8ff */
[----:B------:R-:W-:Y:S02]  /*68a0*/  IADD3 R22, PT, PT, R22, -0x7f, RZ ;  /* 0xffffff8116167810 */ /* 0x000fe40007ffe0ff */
[----:B------:R-:W-:-:S03]  /*68b0*/  IADD3 R23, PT, PT, -R9, R24, RZ ;  /* 0x0000001809177210 */ /* 0x000fc60007ffe1ff */
[----:B------:R-:W-:Y:S01]  /*68c0*/  IMAD R4, R22, -0x800000, R11 ;  /* 0xff80000016047824 */ /* 0x000fe200078e020b */
[----:B------:R-:W0:Y:S01]  /*68d0*/  MUFU.RCP R24, R23 ;  /* 0x0000001700187308 */ /* 0x000e220000001000 */
[----:B------:R-:W-:-:S04]  /*68e0*/  FADD.FTZ R9, -R23, -RZ ;  /* 0x800000ff17097221 */ /* 0x000fc80000010100 */
[----:B0-----:R-:W-:-:S04]  /*68f0*/  FFMA R21, R24, R9, 1 ;  /* 0x3f80000018157423 */ /* 0x001fc80000000009 */
[----:B------:R-:W-:-:S04]  /*6900*/  FFMA R11, R24, R21, R24 ;  /* 0x00000015180b7223 */ /* 0x000fc80000000018 */
[----:B------:R-:W-:-:S04]  /*6910*/  FFMA R24, R4, R11, RZ ;  /* 0x0000000b04187223 */ /* 0x000fc800000000ff */
[----:B------:R-:W-:-:S04]  /*6920*/  FFMA R21, R9, R24, R4 ;  /* 0x0000001809157223 */ /* 0x000fc80000000004 */
[----:B------:R-:W-:Y:S01]  /*6930*/  FFMA R24, R11, R21, R24 ;  /* 0x000000150b187223 */ /* 0x000fe20000000018 */
[----:B------:R-:W-:-:S03]  /*6940*/  IADD3 R21, PT, PT, R22, 0x7f, -R5 ;  /* 0x0000007f16157810 */ /* 0x000fc60007ffe805 */
[----:B------:R-:W-:Y:S01]  /*6950*/  FFMA R9, R9, R24, R4 ;  /* 0x0000001809097223 */ /* 0x000fe20000000004 */
[----:B------:R-:W-:-:S03]  /*6960*/  IADD3 R21, PT, PT, R21, R8, RZ ;  /* 0x0000000815157210 */ /* 0x000fc60007ffe0ff */
[----:B------:R-:W-:-:S05]  /*6970*/  FFMA R4, R11, R9, R24 ;  /* 0x000000090b047223 */ /* 0x000fca0000000018 */
[----:B------:R-:W-:-:S04]  /*6980*/  SHF.R.U32.HI R5, RZ, 0x17, R4 ;  /* 0x00000017ff057819 */ /* 0x000fc80000011604 */
[----:B------:R-:W-:-:S04]  /*6990*/  LOP3.LUT R8, R5, 0xff, RZ, 0xc0, !PT ;  /* 0x000000ff05087812 */ /* 0x000fc800078ec0ff */
[----:B------:R-:W-:-:S04]  /*69a0*/  IADD3 R5, PT, PT, R8, R21, RZ ;  /* 0x0000001508057210 */ /* 0x000fc80007ffe0ff */
[----:B------:R-:W-:-:S04]  /*69b0*/  IADD3 R8, PT, PT, R5, -0x1, RZ ;  /* 0xffffffff05087810 */ /* 0x000fc80007ffe0ff */
[----:B------:R-:W-:-:S13]  /*69c0*/  ISETP.GE.U32.AND P0, PT, R8, 0xfe, PT ;  /* 0x000000fe0800780c */ /* 0x000fda0003f06070 */
[----:B------:R-:W-:Y:S05]  /*69d0*/  @!P0 BRA `(.L_x_77) ;  /* 0x0000000000808947 */ /* 0x000fea0003800000 */
[----:B------:R-:W-:-:S13]  /*69e0*/  ISETP.GT.AND P0, PT, R5, 0xfe, PT ;  /* 0x000000fe0500780c */ /* 0x000fda0003f04270 */
[----:B------:R-:W-:Y:S05]  /*69f0*/  @P0 BRA `(.L_x_78) ;  /* 0x00000000006c0947 */ /* 0x000fea0003800000 */
[----:B------:R-:W-:-:S13]  /*6a00*/  ISETP.GE.AND P0, PT, R5, 0x1, PT ;  /* 0x000000010500780c */ /* 0x000fda0003f06270 */
[----:B------:R-:W-:Y:S05]  /*6a10*/  @P0 BRA `(.L_x_79) ;  /* 0x0000000000980947 */ /* 0x000fea0003800000 */
[----:B------:R-:W-:Y:S02]  /*6a20*/  ISETP.GE.AND P0, PT, R5, -0x18, PT ;  /* 0xffffffe80500780c */ /* 0x000fe40003f06270 */
[----:B------:R-:W-:-:S11]  /*6a30*/  LOP3.LUT R4, R4, 0x80000000, RZ, 0xc0, !PT ;  /* 0x8000000004047812 */ /* 0x000fd600078ec0ff */
[----:B------:R-:W-:Y:S05]  /*6a40*/  @!P0 BRA `(.L_x_79) ;  /* 0x00000000008c8947 */ /* 0x000fea0003800000 */
[CCC-:B------:R-:W-:Y:S01]  /*6a50*/  FFMA.RZ R8, R11.reuse, R9.reuse, R24.reuse ;  /* 0x000000090b087223 */ /* 0x1c0fe2000000c018 */
[CCC-:B------:R-:W-:Y:S01]  /*6a60*/  FFMA.RP R21, R11.reuse, R9.reuse, R24.reuse ;  /* 0x000000090b157223 */ /* 0x1c0fe20000008018 */
[----:B------:R-:W-:Y:S01]  /*6a70*/  FFMA.RM R24, R11, R9, R24 ;  /* 0x000000090b187223 */ /* 0x000fe20000004018 */
[C---:B------:R-:W-:Y:S02]  /*6a80*/  IADD3 R9, PT, PT, R5.reuse, 0x20, RZ ;  /* 0x0000002005097810 */ /* 0x040fe40007ffe0ff */
[----:B------:R-:W-:Y:S02]  /*6a90*/  LOP3.LUT R8, R8, 0x7fffff, RZ, 0xc0, !PT ;  /* 0x007fffff08087812 */ /* 0x000fe400078ec0ff */
[C---:B------:R-:W-:Y:S02]  /*6aa0*/  ISETP.NE.AND P3, PT, R5.reuse, RZ, PT ;  /* 0x000000ff0500720c */ /* 0x040fe40003f65270 */
[----:B------:R-:W-:Y:S02]  /*6ab0*/  LOP3.LUT R8, R8, 0x800000, RZ, 0xfc, !PT ;  /* 0x0080000008087812 */ /* 0x000fe400078efcff */
[----:B------:R-:W-:-:S02]  /*6ac0*/  ISETP.NE.AND P1, PT, R5, RZ, PT ;  /* 0x000000ff0500720c */ /* 0x000fc40003f25270 */
[----:B------:R-:W-:Y:S02]  /*6ad0*/  IADD3 R5, PT, PT, -R5, RZ, RZ ;  /* 0x000000ff05057210 */ /* 0x000fe40007ffe1ff */
[----:B------:R-:W-:Y:S02]  /*6ae0*/  SHF.L.U32 R9, R8, R9, RZ ;  /* 0x0000000908097219 */ /* 0x000fe400000006ff */
[----:B------:R-:W-:Y:S02]  /*6af0*/  FSETP.NEU.FTZ.AND P0, PT, R21, R24, PT ;  /* 0x000000181500720b */ /* 0x000fe40003f1d000 */
[----:B------:R-:W-:Y:S02]  /*6b00*/  SEL R5, R5, RZ, P3 ;  /* 0x000000ff05057207 */ /* 0x000fe40001800000 */
[----:B------:R-:W-:Y:S02]  /*6b10*/  ISETP.NE.AND P1, PT, R9, RZ, P1 ;  /* 0x000000ff0900720c */ /* 0x000fe40000f25270 */
[----:B------:R-:W-:-:S02]  /*6b20*/  SHF.R.U32.HI R5, RZ, R5, R8 ;  /* 0x00000005ff057219 */ /* 0x000fc40000011608 */
[----:B------:R-:W-:Y:S02]  /*6b30*/  PLOP3.LUT P0, PT, P0, P1, PT, 0xf8, 0x8f ;  /* 0x00000000008f781c */ /* 0x000fe40000703f70 */
[----:B------:R-:W-:Y:S02]  /*6b40*/  SHF.R.U32.HI R9, RZ, 0x1, R5 ;  /* 0x00000001ff097819 */ /* 0x000fe40000011605 */
[----:B------:R-:W-:-:S04]  /*6b50*/  SEL R8, RZ, 0x1, !P0 ;  /* 0x00000001ff087807 */ /* 0x000fc80004000000 */
[----:B------:R-:W-:-:S04]  /*6b60*/  LOP3.LUT R8, R8, 0x1, R9, 0xf8, !PT ;  /* 0x0000000108087812 */ /* 0x000fc800078ef809 */
[----:B------:R-:W-:-:S04]  /*6b70*/  LOP3.LUT R8, R8, R5, RZ, 0xc0, !PT ;  /* 0x0000000508087212 */ /* 0x000fc800078ec0ff */
[----:B------:R-:W-:-:S04]  /*6b80*/  IADD3 R9, PT, PT, R9, R8, RZ ;  /* 0x0000000809097210 */ /* 0x000fc80007ffe0ff */
[----:B------:R-:W-:Y:S01]  /*6b90*/  LOP3.LUT R4, R9, R4, RZ, 0xfc, !PT ;  /* 0x0000000409047212 */ /* 0x000fe200078efcff */
[----:B------:R-:W-:Y:S06]  /*6ba0*/  BRA `(.L_x_79) ;  /* 0x0000000000347947 */ /* 0x000fec0003800000 */
.L_x_78:
[----:B------:R-:W-:-:S04]  /*6bb0*/  LOP3.LUT R4, R4, 0x80000000, RZ, 0xc0, !PT ;  /* 0x8000000004047812 */ /* 0x000fc800078ec0ff */
[----:B------:R-:W-:Y:S01]  /*6bc0*/  LOP3.LUT R4, R4, 0x7f800000, RZ, 0xfc, !PT ;  /* 0x7f80000004047812 */ /* 0x000fe200078efcff */
[----:B------:R-:W-:Y:S06]  /*6bd0*/  BRA `(.L_x_79) ;  /* 0x0000000000287947 */ /* 0x000fec0003800000 */
.L_x_77:
[----:B------:R-:W-:Y:S01]  /*6be0*/  LEA R4, R21, R4, 0x17 ;  /* 0x0000000415047211 */ /* 0x000fe200078eb8ff */
[----:B------:R-:W-:Y:S06]  /*6bf0*/  BRA `(.L_x_79) ;  /* 0x0000000000207947 */ /* 0x000fec0003800000 */
.L_x_76:
[----:B------:R-:W-:-:S04]  /*6c00*/  LOP3.LUT R4, R24, 0x80000000, R11, 0x48, !PT ;  /* 0x8000000018047812 */ /* 0x000fc800078e480b */
[----:B------:R-:W-:Y:S01]  /*6c10*/  LOP3.LUT R4, R4, 0x7f800000, RZ, 0xfc, !PT ;  /* 0x7f80000004047812 */ /* 0x000fe200078efcff */
[----:B------:R-:W-:Y:S06]  /*6c20*/  BRA `(.L_x_79) ;  /* 0x0000000000147947 */ /* 0x000fec0003800000 */
.L_x_75:
[----:B------:R-:W-:Y:S01]  /*6c30*/  LOP3.LUT R4, R24, 0x80000000, R11, 0x48, !PT ;  /* 0x8000000018047812 */ /* 0x000fe200078e480b */
[----:B------:R-:W-:Y:S06]  /*6c40*/  BRA `(.L_x_79) ;  /* 0x00000000000c7947 */ /* 0x000fec0003800000 */
.L_x_74:
[----:B------:R-:W0:Y:S01]  /*6c50*/  MUFU.RSQ R4, -QNAN ;  /* 0xffc0000000047908 */ /* 0x000e220000001400 */
[----:B------:R-:W-:Y:S05]  /*6c60*/  BRA `(.L_x_79) ;  /* 0x0000000000047947 */ /* 0x000fea0003800000 */
.L_x_73:
[----:B------:R-:W-:-:S07]  /*6c70*/  FADD.FTZ R4, R11, R18 ;  /* 0x000000120b047221 */ /* 0x000fce0000010000 */
.L_x_79:
[----:B------:R-:W-:Y:S01]  /*6c80*/  HFMA2 R5, -RZ, RZ, 0, 0 ;  /* 0x00000000ff057431 */ /* 0x000fe200000001ff */
[----:B0-----:R-:W-:Y:S02]  /*6c90*/  MOV R26, R4 ;  /* 0x00000004001a7202 */ /* 0x001fe40000000f00 */
[----:B------:R-:W-:-:S04]  /*6ca0*/  MOV R4, R7 ;  /* 0x0000000700047202 */ /* 0x000fc80000000f00 */
[----:B------:R-:W-:Y:S05]  /*6cb0*/  RET.REL.NODEC R4 `(_Z33fused_multi_head_attention_kernelPKfS0_S0_Pfiiiii) ;  /* 0xffffff9004d07950 */ /* 0x000fea0003c3ffff */
.L_x_80:
[----:B------:R-:W-:-:S00]  /*6cc0*/  BRA `(.L_x_80) ;  /* 0xfffffffc00fc7947 */ /* 0x000fc0000383ffff */
[----:B------:R-:W-:-:S00]  /*6cd0*/  NOP ;  /* 0x0000000000007918 */ /* 0x000fc00000000000 */
        /* <DEDUP_REMOVED lines=10> */
.L_x_400:


//--------------------- .text._Z29fused_softmax_sampling_kernelPKfPfPifii --------------------------
	.section	.text._Z29fused_softmax_sampling_kernelPKfPfPifii,"ax",@progbits
	.align	128
        .global         _Z29fused_softmax_sampling_kernelPKfPfPifii
        .type           _Z29fused_softmax_sampling_kernelPKfPfPifii,@function
        .size           _Z29fused_softmax_sampling_kernelPKfPfPifii,(.L_x_401 - _Z29fused_softmax_sampling_kernelPKfPfPifii)
        .other          _Z29fused_softmax_sampling_kernelPKfPfPifii,@"STO_CUDA_ENTRY STV_DEFAULT"
_Z29fused_softmax_sampling_kernelPKfPfPifii:
.text._Z29fused_softmax_sampling_kernelPKfPfPifii:
[----:B------:R-:W-:Y:S01]  /*0000*/  LDC R1, c[0x0][0x37c] ;  /* 0x0000df00ff017b82 */ /* 0x000fe20000000800 */
[----:B------:R-:W0:Y:S07]  /*0010*/  S2R R0, SR_TID.X ;  /* 0x0000000000007919 */ /* 0x000e2e0000002100 */
[----:B------:R-:W0:Y:S01]  /*0020*/  S2UR UR4, SR_CTAID.X ;  /* 0x00000000000479c3 */ /* 0x000e220000002500 */
[----:B------:R-:W1:Y:S07]  /*0030*/  LDCU UR5, c[0x0][0x39c] ;  /* 0x00007380ff0577ac */ /* 0x000e6e0008000800 */
[----:B------:R-:W0:Y:S02]  /*0040*/  LDC R5, c[0x0][0x360] ;  /* 0x0000d800ff057b82 */ /* 0x000e240000000800 */
[----:B0-----:R-:W-:-:S05]  /*0050*/  IMAD R5, R5, UR4, R0 ;  /* 0x0000000405057c24 */ /* 0x001fca000f8e0200 */
[----:B-1----:R-:W-:-:S13]  /*0060*/  ISETP.GE.AND P0, PT, R5, UR5, PT ;  /* 0x0000000505007c0c */ /* 0x002fda000bf06270 */
[----:B------:R-:W-:Y:S05]  /*0070*/  @P0 EXIT ;  /* 0x000000000000094d */ /* 0x000fea0003800000 */
[----:B------:R-:W0:Y:S01]  /*0080*/  LDCU UR5, c[0x0][0x3a0] ;  /* 0x00007400ff0577ac */ /* 0x000e220008000800 */
[----:B------:R-:W-:Y:S01]  /*0090*/  MOV R4, 0xff800000 ;  /* 0xff80000000047802 */ /* 0x000fe20000000f00 */
[----:B------:R-:W1:Y:S01]  /*00a0*/  LDCU.64 UR12, c[0x0][0x358] ;  /* 0x00006b00ff0c77ac */ /* 0x000e620008000a00 */
[----:B0-----:R-:W-:Y:S02]  /*00b0*/  UISETP.GE.AND UP0, UPT, UR5, 0x1, UPT ;  /* 0x000000010500788c */ /* 0x001fe4000bf06270 */
[----:B------:R-:W-:-:S07]  /*00c0*/  IMAD R2, R5, UR5, RZ ;  /* 0x0000000505027c24 */ /* 0x000fce000f8e02ff */
[----:B-1----:R-:W-:Y:S05]  /*00d0*/  BRA.U !UP0, `(.L_x_81) ;  /* 0x0000000508707547 */ /* 0x002fea000b800000 */
[----:B------:R-:W-:Y:S01]  /*00e0*/  UISETP.GE.U32.AND UP1, UPT, UR5, 0x10, UPT ;  /* 0x000000100500788c */ /* 0x000fe2000bf26070 */
[----:B------:R-:W-:Y:S01]  /*00f0*/  MOV R4, 0xff800000 ;  /* 0xff80000000047802 */ /* 0x000fe20000000f00 */
[----:B------:R-:W-:Y:S01]  /*0100*/  ULOP3.LUT UR8, UR5, 0xf, URZ, 0xc0, !UPT ;  /* 0x0000000f05087892 */ /* 0x000fe2000f8ec0ff */
[----:B------:R-:W-:-:S03]  /*0110*/  UMOV UR4, URZ ;  /* 0x000000ff00047c82 */ /* 0x000fc60008000000 */
[----:B------:R-:W-:-:S03]  /*0120*/  UISETP.NE.AND UP0, UPT, UR8, URZ, UPT ;  /* 0x000000ff0800728c */ /* 0x000fc6000bf05270 */
[----:B------:R-:W-:Y:S08]  /*0130*/  BRA.U !UP1, `(.L_x_82) ;  /* 0x0000000109987547 */ /* 0x000ff0000b800000 */
[----:B------:R-:W0:Y:S01]  /*0140*/  LDCU.64 UR6, c[0x0][0x380] ;  /* 0x00007000ff0677ac */ /* 0x000e220008000a00 */
[----:B------:R-:W-:Y:S02]  /*0150*/  MOV R4, 0xff800000 ;  /* 0xff80000000047802 */ /* 0x000fe40000000f00 */
[----:B------:R-:W-:Y:S01]  /*0160*/  MOV R0, R2 ;  /* 0x0000000200007202 */ /* 0x000fe20000000f00 */
[----:B------:R-:W-:-:S04]  /*0170*/  ULOP3.LUT UR4, UR5, 0x7ffffff0, URZ, 0xc0, !UPT ;  /* 0x7ffffff005047892 */ /* 0x000fc8000f8ec0ff */
[----:B------:R-:W-:Y:S02]  /*0180*/  UIADD3 UR9, UPT, UPT, -UR4, URZ, URZ ;  /* 0x000000ff04097290 */ /* 0x000fe4000fffe1ff */
[----:B0-----:R-:W-:-:S04]  /*0190*/  UIADD3 UR5, UP1, UPT, UR6, 0x20, URZ ;  /* 0x0000002006057890 */ /* 0x001fc8000ff3e0ff */
[----:B------:R-:W-:-:S12]  /*01a0*/  UIADD3.X UR6, UPT, UPT, URZ, UR7, URZ, UP1, !UPT ;  /* 0x00000007ff067290 */ /* 0x000fd80008ffe4ff */
.L_x_83:
[----:B------:R-:W-:Y:S02]  /*01b0*/  MOV R6, UR5 ;  /* 0x0000000500067c02 */ /* 0x000fe40008000f00 */
[----:B------:R-:W-:-:S03]  /*01c0*/  MOV R7, UR6 ;  /* 0x0000000600077c02 */ /* 0x000fc60008000f00 */
[----:B------:R-:W-:-:S05]  /*01d0*/  IMAD.WIDE R6, R0, 0x4, R6 ;  /* 0x0000000400067825 */ /* 0x000fca00078e0206 */
[----:B------:R-:W2:Y:S04]  /*01e0*/  LDG.E.CONSTANT R3, desc[UR12][R6.64+-0x20] ;  /* 0xffffe00c06037981 */ /* 0x000ea8000c1e9900 */
[----:B------:R-:W2:Y:S04]  /*01f0*/  LDG.E.CONSTANT R8, desc[UR12][R6.64+-0x1c] ;  /* 0xffffe40c06087981 */ /* 0x000ea8000c1e9900 */
[----:B------:R-:W3:Y:S04]  /*0200*/  LDG.E.CONSTANT R10, desc[UR12][R6.64+-0x18] ;  /* 0xffffe80c060a7981 */ /* 0x000ee8000c1e9900 */
[----:B------:R-:W3:Y:S04]  /*0210*/  LDG.E.CONSTANT R9, desc[UR12][R6.64+-0x14] ;  /* 0xffffec0c06097981 */ /* 0x000ee8000c1e9900 */
[----:B------:R-:W4:Y:S04]  /*0220*/  LDG.E.CONSTANT R12, desc[UR12][R6.64+-0x10] ;  /* 0xfffff00c060c7981 */ /* 0x000f28000c1e9900 */
[----:B------:R-:W4:Y:S04]  /*0230*/  LDG.E.CONSTANT R11, desc[UR12][R6.64+-0xc] ;  /* 0xfffff40c060b7981 */ /* 0x000f28000c1e9900 */
[----:B------:R-:W5:Y:S04]  /*0240*/  LDG.E.CONSTANT R14, desc[UR12][R6.64+-0x8] ;  /* 0xfffff80c060e7981 */ /* 0x000f68000c1e9900 */
        /* <DEDUP_REMOVED lines=8> */
[----:B------:R-:W5:Y:S01]  /*02d0*/  LDG.E.CONSTANT R21, desc[UR12][R6.64+0x1c] ;  /* 0x00001c0c06157981 */ /* 0x000f62000c1e9900 */
[----:B------:R-:W-:Y:S01]  /*02e0*/  UIADD3 UR9, UPT, UPT, UR9, 0x10, URZ ;  /* 0x0000001009097890 */ /* 0x000fe2000fffe0ff */
[----:B------:R-:W-:-:S03]  /*02f0*/  IADD3 R0, PT, PT, R0, 0x10, RZ ;  /* 0x0000001000007810 */ /* 0x000fc60007ffe0ff */
[----:B------:R-:W-:Y:S01]  /*0300*/  UISETP.NE.AND UP1, UPT, UR9, URZ, UPT ;  /* 0x000000ff0900728c */ /* 0x000fe2000bf25270 */
[----:B--2---:R-:W-:-:S04]  /*0310*/  FMNMX3 R3, R4, R3, R8, !PT ;  /* 0x0000000304037276 */ /* 0x004fc80007800008 */
[----:B---3--:R-:W-:-:S04]  /*0320*/  FMNMX3 R3, R3, R10, R9, !PT ;  /* 0x0000000a03037276 */ /* 0x008fc80007800009 */
[----:B----4-:R-:W-:-:S04]  /*0330*/  FMNMX3 R3, R3, R12, R11, !PT ;  /* 0x0000000c03037276 */ /* 0x010fc8000780000b */
[----:B-----5:R-:W-:-:S04]  /*0340*/  FMNMX3 R3, R3, R14, R13, !PT ;  /* 0x0000000e03037276 */ /* 0x020fc8000780000d */
[----:B------:R-:W-:-:S04]  /*0350*/  FMNMX3 R3, R3, R16, R15, !PT ;  /* 0x0000001003037276 */ /* 0x000fc8000780000f */
[----:B------:R-:W-:-:S04]  /*0360*/  FMNMX3 R3, R3, R18, R17, !PT ;  /* 0x0000001203037276 */ /* 0x000fc80007800011 */
[----:B------:R-:W-:-:S04]  /*0370*/  FMNMX3 R3, R3, R20, R19, !PT ;  /* 0x0000001403037276 */ /* 0x000fc80007800013 */
[----:B------:R-:W-:Y:S01]  /*0380*/  FMNMX3 R4, R3, R22, R21, !PT ;  /* 0x0000001603047276 */ /* 0x000fe20007800015 */
[----:B------:R-:W-:Y:S06]  /*0390*/  BRA.U UP1, `(.L_x_83) ;  /* 0xfffffffd01847547 */ /* 0x000fec000b83ffff */
.L_x_82:
[----:B------:R-:W-:Y:S05]  /*03a0*/  BRA.U !UP0, `(.L_x_81) ;  /* 0x0000000108bc7547 */ /* 0x000fea000b800000 */
[----:B------:R-:W0:Y:S01]  /*03b0*/  LDCU UR5, c[0x0][0x3a0] ;  /* 0x00007400ff0577ac */ /* 0x000e220008000800 */
[----:B------:R-:W-:Y:S02]  /*03c0*/  UISETP.GE.U32.AND UP0, UPT, UR8, 0x8, UPT ;  /* 0x000000080800788c */ /* 0x000fe4000bf06070 */
[----:B0-----:R-:W-:-:S04]  /*03d0*/  ULOP3.LUT UR6, UR5, 0x7, URZ, 0xc0, !UPT ;  /* 0x0000000705067892 */ /* 0x001fc8000f8ec0ff */
[----:B------:R-:W-:-:S03]  /*03e0*/  UISETP.NE.AND UP1, UPT, UR6, URZ, UPT ;  /* 0x000000ff0600728c */ /* 0x000fc6000bf25270 */
[----:B------:R-:W-:Y:S08]  /*03f0*/  BRA.U !UP0, `(.L_x_84) ;  /* 0x0000000108407547 */ /* 0x000ff0000b800000 */
[----:B------:R-:W0:Y:S01]  /*0400*/  LDC.64 R6, c[0x0][0x380] ;  /* 0x0000e000ff067b82 */ /* 0x000e220000000a00 */
[----:B------:R-:W-:-:S05]  /*0410*/  IADD3 R3, PT, PT, R2, UR4, RZ ;  /* 0x0000000402037c10 */ /* 0x000fca000fffe0ff */
[----:B0-----:R-:W-:-:S05]  /*0420*/  IMAD.WIDE R6, R3, 0x4, R6 ;  /* 0x0000000403067825 */ /* 0x001fca00078e0206 */
[----:B------:R-:W2:Y:S04]  /*0430*/  LDG.E.CONSTANT R3, desc[UR12][R6.64] ;  /* 0x0000000c06037981 */ /* 0x000ea8000c1e9900 */
[----:B------:R-:W2:Y:S04]  /*0440*/  LDG.E.CONSTANT R0, desc[UR12][R6.64+0x4] ;  /* 0x0000040c06007981 */ /* 0x000ea8000c1e9900 */
[----:B------:R-:W3:Y:S04]  /*0450*/  LDG.E.CONSTANT R9, desc[UR12][R6.64+0x8] ;  /* 0x0000080c06097981 */ /* 0x000ee8000c1e9900 */
[----:B------:R-:W3:Y:S04]  /*0460*/  LDG.E.CONSTANT R8, desc[UR12][R6.64+0xc] ;  /* 0x00000c0c06087981 */ /* 0x000ee8000c1e9900 */
[----:B------:R-:W4:Y:S04]  /*0470*/  LDG.E.CONSTANT R11, desc[UR12][R6.64+0x10] ;  /* 0x0000100c060b7981 */ /* 0x000f28000c1e9900 */
[----:B------:R-:W4:Y:S04]  /*0480*/  LDG.E.CONSTANT R10, desc[UR12][R6.64+0x14] ;  /* 0x0000140c060a7981 */ /* 0x000f28000c1e9900 */
[----:B------:R-:W5:Y:S04]  /*0490*/  LDG.E.CONSTANT R13, desc[UR12][R6.64+0x18] ;  /* 0x0000180c060d7981 */ /* 0x000f68000c1e9900 */
[----:B------:R-:W5:Y:S01]  /*04a0*/  LDG.E.CONSTANT R12, desc[UR12][R6.64+0x1c] ;  /* 0x00001c0c060c7981 */ /* 0x000f62000c1e9900 */
[----:B------:R-:W-:Y:S01]  /*04b0*/  UIADD3 UR4, UPT, UPT, UR4, 0x8, URZ ;  /* 0x0000000804047890 */ /* 0x000fe2000fffe0ff */
[----:B--2---:R-:W-:-:S04]  /*04c0*/  FMNMX3 R0, R4, R3, R0, !PT ;  /* 0x0000000304007276 */ /* 0x004fc80007800000 */
[----:B---3--:R-:W-:-:S04]  /*04d0*/  FMNMX3 R0, R0, R9, R8, !PT ;  /* 0x0000000900007276 */ /* 0x008fc80007800008 */
[----:B----4-:R-:W-:-:S04]  /*04e0*/  FMNMX3 R0, R0, R11, R10, !PT ;  /* 0x0000000b00007276 */ /* 0x010fc8000780000a */
[----:B-----5:R-:W-:-:S07]  /*04f0*/  FMNMX3 R4, R0, R13, R12, !PT ;  /* 0x0000000d00047276 */ /* 0x020fce000780000c */
.L_x_84:
[----:B------:R-:W-:Y:S05]  /*0500*/  BRA.U !UP1, `(.L_x_81) ;  /* 0x0000000109647547 */ /* 0x000fea000b800000 */
[----:B------:R-:W-:Y:S02]  /*0510*/  UISETP.GE.U32.AND UP0, UPT, UR6, 0x4, UPT ;  /* 0x000000040600788c */ /* 0x000fe4000bf06070 */
[----:B------:R-:W-:-:S04]  /*0520*/  ULOP3.LUT UR5, UR5, 0x3, URZ, 0xc0, !UPT ;  /* 0x0000000305057892 */ /* 0x000fc8000f8ec0ff */
        /* <DEDUP_REMOVED lines=8> */
[----:B------:R-:W3:Y:S01]  /*05b0*/  LDG.E.CONSTANT R8, desc[UR12][R6.64+0xc] ;  /* 0x00000c0c06087981 */ /* 0x000ee2000c1e9900 */
[----:B------:R-:W-:Y:S01]  /*05c0*/  UIADD3 UR4, UPT, UPT, UR4, 0x4, URZ ;  /* 0x0000000404047890 */ /* 0x000fe2000fffe0ff */
[----:B--2---:R-:W-:-:S04]  /*05d0*/  FMNMX3 R0, R4, R3, R0, !PT ;  /* 0x0000000304007276 */ /* 0x004fc80007800000 */
[----:B---3--:R-:W-:-:S07]  /*05e0*/  FMNMX3 R4, R0, R9, R8, !PT ;  /* 0x0000000900047276 */ /* 0x008fce0007800008 */
.L_x_85:
[----:B------:R-:W-:Y:S05]  /*05f0*/  BRA.U !UP1, `(.L_x_81) ;  /* 0x0000000109287547 */ /* 0x000fea000b800000 */
[----:B------:R-:W0:Y:S01]  /*0600*/  LDC.64 R8, c[0x0][0x380] ;  /* 0x0000e000ff087b82 */ /* 0x000e220000000a00 */
[----:B------:R-:W-:Y:S01]  /*0610*/  IADD3 R3, PT, PT, R2, UR4, RZ ;  /* 0x0000000402037c10 */ /* 0x000fe2000fffe0ff */
[----:B------:R-:W-:-:S12]  /*0620*/  UIADD3 UR5, UPT, UPT, -UR5, URZ, URZ ;  /* 0x000000ff05057290 */ /* 0x000fd8000fffe1ff */
.L_x_86:
[----:B0-----:R-:W-:-:S06]  /*0630*/  IMAD.WIDE R6, R3, 0x4, R8 ;  /* 0x0000000403067825 */ /* 0x001fcc00078e0208 */
[----:B------:R-:W2:Y:S01]  /*0640*/  LDG.E.CONSTANT R7, desc[UR12][R6.64] ;  /* 0x0000000c06077981 */ /* 0x000ea2000c1e9900 */
[----:B------:R-:W-:Y:S01]  /*0650*/  UIADD3 UR5, UPT, UPT, UR5, 0x1, URZ ;  /* 0x0000000105057890 */ /* 0x000fe2000fffe0ff */
[----:B------:R-:W-:-:S03]  /*0660*/  IADD3 R3, PT, PT, R3, 0x1, RZ ;  /* 0x0000000103037810 */ /* 0x000fc60007ffe0ff */
[----:B------:R-:W-:Y:S01]  /*0670*/  UISETP.NE.AND UP0, UPT, UR5, URZ, UPT ;  /* 0x000000ff0500728c */ /* 0x000fe2000bf05270 */
[----:B--2---:R-:W-:-:S08]  /*0680*/  FMNMX R4, R7, R4, !PT ;  /* 0x0000000407047209 */ /* 0x004fd00007800000 */
[----:B------:R-:W-:Y:S05]  /*0690*/  BRA.U UP0, `(.L_x_86) ;  /* 0xfffffffd00e47547 */ /* 0x000fea000b83ffff */
.L_x_81:
[----:B------:R-:W0:Y:S01]  /*06a0*/  LDCU UR6, c[0x0][0x3a0] ;  /* 0x00007400ff0677ac */ /* 0x000e220008000800 */
[----:B------:R-:W-:Y:S01]  /*06b0*/  HFMA2 R9, -RZ, RZ, 0, 0 ;  /* 0x00000000ff097431 */ /* 0x000fe200000001ff */
[----:B0-----:R-:W-:-:S09]  /*06c0*/  UISETP.GE.AND UP0, UPT, UR6, 0x1, UPT ;  /* 0x000000010600788c */ /* 0x001fd2000bf06270 */
[----:B------:R-:W-:Y:S05]  /*06d0*/  BRA.U !UP0, `(.L_x_87) ;  /* 0x0000001d08c47547 */ /* 0x000fea000b800000 */
[----:B------:R-:W-:Y:S01]  /*06e0*/  UISETP.GE.U32.AND UP0, UPT, UR6, 0x8, UPT ;  /* 0x000000080600788c */ /* 0x000fe2000bf06070 */
[----:B------:R-:W-:Y:S01]  /*06f0*/  MOV R9, RZ ;  /* 0x000000ff00097202 */ /* 0x000fe20000000f00 */
[----:B------:R-:W-:Y:S01]  /*0700*/  ULOP3.LUT UR14, UR6, 0x7, URZ, 0xc0, !UPT ;  /* 0x00000007060e7892 */ /* 0x000fe2000f8ec0ff */
[----:B------:R-:W-:-:S06]  /*0710*/  UMOV UR4, URZ ;  /* 0x000000ff00047c82 */ /* 0x000fcc0008000000 */
[----:B------:R-:W-:Y:S05]  /*0720*/  BRA.U !UP0, `(.L_x_88) ;  /* 0x0000000d08ec7547 */ /* 0x000fea000b800000 */
[----:B------:R-:W0:Y:S01]  /*0730*/  LDCU.128 UR8, c[0x0][0x380] ;  /* 0x00007000ff0877ac */ /* 0x000e220008000c00 */
[----:B------:R-:W1:Y:S01]  /*0740*/  LDC R18, c[0x0][0x398] ;  /* 0x0000e600ff127b82 */ /* 0x000e620000000800 */
[----:B------:R-:W-:Y:S01]  /*0750*/  MOV R9, RZ ;  /* 0x000000ff00097202 */ /* 0x000fe20000000f00 */
[----:B------:R-:W-:Y:S01]  /*0760*/  ULOP3.LUT UR4, UR6, 0x7ffffff8, URZ, 0xc0, !UPT ;  /* 0x7ffffff806047892 */ /* 0x000fe2000f8ec0ff */
[----:B------:R-:W-:Y:S01]  /*0770*/  MOV R17, R2 ;  /* 0x0000000200117202 */ /* 0x000fe20000000f00 */
[----:B0-----:R-:W-:Y:S02]  /*0780*/  UIADD3 UR7, UP0, UPT, UR8, 0x10, URZ ;  /* 0x0000001008077890 */ /* 0x001fe4000ff1e0ff */
[----:B------:R-:W-:Y:S02]  /*0790*/  UIADD3 UR5, UP1, UPT, UR10, 0x10, URZ ;  /* 0x000000100a057890 */ /* 0x000fe4000ff3e0ff */
[----:B------:R-:W-:Y:S02]  /*07a0*/  UIADD3.X UR8, UPT, UPT, URZ, UR9, URZ, UP0, !UPT ;  /* 0x00000009ff087290 */ /* 0x000fe400087fe4ff */
[----:B------:R-:W-:-:S02]  /*07b0*/  UIADD3.X UR6, UPT, UPT, URZ, UR11, URZ, UP1, !UPT ;  /* 0x0000000bff067290 */ /* 0x000fc40008ffe4ff */
[----:B------:R-:W-:-:S12]  /*07c0*/  UIADD3 UR9, UPT, UPT, -UR4, URZ, URZ ;  /* 0x000000ff04097290 */ /* 0x000fd8000fffe1ff */
.L_x_105:
[----:B------:R-:W-:Y:S02]  /*07d0*/  MOV R14, UR7 ;  /* 0x00000007000e7c02 */ /* 0x000fe40008000f00 */
[----:B------:R-:W-:-:S03]  /*07e0*/  MOV R15, UR8 ;  /* 0x00000008000f7c02 */ /* 0x000fc60008000f00 */
[----:B------:R-:W-:-:S05]  /*07f0*/  IMAD.WIDE R14, R17, 0x4, R14 ;  /* 0x00000004110e7825 */ /* 0x000fca00078e020e */
[----:B------:R-:W2:Y:S01]  /*0800*/  LDG.E.CONSTANT R3, desc[UR12][R14.64+-0x10] ;  /* 0xfffff00c0e037981 */ /* 0x000ea2000c1e9900 */
[----:B01----:R-:W0:Y:S01]  /*0810*/  MUFU.RCP R7, R18 ;  /* 0x0000001200077308 */ /* 0x003e220000001000 */
[----:B------:R-:W-:Y:S01]  /*0820*/  MOV R10, UR5 ;  /* 0x00000005000a7c02 */ /* 0x000fe20008000f00 */
[----:B------:R-:W-:Y:S01]  /*0830*/  BSSY.RECONVERGENT B2, `(.L_x_89) ;  /* 0x000000f000027945 */ /* 0x000fe20003800200 */
[----:B------:R-:W-:-:S03]  /*0840*/  MOV R11, UR6 ;  /* 0x00000006000b7c02 */ /* 0x000fc60008000f00 */
[----:B------:R-:W-:-:S04]  /*0850*/  IMAD.WIDE R10, R17, 0x4, R10 ;  /* 0x00000004110a7825 */ /* 0x000fc800078e020a */
[----:B0-----:R-:W-:-:S04]  /*0860*/  FFMA R0, R7, -R18, 1 ;  /* 0x3f80000007007423 */ /* 0x001fc80000000812 */
[----:B------:R-:W-:Y:S01]  /*0870*/  FFMA R0, R7, R0, R7 ;  /* 0x0000000007007223 */ /* 0x000fe20000000007 */
[----:B--2---:R-:W-:-:S04]  /*0880*/  FADD R3, R3, -R4 ;  /* 0x8000000403037221 */ /* 0x004fc80000000000 */
[----:B------:R-:W0:Y:S01]  /*0890*/  FCHK P0, R3, R18 ;  /* 0x0000001203007302 */ /* 0x000e220000000000 */
[----:B------:R-:W-:-:S04]  /*08a0*/  FFMA R7, R3, R0, RZ ;  /* 0x0000000003077223 */ /* 0x000fc800000000ff */
[----:B------:R-:W-:-:S04]  /*08b0*/  FFMA R6, R7, -R18, R3 ;  /* 0x8000001207067223 */ /* 0x000fc80000000003 */
[----:B------:R-:W-:Y:S01]  /*08c0*/  FFMA R0, R0, R6, R7 ;  /* 0x0000000600007223 */ /* 0x000fe20000000007 */
[----:B0-----:R-:W-:Y:S06]  /*08d0*/  @!P0 BRA `(.L_x_90) ;  /* 0x0000000000108947 */ /* 0x001fec0003800000 */
[----:B------:R-:W0:Y:S01]  /*08e0*/  LDCU UR10, c[0x0][0x398] ;  /* 0x00007300ff0a77ac */ /* 0x000e220008000800 */
[----:B------:R-:W-:Y:S02]  /*08f0*/  MOV R6, 0x920 ;  /* 0x0000092000067802 */ /* 0x000fe40000000f00 */
[----:B0-----:R-:W-:-:S07]  /*0900*/  MOV R0, UR10 ;  /* 0x0000000a00007c02 */ /* 0x001fce0008000f00 */
[----:B------:R-:W-:Y:S05]  /*0910*/  CALL.REL.NOINC `($__internal_2_$__cuda_sm3x_div_rn_noftz_f32_slowpath) ;  /* 0x0000003c00f07944 */ /* 0x000fea0003c00000 */
.L_x_90:
[----:B------:R-:W-:Y:S05]  /*0920*/  BSYNC.RECONVERGENT B2 ;  /* 0x0000000000027941 */ /* 0x000fea0003800200 */
.L_x_89:
[----:B------:R-:W2:Y:S01]  /*0930*/  LDG.E.CONSTANT R13, desc[UR12][R14.64+-0xc] ;  /* 0xfffff40c0e0d7981 */ /* 0x000ea2000c1e9900 */
[----:B------:R-:W-:Y:S01]  /*0940*/  HFMA2 R3, -RZ, RZ, 0.96630859375, -0.0022525787353515625 ;  /* 0x3bbb989dff037431 */ /* 0x000fe200000001ff */
[----:B------:R-:W-:Y:S01]  /*0950*/  MOV R6, 0x437c0000 ;  /* 0x437c000000067802 */ /* 0x000fe20000000f00 */
[----:B------:R-:W-:Y:S01]  /*0960*/  MUFU.RCP R19, R18 ;  /* 0x0000001200137308 */ /* 0x000fe20000001000 */
[----:B------:R-:W-:Y:S02]  /*0970*/  BSSY.RECONVERGENT B2, `(.L_x_91) ;  /* 0x0000018000027945 */ /* 0x000fe40003800200 */
[----:B------:R-:W-:-:S04]  /*0980*/  FFMA.SAT R3, R0, R3, 0.5 ;  /* 0x3f00000000037423 */ /* 0x000fc80000002003 */
[----:B------:R-:W-:-:S04]  /*0990*/  FFMA.RM R3, R3, R6, 12582913 ;  /* 0x4b40000103037423 */ /* 0x000fc80000004006 */
[C---:B------:R-:W-:Y:S01]  /*09a0*/  FADD R7, R3.reuse, -12583039 ;  /* 0xcb40007f03077421 */ /* 0x040fe20000000000 */
[----:B------:R-:W-:-:S03]  /*09b0*/  SHF.L.U32 R3, R3, 0x17, RZ ;  /* 0x0000001703037819 */ /* 0x000fc600000006ff */
[----:B------:R-:W-:-:S04]  /*09c0*/  FFMA R7, R0, 1.4426950216293334961, -R7 ;  /* 0x3fb8aa3b00077823 */ /* 0x000fc80000000807 */
[----:B------:R-:W-:-:S04]  /*09d0*/  FFMA R7, R0, 1.925963033500011079e-08, R7 ;  /* 0x32a5706000077823 */ /* 0x000fc80000000007 */
[----:B------:R-:W0:Y:S02]  /*09e0*/  MUFU.EX2 R0, R7 ;  /* 0x0000000700007308 */ /* 0x000e240000000800 */
[----:B0-----:R-:W-:Y:S01]  /*09f0*/  FMUL R3, R3, R0 ;  /* 0x0000000003037220 */ /* 0x001fe20000400000 */
[----:B------:R-:W-:-:S03]  /*0a00*/  FFMA R0, R19, -R18, 1 ;  /* 0x3f80000013007423 */ /* 0x000fc60000000812 */
[----:B------:R-:W-:Y:S01]  /*0a10*/  FADD R9, R3, R9 ;  /* 0x0000000903097221 */ /* 0x000fe20000000000 */
[----:B------:R0:W-:Y:S01]  /*0a20*/  STG.E desc[UR12][R10.64+-0x10], R3 ;  /* 0xfffff0030a007986 */ /* 0x0001e2000c10190c */
[----:B------:R-:W-:Y:S01]  /*0a30*/  FFMA R0, R19, R0, R19 ;  /* 0x0000000013007223 */ /* 0x000fe20000000013 */
[----:B--2---:R-:W-:-:S04]  /*0a40*/  FADD R8, R13, -R4 ;  /* 0x800000040d087221 */ /* 0x004fc80000000000 */
[----:B------:R-:W1:Y:S01]  /*0a50*/  FCHK P0, R8, R18 ;  /* 0x0000001208007302 */ /* 0x000e620000000000 */
[----:B------:R-:W-:-:S04]  /*0a60*/  FFMA R13, R0, R8, RZ ;  /* 0x00000008000d7223 */ /* 0x000fc800000000ff */
[----:B------:R-:W-:-:S04]  /*0a70*/  FFMA R6, R13, -R18, R8 ;  /* 0x800000120d067223 */ /* 0x000fc80000000008 */
[----:B------:R-:W-:Y:S01]  /*0a80*/  FFMA R0, R0, R6, R13 ;  /* 0x0000000600007223 */ /* 0x000fe2000000000d */
[----:B01----:R-:W-:Y:S06]  /*0a90*/  @!P0 BRA `(.L_x_92) ;  /* 0x0000000000148947 */ /* 0x003fec0003800000 */
[----:B------:R-:W0:Y:S01]  /*0aa0*/  LDCU UR10, c[0x0][0x398] ;  /* 0x00007300ff0a77ac */ /* 0x000e220008000800 */
[----:B------:R-:W-:Y:S02]  /*0ab0*/  MOV R3, R8 ;  /* 0x0000000800037202 */ /* 0x000fe40000000f00 */
[----:B------:R-:W-:Y:S02]  /*0ac0*/  MOV R6, 0xaf0 ;  /* 0x00000af000067802 */ /* 0x000fe40000000f00 */
[----:B0-----:R-:W-:-:S07]  /*0ad0*/  MOV R0, UR10 ;  /* 0x0000000a00007c02 */ /* 0x001fce0008000f00 */
[----:B------:R-:W-:Y:S05]  /*0ae0*/  CALL.REL.NOINC `($__internal_2_$__cuda_sm3x_div_rn_noftz_f32_slowpath) ;  /* 0x0000003c007c7944 */ /* 0x000fea0003c00000 */
.L_x_92:
[----:B------:R-:W-:Y:S05]  /*0af0*/  BSYNC.RECONVERGENT B2 ;  /* 0x0000000000027941 */ /* 0x000fea0003800200 */
.L_x_91:
        /* <DEDUP_REMOVED lines=28> */
.L_x_94:
[----:B------:R-:W-:Y:S05]  /*0cc0*/  BSYNC.RECONVERGENT B2 ;  /* 0x0000000000027941 */ /* 0x000fea0003800200 */
.L_x_93:
        /* <DEDUP_REMOVED lines=28> */
.L_x_96:
[----:B------:R-:W-:Y:S05]  /*0e90*/  BSYNC.RECONVERGENT B2 ;  /* 0x0000000000027941 */ /* 0x000fea0003800200 */
.L_x_95:
        /* <DEDUP_REMOVED lines=28> */
.L_x_98:
[----:B------:R-:W-:Y:S05]  /*1060*/  BSYNC.RECONVERGENT B2 ;  /* 0x0000000000027941 */ /* 0x000fea0003800200 */
.L_x_97:
        /* <DEDUP_REMOVED lines=28> */
.L_x_100:
[----:B------:R-:W-:Y:S05]  /*1230*/  BSYNC.RECONVERGENT B2 ;  /* 0x0000000000027941 */ /* 0x000fea0003800200 */
.L_x_99:
        /* <DEDUP_REMOVED lines=28> */
.L_x_102:
[----:B------:R-:W-:Y:S05]  /*1400*/  BSYNC.RECONVERGENT B2 ;  /* 0x0000000000027941 */ /* 0x000fea0003800200 */
.L_x_101:
        /* <DEDUP_REMOVED lines=28> */
.L_x_104:
[----:B------:R-:W-:Y:S05]  /*15d0*/  BSYNC.RECONVERGENT B2 ;  /* 0x0000000000027941 */ /* 0x000fea0003800200 */
.L_x_103:
[----:B------:R-:W-:Y:S01]  /*15e0*/  HFMA2 R3, -RZ, RZ, 0.96630859375, -0.0022525787353515625 ;  /* 0x3bbb989dff037431 */ /* 0x000fe200000001ff */
[----:B------:R-:W-:Y:S01]  /*15f0*/  MOV R6, 0x437c0000 ;  /* 0x437c000000067802 */ /* 0x000fe20000000f00 */
[----:B------:R-:W-:Y:S01]  /*1600*/  UIADD3 UR9, UPT, UPT, UR9, 0x8, URZ ;  /* 0x0000000809097890 */ /* 0x000fe2000fffe0ff */
[----:B------:R-:W-:-:S03]  /*1610*/  IADD3 R17, PT, PT, R17, 0x8, RZ ;  /* 0x0000000811117810 */ /* 0x000fc60007ffe0ff */
[----:B------:R-:W-:Y:S01]  /*1620*/  UISETP.NE.AND UP0, UPT, UR9, URZ, UPT ;  /* 0x000000ff0900728c */ /* 0x000fe2000bf05270 */
        /* <DEDUP_REMOVED lines=9> */
[----:B------:R0:W-:Y:S01]  /*16c0*/  STG.E desc[UR12][R10.64+0xc], R0 ;  /* 0x00000c000a007986 */ /* 0x0001e2000c10190c */
[----:B------:R-:W-:Y:S05]  /*16d0*/  BRA.U UP0, `(.L_x_105) ;  /* 0xfffffff1003c7547 */ /* 0x000fea000b83ffff */
.L_x_88:
[----:B------:R-:W-:-:S09]  /*16e0*/  UISETP.NE.AND UP0, UPT, UR14, URZ, UPT ;  /* 0x000000ff0e00728c */ /* 0x000fd2000bf05270 */
[----:B------:R-:W-:Y:S05]  /*16f0*/  BRA.U !UP0, `(.L_x_87) ;  /* 0x0000000d08bc7547 */ /* 0x000fea000b800000 */
[----:B------:R-:W1:Y:S01]  /*1700*/  LDCU UR5, c[0x0][0x3a0] ;  /* 0x00007400ff0577ac */ /* 0x000e620008000800 */
[----:B------:R-:W-:Y:S02]  /*1710*/  UISETP.GE.U32.AND UP0, UPT, UR14, 0x4, UPT ;  /* 0x000000040e00788c */ /* 0x000fe4000bf06070 */
[----:B-1----:R-:W-:-:S07]  /*1720*/  ULOP3.LUT UR5, UR5, 0x3, URZ, 0xc0, !UPT ;  /* 0x0000000305057892 */ /* 0x002fce000f8ec0ff */
[----:B------:R-:W-:Y:S05]  /*1730*/  BRA.U !UP0, `(.L_x_106) ;  /* 0x0000000508f87547 */ /* 0x000fea000b800000 */
[----:B------:R-:W1:Y:S01]  /*1740*/  LDC.64 R14, c[0x0][0x380] ;  /* 0x0000e000ff0e7b82 */ /* 0x000e620000000a00 */
[----:B0-----:R-:W-:-:S07]  /*1750*/  IADD3 R10, PT, PT, R2, UR4, RZ ;  /* 0x00000004020a7c10 */ /* 0x001fce000fffe0ff */
[----:B------:R-:W0:Y:S01]  /*1760*/  LDC R7, c[0x0][0x398] ;  /* 0x0000e600ff077b82 */ /* 0x000e220000000800 */
[----:B-1----:R-:W-:-:S05]  /*1770*/  IMAD.WIDE R14, R10, 0x4, R14 ;  /* 0x000000040a0e7825 */ /* 0x002fca00078e020e */
[----:B------:R-:W2:Y:S01]  /*1780*/  LDG.E.CONSTANT R3, desc[UR12][R14.64] ;  /* 0x0000000c0e037981 */ /* 0x000ea2000c1e9900 */
[----:B------:R-:W-:Y:S01]  /*1790*/  BSSY.RECONVERGENT B2, `(.L_x_107) ;  /* 0x000000f000027945 */ /* 0x000fe20003800200 */
[----:B0-----:R-:W0:Y:S02]  /*17a0*/  MUFU.RCP R0, R7 ;  /* 0x0000000700007308 */ /* 0x001e240000001000 */
        /* <DEDUP_REMOVED lines=9> */
[----:B------:R-:W-:Y:S02]  /*1840*/  MOV R3, R8 ;  /* 0x0000000800037202 */ /* 0x000fe40000000f00 */
[----:B------:R-:W-:Y:S02]  /*1850*/  MOV R6, 0x1880 ;  /* 0x0000188000067802 */ /* 0x000fe40000000f00 */
[----:B0-----:R-:W-:-:S07]  /*1860*/  MOV R0, UR6 ;  /* 0x0000000600007c02 */ /* 0x001fce0008000f00 */
[----:B------:R-:W-:Y:S05]  /*1870*/  CALL.REL.NOINC `($__internal_2_$__cuda_sm3x_div_rn_noftz_f32_slowpath) ;  /* 0x0000003000187944 */ /* 0x000fea0003c00000 */
.L_x_108:
[----:B------:R-:W-:Y:S05]  /*1880*/  BSYNC.RECONVERGENT B2 ;  /* 0x0000000000027941 */ /* 0x000fea0003800200 */
.L_x_107:
[----:B------:R-:W2:Y:S01]  /*1890*/  LDG.E.CONSTANT R13, desc[UR12][R14.64+0x4] ;  /* 0x0000040c0e0d7981 */ /* 0x000ea2000c1e9900 */
[----:B------:R-:W-:Y:S01]  /*18a0*/  HFMA2 R3, -RZ, RZ, 0.96630859375, -0.0022525787353515625 ;  /* 0x3bbb989dff037431 */ /* 0x000fe200000001ff */
[----:B------:R-:W-:Y:S01]  /*18b0*/  MOV R6, 0x437c0000 ;  /* 0x437c000000067802 */ /* 0x000fe20000000f00 */
[----:B------:R-:W0:Y:S01]  /*18c0*/  LDC R17, c[0x0][0x398] ;  /* 0x0000e600ff117b82 */ /* 0x000e220000000800 */
[----:B------:R-:W-:Y:S02]  /*18d0*/  BSSY.RECONVERGENT B2, `(.L_x_109) ;  /* 0x000001b000027945 */ /* 0x000fe40003800200 */
[----:B------:R-:W-:-:S04]  /*18e0*/  FFMA.SAT R3, R0, R3, 0.5 ;  /* 0x3f00000000037423 */ /* 0x000fc80000002003 */
[----:B------:R-:W-:-:S04]  /*18f0*/  FFMA.RM R3, R3, R6, 12582913 ;  /* 0x4b40000103037423 */ /* 0x000fc80000004006 */
[C---:B------:R-:W-:Y:S01]  /*1900*/  FADD R7, R3.reuse, -12583039 ;  /* 0xcb40007f03077421 */ /* 0x040fe20000000000 */
[----:B------:R-:W-:-:S03]  /*1910*/  SHF.L.U32 R3, R3, 0x17, RZ ;  /* 0x0000001703037819 */ /* 0x000fc600000006ff */
[C---:B------:R-:W-:Y:S02]  /*1920*/  FFMA R11, R0.reuse, 1.4426950216293334961, -R7 ;  /* 0x3fb8aa3b000b7823 */ /* 0x040fe40000000807 */
[----:B------:R-:W1:Y:S02]  /*1930*/  LDC.64 R6, c[0x0][0x388] ;  /* 0x0000e200ff067b82 */ /* 0x000e640000000a00 */
[----:B------:R-:W-:Y:S02]  /*1940*/  FFMA R8, R0, 1.925963033500011079e-08, R11 ;  /* 0x32a5706000087823 */ /* 0x000fe4000000000b */
[----:B0-----:R-:W0:Y:S08]  /*1950*/  MUFU.RCP R0, R17 ;  /* 0x0000001100007308 */ /* 0x001e300000001000 */
[----:B------:R-:W3:Y:S01]  /*1960*/  MUFU.EX2 R8, R8 ;  /* 0x0000000800087308 */ /* 0x000ee20000000800 */
[----:B-1----:R-:W-:-:S04]  /*1970*/  IMAD.WIDE R10, R10, 0x4, R6 ;  /* 0x000000040a0a7825 */ /* 0x002fc800078e0206 */
[----:B0-----:R-:W-:Y:S01]  /*1980*/  FFMA R7, R0, -R17, 1 ;  /* 0x3f80000000077423 */ /* 0x001fe20000000811 */
[----:B---3--:R-:W-:-:S03]  /*1990*/  FMUL R3, R3, R8 ;  /* 0x0000000803037220 */ /* 0x008fc60000400000 */
[----:B------:R-:W-:Y:S01]  /*19a0*/  FFMA R0, R0, R7, R0 ;  /* 0x0000000700007223 */ /* 0x000fe20000000000 */
[----:B------:R-:W-:Y:S01]  /*19b0*/  FADD R9, R9, R3 ;  /* 0x0000000309097221 */ /* 0x000fe20000000000 */
[----:B------:R0:W-:Y:S01]  /*19c0*/  STG.E desc[UR12][R10.64], R3 ;  /* 0x000000030a007986 */ /* 0x0001e2000c10190c */
        /* <DEDUP_REMOVED lines=11> */
.L_x_110:
[----:B------:R-:W-:Y:S05]  /*1a80*/  BSYNC.RECONVERGENT B2 ;  /* 0x0000000000027941 */ /* 0x000fea0003800200 */
.L_x_109:
        /* <DEDUP_REMOVED lines=9> */
[----:B------:R-:W-:-:S04]  /*1b20*/  FFMA R7, R0, 1.4426950216293334961, -R7 ;  /* 0x3fb8aa3b00077823 */ /* 0x000fc80000000807 */
[----:B------:R-:W-:Y:S01]  /*1b30*/  FFMA R7, R0, 1.925963033500011079e-08, R7 ;  /* 0x32a5706000077823 */ /* 0x000fe20000000007 */
[----:B0-----:R-:W0:Y:S08]  /*1b40*/  MUFU.RCP R6, R17 ;  /* 0x0000001100067308 */ /* 0x001e300000001000 */
[----:B------:R-:W1:Y:S01]  /*1b50*/  MUFU.EX2 R0, R7 ;  /* 0x0000000700007308 */ /* 0x000e620000000800 */
[----:B0-----:R-:W-:Y:S01]  /*1b60*/  FFMA R19, R6, -R17, 1 ;  /* 0x3f80000006137423 */ /* 0x001fe20000000811 */
[----:B-1----:R-:W-:-:S03]  /*1b70*/  FMUL R3, R3, R0 ;  /* 0x0000000003037220 */ /* 0x002fc60000400000 */
        /* <DEDUP_REMOVED lines=14> */
.L_x_112:
[----:B------:R-:W-:Y:S05]  /*1c60*/  BSYNC.RECONVERGENT B2 ;  /* 0x0000000000027941 */ /* 0x000fea0003800200 */
.L_x_111:
        /* <DEDUP_REMOVED lines=29> */
.L_x_114:
[----:B------:R-:W-:Y:S05]  /*1e40*/  BSYNC.RECONVERGENT B2 ;  /* 0x0000000000027941 */ /* 0x000fea0003800200 */
.L_x_113:
[----:B------:R-:W-:Y:S01]  /*1e50*/  HFMA2 R3, -RZ, RZ, 0.96630859375, -0.0022525787353515625 ;  /* 0x3bbb989dff037431 */ /* 0x000fe200000001ff */
[----:B------:R-:W-:Y:S01]  /*1e60*/  MOV R6, 0x437c0000 ;  /* 0x437c000000067802 */ /* 0x000fe20000000f00 */
[----:B------:R-:W-:-:S03]  /*1e70*/  UIADD3 UR4, UPT, UPT, UR4, 0x4, URZ ;  /* 0x0000000404047890 */ /* 0x000fc6000fffe0ff */
        /* <DEDUP_REMOVED lines=9> */
[----:B------:R1:W-:Y:S06]  /*1f10*/  STG.E desc[UR12][R10.64+0xc], R0 ;  /* 0x00000c000a007986 */ /* 0x0003ec000c10190c */
.L_x_106:
[----:B------:R-:W-:-:S09]  /*1f20*/  UISETP.NE.AND UP0, UPT, UR5, URZ, UPT ;  /* 0x000000ff0500728c */ /* 0x000fd2000bf05270 */
[----:B------:R-:W-:Y:S05]  /*1f30*/  BRA.U !UP0, `(.L_x_87) ;  /* 0x0000000508ac7547 */ /* 0x000fea000b800000 */
[----:B------:R-:W-:-:S09]  /*1f40*/  UISETP.NE.AND UP0, UPT, UR5, 0x1, UPT ;  /* 0x000000010500788c */ /* 0x000fd2000bf05270 */
[----:B------:R-:W-:Y:S05]  /*1f50*/  BRA.U !UP0, `(.L_x_115) ;  /* 0x0000000508087547 */ /* 0x000fea000b800000 */
[----:B------:R-:W2:Y:S01]  /*1f60*/  LDC.64 R14, c[0x0][0x380] ;  /* 0x0000e000ff0e7b82 */ /* 0x000ea20000000a00 */
[----:B01----:R-:W-:-:S07]  /*1f70*/  IADD3 R10, PT, PT, R2, UR4, RZ ;  /* 0x00000004020a7c10 */ /* 0x003fce000fffe0ff */
[----:B------:R-:W0:Y:S01]  /*1f80*/  LDC R7, c[0x0][0x398] ;  /* 0x0000e600ff077b82 */ /* 0x000e220000000800 */
[----:B--2---:R-:W-:-:S05]  /*1f90*/  IMAD.WIDE R14, R10, 0x4, R14 ;  /* 0x000000040a0e7825 */ /* 0x004fca00078e020e */
        /* <DEDUP_REMOVED lines=16> */
.L_x_117:
[----:B------:R-:W-:Y:S05]  /*20a0*/  BSYNC.RECONVERGENT B2 ;  /* 0x0000000000027941 */ /* 0x000fea0003800200 */
.L_x_116:
        /* <DEDUP_REMOVED lines=31> */
.L_x_119:
[----:B------:R-:W-:Y:S05]  /*22a0*/  BSYNC.RECONVERGENT B2 ;  /* 0x0000000000027941 */ /* 0x000fea0003800200 */
.L_x_118:
        /* <DEDUP_REMOVED lines=13> */
.L_x_115:
[----:B------:R-:W3:Y:S02]  /*2380*/  LDCU UR5, c[0x0][0x3a0] ;  /* 0x00007400ff0577ac */ /* 0x000ee40008000800 */
[----:B---3--:R-:W-:-:S04]  /*2390*/  ULOP3.LUT UR5, UR5, 0x1, URZ, 0xc0, !UPT ;  /* 0x0000000105057892 */ /* 0x008fc8000f8ec0ff */
[----:B------:R-:W-:-:S09]  /*23a0*/  UISETP.NE.U32.AND UP0, UPT, UR5, 0x1, UPT ;  /* 0x000000010500788c */ /* 0x000fd2000bf05070 */
[----:B------:R-:W-:Y:S05]  /*23b0*/  BRA.U UP0, `(.L_x_87) ;  /* 0x00000001008c7547 */ /* 0x000fea000b800000 */
[----:B------:R-:W3:Y:S01]  /*23c0*/  LDC.64 R6, c[0x0][0x380] ;  /* 0x0000e000ff067b82 */ /* 0x000ee20000000a00 */
[----:B012---:R-:W-:-:S07]  /*23d0*/  IADD3 R10, PT, PT, R2, UR4, RZ ;  /* 0x00000004020a7c10 */ /* 0x007fce000fffe0ff */
[----:B------:R-:W0:Y:S01]  /*23e0*/  LDC R11, c[0x0][0x398] ;  /* 0x0000e600ff0b7b82 */ /* 0x000e220000000800 */
[----:B---3--:R-:W-:-:S06]  /*23f0*/  IMAD.WIDE R6, R10, 0x4, R6 ;  /* 0x000000040a067825 */ /* 0x008fcc00078e0206 */
        /* <DEDUP_REMOVED lines=16> */
.L_x_121:
[----:B------:R-:W-:Y:S05]  /*2500*/  BSYNC.RECONVERGENT B2 ;  /* 0x0000000000027941 */ /* 0x000fea0003800200 */
.L_x_120:
[----:B------:R-:W-:Y:S01]  /*2510*/  HFMA2 R3, -RZ, RZ, 0.96630859375, -0.0022525787353515625 ;  /* 0x3bbb989dff037431 */ /* 0x000fe200000001ff */
[----:B------:R-:W-:Y:S01]  /*2520*/  MOV R4, 0x437c0000 ;  /* 0x437c000000047802 */ /* 0x000fe20000000f00 */
[----:B------:R-:W0:Y:S03]  /*2530*/  LDC.64 R6, c[0x0][0x388] ;  /* 0x0000e200ff067b82 */ /* 0x000e260000000a00 */
[----:B------:R-:W-:-:S04]  /*2540*/  FFMA.SAT R3, R0, R3, 0.5 ;  /* 0x3f00000000037423 */ /* 0x000fc80000002003 */
[----:B------:R-:W-:-:S04]  /*2550*/  FFMA.RM R3, R3, R4, 12582913 ;  /* 0x4b40000103037423 */ /* 0x000fc80000004004 */
[C---:B------:R-:W-:Y:S01]  /*2560*/  FADD R11, R3.reuse, -12583039 ;  /* 0xcb40007f030b7421 */ /* 0x040fe20000000000 */
[----:B------:R-:W-:-:S03]  /*2570*/  SHF.L.U32 R3, R3, 0x17, RZ ;  /* 0x0000001703037819 */ /* 0x000fc600000006ff */
[----:B------:R-:W-:-:S04]  /*2580*/  FFMA R11, R0, 1.4426950216293334961, -R11 ;  /* 0x3fb8aa3b000b7823 */ /* 0x000fc8000000080b */
[----:B------:R-:W-:Y:S01]  /*2590*/  FFMA R0, R0, 1.925963033500011079e-08, R11 ;  /* 0x32a5706000007823 */ /* 0x000fe2000000000b */
[----:B0-----:R-:W-:-:S05]  /*25a0*/  IMAD.WIDE R10, R10, 0x4, R6 ;  /* 0x000000040a0a7825 */ /* 0x001fca00078e0206 */
[----:B------:R-:W0:Y:S02]  /*25b0*/  MUFU.EX2 R0, R0 ;  /* 0x0000000000007308 */ /* 0x000e240000000800 */
[----:B0-----:R-:W-:-:S04]  /*25c0*/  FMUL R3, R3, R0 ;  /* 0x0000000003037220 */ /* 0x001fc80000400000 */
[----:B------:R-:W-:Y:S01]  /*25d0*/  FADD R9, R9, R3 ;  /* 0x0000000309097221 */ /* 0x000fe20000000000 */
[----:B------:R3:W-:Y:S06]  /*25e0*/  STG.E desc[UR12][R10.64], R3 ;  /* 0x000000030a007986 */ /* 0x0007ec000c10190c */
.L_x_87:
[----:B------:R-:W4:Y:S01]  /*25f0*/  LDCU UR5, c[0x0][0x3a0] ;  /* 0x00007400ff0577ac */ /* 0x000f220008000800 */
[----:B0123--:R-:W-:Y:S01]  /*2600*/  MOV R11, RZ ;  /* 0x000000ff000b7202 */ /* 0x00ffe20000000f00 */
[----:B----4-:R-:W-:-:S09]  /*2610*/  UISETP.GE.AND UP0, UPT, UR5, 0x1, UPT ;  /* 0x000000010500788c */ /* 0x010fd2000bf06270 */
[----:B------:R-:W-:Y:S05]  /*2620*/  BRA.U !UP0, `(.L_x_122) ;  /* 0x00000021089c7547 */ /* 0x000fea000b800000 */
[----:B------:R-:W-:Y:S02]  /*2630*/  UISETP.GE.U32.AND UP0, UPT, UR5, 0x10, UPT ;  /* 0x000000100500788c */ /* 0x000fe4000bf06070 */
[----:B------:R-:W-:Y:S01]  /*2640*/  ULOP3.LUT UR9, UR5, 0xf, URZ, 0xc0, !UPT ;  /* 0x0000000f05097892 */ /* 0x000fe2000f8ec0ff */
[----:B------:R-:W-:-:S06]  /*2650*/  UMOV UR4, URZ ;  /* 0x000000ff00047c82 */ /* 0x000fcc0008000000 */
[----:B------:R-:W-:Y:S05]  /*2660*/  BRA.U !UP0, `(.L_x_123) ;  /* 0x00000011086c7547 */ /* 0x000fea000b800000 */
[----:B------:R-:W0:Y:S01]  /*2670*/  LDCU.64 UR6, c[0x0][0x388] ;  /* 0x00007100ff0677ac */ /* 0x000e220008000a00 */
[----:B------:R-:W-:Y:S01]  /*2680*/  MOV R4, R2 ;  /* 0x0000000200047202 */ /* 0x000fe20000000f00 */
[----:B------:R-:W-:-:S04]  /*2690*/  ULOP3.LUT UR4, UR5, 0x7ffffff0, URZ, 0xc0, !UPT ;  /* 0x7ffffff005047892 */ /* 0x000fc8000f8ec0ff */
[----:B------:R-:W-:Y:S02]  /*26a0*/  UIADD3 UR8, UPT, UPT, -UR4, URZ, URZ ;  /* 0x000000ff04087290 */ /* 0x000fe4000fffe1ff */
[----:B0-----:R-:W-:-:S04]  /*26b0*/  UIADD3 UR5, UP0, UPT, UR6, 0x20, URZ ;  /* 0x0000002006057890 */ /* 0x001fc8000ff1e0ff */
[----:B------:R-:W-:-:S12]  /*26c0*/  UIADD3.X UR6, UPT, UPT, URZ, UR7, URZ, UP0, !UPT ;  /* 0x00000007ff067290 */ /* 0x000fd800087fe4ff */
.L_x_156:
[----:B------:R-:W-:Y:S02]  /*26d0*/  MOV R10, UR5 ;  /* 0x00000005000a7c02 */ /* 0x000fe40008000f00 */
[----:B------:R-:W-:-:S03]  /*26e0*/  MOV R11, UR6 ;  /* 0x00000006000b7c02 */ /* 0x000fc60008000f00 */
[----:B------:R-:W-:-:S05]  /*26f0*/  IMAD.WIDE R10, R4, 0x4, R10 ;  /* 0x00000004040a7825 */ /* 0x000fca00078e020a */
[----:B------:R-:W2:Y:S01]  /*2700*/  LDG.E R3, desc[UR12][R10.64+-0x20] ;  /* 0xffffe00c0a037981 */ /* 0x000ea2000c1e1900 */
[----:B------:R-:W0:Y:S01]  /*2710*/  MUFU.RCP R0, R9 ;  /* 0x0000000900007308 */ /* 0x000e220000001000 */
[----:B------:R-:W-:Y:S01]  /*2720*/  BSSY.RECONVERGENT B2, `(.L_x_124) ;  /* 0x000000c000027945 */ /* 0x000fe20003800200 */
[----:B0-----:R-:W-:-:S04]  /*2730*/  FFMA R7, R0, -R9, 1 ;  /* 0x3f80000000077423 */ /* 0x001fc80000000809 */
[----:B------:R-:W-:Y:S02]  /*2740*/  FFMA R0, R0, R7, R0 ;  /* 0x0000000700007223 */ /* 0x000fe40000000000 */
[----:B--2---:R-:W0:Y:S02]  /*2750*/  FCHK P0, R3, R9 ;  /* 0x0000000903007302 */ /* 0x004e240000000000 */
[----:B------:R-:W-:-:S04]  /*2760*/  FFMA R6, R3, R0, RZ ;  /* 0x0000000003067223 */ /* 0x000fc800000000ff */
[----:B------:R-:W-:-:S04]  /*2770*/  FFMA R7, R6, -R9, R3 ;  /* 0x8000000906077223 */ /* 0x000fc80000000003 */
[----:B------:R-:W-:Y:S01]  /*2780*/  FFMA R7, R0, R7, R6 ;  /* 0x0000000700077223 */ /* 0x000fe20000000006 */
[----:B0-----:R-:W-:Y:S06]  /*2790*/  @!P0 BRA `(.L_x_125) ;  /* 0x0000000000108947 */ /* 0x001fec0003800000 */
[----:B------:R-:W-:Y:S02]  /*27a0*/  MOV R0, R9 ;  /* 0x0000000900007202 */ /* 0x000fe40000000f00 */
[----:B------:R-:W-:-:S07]  /*27b0*/  MOV R6, 0x27d0 ;  /* 0x000027d000067802 */ /* 0x000fce0000000f00 */
[----:B------:R-:W-:Y:S05]  /*27c0*/  CALL.REL.NOINC `($__internal_2_$__cuda_sm3x_div_rn_noftz_f32_slowpath) ;  /* 0x0000002000447944 */ /* 0x000fea0003c00000 */
[----:B------:R-:W-:-:S07]  /*27d0*/  MOV R7, R0 ;  /* 0x0000000000077202 */ /* 0x000fce0000000f00 */
.L_x_125:
[----:B------:R-:W-:Y:S05]  /*27e0*/  BSYNC.RECONVERGENT B2 ;  /* 0x0000000000027941 */ /* 0x000fea0003800200 */
.L_x_124:
[----:B------:R-:W2:Y:S01]  /*27f0*/  LDG.E R8, desc[UR12][R10.64+-0x1c] ;  /* 0xffffe40c0a087981 */ /* 0x000ea2000c1e1900 */
[----:B------:R-:W0:Y:S01]  /*2800*/  MUFU.RCP R0, R9 ;  /* 0x0000000900007308 */ /* 0x000e220000001000 */
[----:B------:R-:W-:Y:S02]  /*2810*/  BSSY.RECONVERGENT B2, `(.L_x_126) ;  /* 0x000000e000027945 */ /* 0x000fe40003800200 */
[----:B------:R1:W-:Y:S01]  /*2820*/  STG.E desc[UR12][R10.64+-0x20], R7 ;  /* 0xffffe0070a007986 */ /* 0x0003e2000c10190c */
[----:B0-----:R-:W-:-:S04]  /*2830*/  FFMA R3, R0, -R9, 1 ;  /* 0x3f80000000037423 */ /* 0x001fc80000000809 */
[----:B------:R-:W-:Y:S01]  /*2840*/  FFMA R0, R0, R3, R0 ;  /* 0x0000000300007223 */ /* 0x000fe20000000000 */
[----:B--2---:R-:W0:Y:S03]  /*2850*/  FCHK P0, R8, R9 ;  /* 0x0000000908007302 */ /* 0x004e260000000000 */
[----:B------:R-:W-:-:S04]  /*2860*/  FFMA R3, R0, R8, RZ ;  /* 0x0000000800037223 */ /* 0x000fc800000000ff */
[----:B------:R-:W-:-:S04]  /*2870*/  FFMA R6, R3, -R9, R8 ;  /* 0x8000000903067223 */ /* 0x000fc80000000008 */
[----:B------:R-:W-:Y:S01]  /*2880*/  FFMA R3, R0, R6, R3 ;  /* 0x0000000600037223 */ /* 0x000fe20000000003 */
[----:B01----:R-:W-:Y:S06]  /*2890*/  @!P0 BRA `(.L_x_127) ;  /* 0x0000000000148947 */ /* 0x003fec0003800000 */
[----:B------:R-:W-:Y:S02]  /*28a0*/  MOV R3, R8 ;  /* 0x0000000800037202 */ /* 0x000fe40000000f00 */
[----:B------:R-:W-:Y:S02]  /*28b0*/  MOV R0, R9 ;  /* 0x0000000900007202 */ /* 0x000fe40000000f00 */
[----:B------:R-:W-:-:S07]  /*28c0*/  MOV R6, 0x28e0 ;  /* 0x000028e000067802 */ /* 0x000fce0000000f00 */
[----:B------:R-:W-:Y:S05]  /*28d0*/  CALL.REL.NOINC `($__internal_2_$__cuda_sm3x_div_rn_noftz_f32_slowpath) ;  /* 0x0000002000007944 */ /* 0x000fea0003c00000 */
[----:B------:R-:W-:-:S07]  /*28e0*/  MOV R3, R0 ;  /* 0x0000000000037202 */ /* 0x000fce0000000f00 */
.L_x_127:
[----:B------:R-:W-:Y:S05]  /*28f0*/  BSYNC.RECONVERGENT B2 ;  /* 0x0000000000027941 */ /* 0x000fea0003800200 */
.L_x_126:
        /* <DEDUP_REMOVED lines=16> */
.L_x_129:
[----:B------:R-:W-:Y:S05]  /*2a00*/  BSYNC.RECONVERGENT B2 ;  /* 0x0000000000027941 */ /* 0x000fea0003800200 */
.L_x_128:
        /* <DEDUP_REMOVED lines=16> */
.L_x_131:
[----:B------:R-:W-:Y:S05]  /*2b10*/  BSYNC.RECONVERGENT B2 ;  /* 0x0000000000027941 */ /* 0x000fea0003800200 */
.L_x_130:
        /* <DEDUP_REMOVED lines=16> */
.L_x_133:
[----:B------:R-:W-:Y:S05]  /*2c20*/  BSYNC.RECONVERGENT B2 ;  /* 0x0000000000027941 */ /* 0x000fea0003800200 */
.L_x_132:
        /* <DEDUP_REMOVED lines=16> */
.L_x_135:
[----:B------:R-:W-:Y:S05]  /*2d30*/  BSYNC.RECONVERGENT B2 ;  /* 0x0000000000027941 */ /* 0x000fea0003800200 */
.L_x_134:
        /* <DEDUP_REMOVED lines=16> */
.L_x_137:
[----:B------:R-:W-:Y:S05]  /*2e40*/  BSYNC.RECONVERGENT B2 ;  /* 0x0000000000027941 */ /* 0x000fea0003800200 */
.L_x_136:
        /* <DEDUP_REMOVED lines=16> */
.L_x_139:
[----:B------:R-:W-:Y:S05]  /*2f50*/  BSYNC.RECONVERGENT B2 ;  /* 0x0000000000027941 */ /* 0x000fea0003800200 */
.L_x_138:
        /* <DEDUP_REMOVED lines=16> */
.L_x_141:
[----:B------:R-:W-:Y:S05]  /*3060*/  BSYNC.RECONVERGENT B2 ;  /* 0x0000000000027941 */ /* 0x000fea0003800200 */
.L_x_140:
        /* <DEDUP_REMOVED lines=16> */
.L_x_143:
[----:B------:R-:W-:Y:S05]  /*3170*/  BSYNC.RECONVERGENT B2 ;  /* 0x0000000000027941 */ /* 0x000fea0003800200 */
.L_x_142:
        /* <DEDUP_REMOVED lines=16> */
.L_x_145:
[----:B------:R-:W-:Y:S05]  /*3280*/  BSYNC.RECONVERGENT B2 ;  /* 0x0000000000027941 */ /* 0x000fea0003800200 */
.L_x_144:
        /* <DEDUP_REMOVED lines=16> */
.L_x_147:
[----:B------:R-:W-:Y:S05]  /*3390*/  BSYNC.RECONVERGENT B2 ;  /* 0x0000000000027941 */ /* 0x000fea0003800200 */
.L_x_146:
        /* <DEDUP_REMOVED lines=16> */
.L_x_149:
[----:B------:R-:W-:Y:S05]  /*34a0*/  BSYNC.RECONVERGENT B2 ;  /* 0x0000000000027941 */ /* 0x000fea0003800200 */
.L_x_148:
        /* <DEDUP_REMOVED lines=16> */
.L_x_151:
[----:B------:R-:W-:Y:S05]  /*35b0*/  BSYNC.RECONVERGENT B2 ;  /* 0x0000000000027941 */ /* 0x000fea0003800200 */
.L_x_150:
        /* <DEDUP_REMOVED lines=16> */
.L_x_153:
[----:B------:R-:W-:Y:S05]  /*36c0*/  BSYNC.RECONVERGENT B2 ;  /* 0x0000000000027941 */ /* 0x000fea0003800200 */
.L_x_152:
        /* <DEDUP_REMOVED lines=15> */
.L_x_155:
[----:B------:R-:W-:Y:S05]  /*37c0*/  BSYNC.RECONVERGENT B2 ;  /* 0x0000000000027941 */ /* 0x000fea0003800200 */
.L_x_154:
[----:B------:R0:W-:Y:S01]  /*37d0*/  STG.E desc[UR12][R10.64+0x1c], R0 ;  /* 0x00001c000a007986 */ /* 0x0001e2000c10190c */
[----:B------:R-:W-:Y:S01]  /*37e0*/  UIADD3 UR8, UPT, UPT, UR8, 0x10, URZ ;  /* 0x0000001008087890 */ /* 0x000fe2000fffe0ff */
[----:B------:R-:W-:-:S03]  /*37f0*/  IADD3 R4, PT, PT, R4, 0x10, RZ ;  /* 0x0000001004047810 */ /* 0x000fc60007ffe0ff */
[----:B------:R-:W-:-:S09]  /*3800*/  UISETP.NE.AND UP0, UPT, UR8, URZ, UPT ;  /* 0x000000ff0800728c */ /* 0x000fd2000bf05270 */
[----:B0-----:R-:W-:Y:S05]  /*3810*/  BRA.U UP0, `(.L_x_156) ;  /* 0xffffffed00ac7547 */ /* 0x001fea000b83ffff */
.L_x_123:
[----:B------:R-:W-:-:S09]  /*3820*/  UISETP.NE.AND UP0, UPT, UR9, URZ, UPT ;  /* 0x000000ff0900728c */ /* 0x000fd2000bf05270 */
[----:B------:R-:W-:Y:S05]  /*3830*/  BRA.U !UP0, `(.L_x_157) ;  /* 0x0000000d08d87547 */ /* 0x000fea000b800000 */
[----:B------:R-:W0:Y:S01]  /*3840*/  LDCU UR5, c[0x0][0x3a0] ;  /* 0x00007400ff0577ac */ /* 0x000e220008000800 */
[----:B------:R-:W-:Y:S02]  /*3850*/  UISETP.GE.U32.AND UP0, UPT, UR9, 0x8, UPT ;  /* 0x000000080900788c */ /* 0x000fe4000bf06070 */
[----:B0-----:R-:W-:-:S07]  /*3860*/  ULOP3.LUT UR5, UR5, 0x7, URZ, 0xc0, !UPT ;  /* 0x0000000705057892 */ /* 0x001fce000f8ec0ff */
[----:B------:R-:W-:Y:S05]  /*3870*/  BRA.U !UP0, `(.L_x_158) ;  /* 0x00000009082c7547 */ /* 0x000fea000b800000 */
[----:B------:R-:W0:Y:S01]  /*3880*/  LDC.64 R10, c[0x0][0x388] ;  /* 0x0000e200ff0a7b82 */ /* 0x000e220000000a00 */
[----:B------:R-:W-:-:S05]  /*3890*/  IADD3 R3, PT, PT, R2, UR4, RZ ;  /* 0x0000000402037c10 */ /* 0x000fca000fffe0ff */
[----:B0-----:R-:W-:-:S05]  /*38a0*/  IMAD.WIDE R10, R3, 0x4, R10 ;  /* 0x00000004030a7825 */ /* 0x001fca00078e020a */
        /* <DEDUP_REMOVED lines=11> */
[----:B------:R-:W-:Y:S02]  /*3960*/  MOV R0, R9 ;  /* 0x0000000900007202 */ /* 0x000fe40000000f00 */
[----:B------:R-:W-:-:S07]  /*3970*/  MOV R6, 0x3990 ;  /* 0x0000399000067802 */ /* 0x000fce0000000f00 */
[----:B------:R-:W-:Y:S05]  /*3980*/  CALL.REL.NOINC `($__internal_2_$__cuda_sm3x_div_rn_noftz_f32_slowpath) ;  /* 0x0000000c00d47944 */ /* 0x000fea0003c00000 */
[----:B------:R-:W-:-:S07]  /*3990*/  MOV R3, R0 ;  /* 0x0000000000037202 */ /* 0x000fce0000000f00 */
.L_x_160:
[----:B------:R-:W-:Y:S05]  /*39a0*/  BSYNC.RECONVERGENT B2 ;  /* 0x0000000000027941 */ /* 0x000fea0003800200 */
.L_x_159:
        /* <DEDUP_REMOVED lines=16> */
.L_x_162:
[----:B------:R-:W-:Y:S05]  /*3ab0*/  BSYNC.RECONVERGENT B2 ;  /* 0x0000000000027941 */ /* 0x000fea0003800200 */
.L_x_161:
        /* <DEDUP_REMOVED lines=16> */
.L_x_164:
[----:B------:R-:W-:Y:S05]  /*3bc0*/  BSYNC.RECONVERGENT B2 ;  /* 0x0000000000027941 */ /* 0x000fea0003800200 */
.L_x_163:
        /* <DEDUP_REMOVED lines=16> */
.L_x_166:
[----:B------:R-:W-:Y:S05]  /*3cd0*/  BSYNC.RECONVERGENT B2 ;  /* 0x0000000000027941 */ /* 0x000fea0003800200 */
.L_x_165:
        /* <DEDUP_REMOVED lines=16> */
.L_x_168:
[----:B------:R-:W-:Y:S05]  /*3de0*/  BSYNC.RECONVERGENT B2 ;  /* 0x0000000000027941 */ /* 0x000fea0003800200 */
.L_x_167:
        /* <DEDUP_REMOVED lines=16> */
.L_x_170:
[----:B------:R-:W-:Y:S05]  /*3ef0*/  BSYNC.RECONVERGENT B2 ;  /* 0x0000000000027941 */ /* 0x000fea0003800200 */
.L_x_169:
        /* <DEDUP_REMOVED lines=16> */
.L_x_172:
[----:B------:R-:W-:Y:S05]  /*4000*/  BSYNC.RECONVERGENT B2 ;  /* 0x0000000000027941 */ /* 0x000fea0003800200 */
.L_x_171:
        /* <DEDUP_REMOVED lines=15> */
.L_x_174:
[----:B------:R-:W-:Y:S05]  /*4100*/  BSYNC.RECONVERGENT B2 ;  /* 0x0000000000027941 */ /* 0x000fea0003800200 */
.L_x_173:
[----:B------:R0:W-:Y:S01]  /*4110*/  STG.E desc[UR12][R10.64+0x1c], R0 ;  /* 0x00001c000a007986 */ /* 0x0001e2000c10190c */
[----:B------:R-:W-:-:S12]  /*4120*/  UIADD3 UR4, UPT, UPT, UR4, 0x8, URZ ;  /* 0x0000000804047890 */ /* 0x000fd8000fffe0ff */
.L_x_158:
[----:B------:R-:W-:-:S09]  /*4130*/  UISETP.NE.AND UP0, UPT, UR5, URZ, UPT ;  /* 0x000000ff0500728c */ /* 0x000fd2000bf05270 */
[----:B------:R-:W-:Y:S05]  /*4140*/  BRA.U !UP0, `(.L_x_157) ;  /* 0x0000000508947547 */ /* 0x000fea000b800000 */
[----:B------:R-:W1:Y:S01]  /*4150*/  LDCU UR6, c[0x0][0x3a0] ;  /* 0x00007400ff0677ac */ /* 0x000e620008000800 */
[----:B------:R-:W-:Y:S02]  /*4160*/  UISETP.GE.U32.AND UP0, UPT, UR5, 0x4, UPT ;  /* 0x000000040500788c */ /* 0x000fe4000bf06070 */
[----:B-1----:R-:W-:-:S07]  /*4170*/  ULOP3.LUT UR6, UR6, 0x3, URZ, 0xc0, !UPT ;  /* 0x0000000306067892 */ /* 0x002fce000f8ec0ff */
[----:B------:R-:W-:Y:S05]  /*4180*/  BRA.U !UP0, `(.L_x_175) ;  /* 0x00000005081c7547 */ /* 0x000fea000b800000 */
[----:B0-----:R-:W0:Y:S01]  /*4190*/  LDC.64 R10, c[0x0][0x388] ;  /* 0x0000e200ff0a7b82 */ /* 0x001e220000000a00 */
        /* <DEDUP_REMOVED lines=17> */
.L_x_177:
[----:B------:R-:W-:Y:S05]  /*42b0*/  BSYNC.RECONVERGENT B2 ;  /* 0x0000000000027941 */ /* 0x000fea0003800200 */
.L_x_176:
        /* <DEDUP_REMOVED lines=16> */
.L_x_179:
[----:B------:R-:W-:Y:S05]  /*43c0*/  BSYNC.RECONVERGENT B2 ;  /* 0x0000000000027941 */ /* 0x000fea0003800200 */
.L_x_178:
        /* <DEDUP_REMOVED lines=16> */
.L_x_181:
[----:B------:R-:W-:Y:S05]  /*44d0*/  BSYNC.RECONVERGENT B2 ;  /* 0x0000000000027941 */ /* 0x000fea0003800200 */
.L_x_180:
        /* <DEDUP_REMOVED lines=15> */
.L_x_183:
[----:B------:R-:W-:Y:S05]  /*45d0*/  BSYNC.RECONVERGENT B2 ;  /* 0x0000000000027941 */ /* 0x000fea0003800200 */
.L_x_182:
[----:B------:R1:W-:Y:S01]  /*45e0*/  STG.E desc[UR12][R10.64+0xc], R0 ;  /* 0x00000c000a007986 */ /* 0x0003e2000c10190c */
[----:B------:R-:W-:-:S12]  /*45f0*/  UIADD3 UR4, UPT, UPT, UR4, 0x4, URZ ;  /* 0x0000000404047890 */ /* 0x000fd8000fffe0ff */
.L_x_175:
[----:B------:R-:W-:-:S09]  /*4600*/  UISETP.NE.AND UP0, UPT, UR6, URZ, UPT ;  /* 0x000000ff0600728c */ /* 0x000fd2000bf05270 */
[----:B------:R-:W-:Y:S05]  /*4610*/  BRA.U !UP0, `(.L_x_157) ;  /* 0x0000000108607547 */ /* 0x000fea000b800000 */
[----:B01----:R-:W0:Y:S01]  /*4620*/  LDC.64 R10, c[0x0][0x388] ;  /* 0x0000e200ff0a7b82 */ /* 0x003e220000000a00 */
[----:B------:R-:W-:Y:S01]  /*4630*/  IADD3 R4, PT, PT, R2, UR4, RZ ;  /* 0x0000000402047c10 */ /* 0x000fe2000fffe0ff */
[----:B------:R-:W-:-:S12]  /*4640*/  UIADD3 UR5, UPT, UPT, -UR6, URZ, URZ ;  /* 0x000000ff06057290 */ /* 0x000fd8000fffe1ff */
.L_x_186:
[----:B0-2---:R-:W-:-:S05]  /*4650*/  IMAD.WIDE R14, R4, 0x4, R10 ;  /* 0x00000004040e7825 */ /* 0x005fca00078e020a */
[----:B------:R-:W2:Y:S01]  /*4660*/  LDG.E R8, desc[UR12][R14.64] ;  /* 0x0000000c0e087981 */ /* 0x000ea2000c1e1900 */
[----:B------:R-:W0:Y:S01]  /*4670*/  MUFU.RCP R0, R9 ;  /* 0x0000000900007308 */ /* 0x000e220000001000 */
[----:B------:R-:W-:Y:S01]  /*4680*/  UIADD3 UR5, UPT, UPT, UR5, 0x1, URZ ;  /* 0x0000000105057890 */ /* 0x000fe2000fffe0ff */
[----:B------:R-:W-:Y:S03]  /*4690*/  BSSY.RECONVERGENT B2, `(.L_x_184) ;  /* 0x000000d000027945 */ /* 0x000fe60003800200 */
[----:B------:R-:W-:Y:S01]  /*46a0*/  UISETP.NE.AND UP0, UPT, UR5, URZ, UPT ;  /* 0x000000ff0500728c */ /* 0x000fe2000bf05270 */
        /* <DEDUP_REMOVED lines=11> */
.L_x_185:
[----:B------:R-:W-:Y:S05]  /*4760*/  BSYNC.RECONVERGENT B2 ;  /* 0x0000000000027941 */ /* 0x000fea0003800200 */
.L_x_184:
[----:B------:R2:W-:Y:S01]  /*4770*/  STG.E desc[UR12][R14.64], R0 ;  /* 0x000000000e007986 */ /* 0x0005e2000c10190c */
[----:B------:R-:W-:Y:S01]  /*4780*/  IADD3 R4, PT, PT, R4, 0x1, RZ ;  /* 0x0000000104047810 */ /* 0x000fe20007ffe0ff */
[----:B------:R-:W-:Y:S06]  /*4790*/  BRA.U UP0, `(.L_x_186) ;  /* 0xfffffffd00ac7547 */ /* 0x000fec000b83ffff */
.L_x_157:
[----:B------:R-:W3:Y:S01]  /*47a0*/  LDC.64 R8, c[0x0][0x388] ;  /* 0x0000e200ff087b82 */ /* 0x000ee20000000a00 */
[----:B012---:R-:W-:Y:S01]  /*47b0*/  HFMA2 R0, -RZ, RZ, 0, 0 ;  /* 0x00000000ff007431 */ /* 0x007fe200000001ff */
[----:B------:R-:W-:Y:S01]  /*47c0*/  BSSY.RECONVERGENT B0, `(.L_x_122) ;  /* 0x000000d000007945 */ /* 0x000fe20003800200 */
[----:B------:R-:W-:Y:S01]  /*47d0*/  MOV R11, RZ ;  /* 0x000000ff000b7202 */ /* 0x000fe20000000f00 */
[----:B------:R-:W0:Y:S06]  /*47e0*/  LDCU UR4, c[0x0][0x3a0] ;  /* 0x00007400ff0477ac */ /* 0x000e2c0008000800 */
.L_x_188:
[----:B------:R-:W-:-:S05]  /*47f0*/  IADD3 R7, PT, PT, R2, R11, RZ ;  /* 0x0000000b02077210 */ /* 0x000fca0007ffe0ff */
[----:B---3--:R-:W-:-:S06]  /*4800*/  IMAD.WIDE R6, R7, 0x4, R8 ;  /* 0x0000000407067825 */ /* 0x008fcc00078e0208 */
[----:B------:R-:W2:Y:S02]  /*4810*/  LDG.E R7, desc[UR12][R6.64] ;  /* 0x0000000c06077981 */ /* 0x000ea4000c1e1900 */
[----:B--2---:R-:W-:-:S05]  /*4820*/  FADD R0, R7, R0 ;  /* 0x0000000007007221 */ /* 0x004fca0000000000 */
[----:B------:R-:W-:-:S13]  /*4830*/  FSETP.GE.AND P0, PT, R0, 0.5, PT ;  /* 0x3f0000000000780b */ /* 0x000fda0003f06000 */
[----:B------:R-:W-:Y:S05]  /*4840*/  @P0 BRA `(.L_x_187) ;  /* 0x0000000000100947 */ /* 0x000fea0003800000 */
[----:B------:R-:W-:-:S04]  /*4850*/  IADD3 R11, PT, PT, R11, 0x1, RZ ;  /* 0x000000010b0b7810 */ /* 0x000fc80007ffe0ff */
[----:B0-----:R-:W-:-:S13]  /*4860*/  ISETP.NE.AND P0, PT, R11, UR4, PT ;  /* 0x000000040b007c0c */ /* 0x001fda000bf05270 */
[----:B------:R-:W-:Y:S05]  /*4870*/  @P0 BRA `(.L_x_188) ;  /* 0xfffffffc00dc0947 */ /* 0x000fea000383ffff */
[----:B------:R-:W-:-:S07]  /*4880*/  HFMA2 R11, -RZ, RZ, 0, 0 ;  /* 0x00000000ff0b7431 */ /* 0x000fce00000001ff */
.L_x_187:
[----:B0-----:R-:W-:Y:S05]  /*4890*/  BSYNC.RECONVERGENT B0 ;  /* 0x0000000000007941 */ /* 0x001fea0003800200 */
.L_x_122:
[----:B------:R-:W0:Y:S02]  /*48a0*/  LDC.64 R2, c[0x0][0x390] ;  /* 0x0000e400ff027b82 */ /* 0x000e240000000a00 */
[----:B0-----:R-:W-:-:S05]  /*48b0*/  IMAD.WIDE R2, R5, 0x4, R2 ;  /* 0x0000000405027825 */ /* 0x001fca00078e0202 */
[----:B------:R-:W-:Y:S01]  /*48c0*/  STG.E desc[UR12][R2.64], R11 ;  /* 0x0000000b02007986 */ /* 0x000fe2000c10190c */
[----:B------:R-:W-:Y:S05]  /*48d0*/  EXIT ;  /* 0x000000000000794d */ /* 0x000fea0003800000 */
        .weak           $__internal_2_$__cuda_sm3x_div_rn_noftz_f32_slowpath
        .type           $__internal_2_$__cuda_sm3x_div_rn_noftz_f32_slowpath,@function
        .size           $__internal_2_$__cuda_sm3x_div_rn_noftz_f32_slowpath,(.L_x_401 - $__internal_2_$__cuda_sm3x_div_rn_noftz_f32_slowpath)
$__internal_2_$__cuda_sm3x_div_rn_noftz_f32_slowpath:
[----:B------:R-:W-:Y:S01]  /*48e0*/  SHF.R.U32.HI R7, RZ, 0x17, R0 ;  /* 0x00000017ff077819 */ /* 0x000fe20000011600 */
[----:B------:R-:W-:Y:S01]  /*48f0*/  BSSY.RECONVERGENT B0, `(.L_x_189) ;  /* 0x0000062000007945 */ /* 0x000fe20003800200 */
[----:B------:R-:W-:Y:S02]  /*4900*/  SHF.R.U32.HI R12, RZ, 0x17, R3 ;  /* 0x00000017ff0c7819 */ /* 0x000fe40000011603 */
[----:B------:R-:W-:Y:S02]  /*4910*/  LOP3.LUT R7, R7, 0xff, RZ, 0xc0, !PT ;  /* 0x000000ff07077812 */ /* 0x000fe400078ec0ff */
[----:B------:R-:W-:Y:S02]  /*4920*/  LOP3.LUT R12, R12, 0xff, RZ, 0xc0, !PT ;  /* 0x000000ff0c0c7812 */ /* 0x000fe400078ec0ff */
[----:B------:R-:W-:Y:S02]  /*4930*/  IADD3 R13, PT, PT, R7, -0x1, RZ ;  /* 0xffffffff070d7810 */ /* 0x000fe40007ffe0ff */
[----:B------:R-:W-:-:S02]  /*4940*/  IADD3 R16, PT, PT, R12, -0x1, RZ ;  /* 0xffffffff0c107810 */ /* 0x000fc40007ffe0ff */
[----:B------:R-:W-:-:S04]  /*4950*/  ISETP.GT.U32.AND P0, PT, R13, 0xfd, PT ;  /* 0x000000fd0d00780c */ /* 0x000fc80003f04070 */
        /* <DEDUP_REMOVED lines=26> */
.L_x_190:
[----:B------:R-:W-:Y:S01]  /*4b00*/  LEA R13, R7, 0xc0800000, 0x17 ;  /* 0xc0800000070d7811 */ /* 0x000fe200078eb8ff */
[----:B------:R-:W-:Y:S01]  /*4b10*/  BSSY.RECONVERGENT B1, `(.L_x_195) ;  /* 0x0000036000017945 */ /* 0x000fe20003800200 */
[----:B------:R-:W-:Y:S02]  /*4b20*/  IADD3 R12, PT, PT, R12, -0x7f, RZ ;  /* 0xffffff810c0c7810 */ /* 0x000fe40007ffe0ff */
[----:B------:R-:W-:Y:S02]  /*4b30*/  IADD3 R20, PT, PT, -R13, R0, RZ ;  /* 0x000000000d147210 */ /* 0x000fe40007ffe1ff */
[C---:B------:R-:W-:Y:S01]  /*4b40*/  IADD3 R7, PT, PT, R12.reuse, 0x7f, -R7 ;  /* 0x0000007f0c077810 */ /* 0x040fe20007ffe807 */
[----:B------:R-:W-:Y:S01]  /*4b50*/  IMAD R0, R12, -0x800000, R3 ;  /* 0xff8000000c007824 */ /* 0x000fe200078e0203 */
[----:B------:R-:W0:Y:S01]  /*4b60*/  MUFU.RCP R16, R20 ;  /* 0x0000001400107308 */ /* 0x000e220000001000 */
[----:B------:R-:W-:Y:S01]  /*4b70*/  FADD.FTZ R13, -R20, -RZ ;  /* 0x800000ff140d7221 */ /* 0x000fe20000010100 */
[----:B------:R-:W-:-:S03]  /*4b80*/  IADD3 R7, PT, PT, R7, R8, RZ ;  /* 0x0000000807077210 */ /* 0x000fc60007ffe0ff */
[----:B0-----:R-:W-:-:S04]  /*4b90*/  FFMA R19, R16, R13, 1 ;  /* 0x3f80000010137423 */ /* 0x001fc8000000000d */
[----:B------:R-:W-:-:S04]  /*4ba0*/  FFMA R19, R16, R19, R16 ;  /* 0x0000001310137223 */ /* 0x000fc80000000010 */
[----:B------:R-:W-:-:S04]  /*4bb0*/  FFMA R16, R0, R19, RZ ;  /* 0x0000001300107223 */ /* 0x000fc800000000ff */
[----:B------:R-:W-:-:S04]  /*4bc0*/  FFMA R3, R13, R16, R0 ;  /* 0x000000100d037223 */ /* 0x000fc80000000000 */
[----:B------:R-:W-:-:S04]  /*4bd0*/  FFMA R16, R19, R3, R16 ;  /* 0x0000000313107223 */ /* 0x000fc80000000010 */
[----:B------:R-:W-:-:S04]  /*4be0*/  FFMA R13, R13, R16, R0 ;  /* 0x000000100d0d7223 */ /* 0x000fc80000000000 */
        /* <DEDUP_REMOVED lines=14> */
[-CC-:B------:R-:W-:Y:S01]  /*4cd0*/  FFMA.RZ R7, R19, R13.reuse, R16.reuse ;  /* 0x0000000d13077223 */ /* 0x180fe2000000c010 */
[----:B------:R-:W-:Y:S01]  /*4ce0*/  IADD3 R12, PT, PT, R3, 0x20, RZ ;  /* 0x00000020030c7810 */ /* 0x000fe20007ffe0ff */
[CCC-:B------:R-:W-:Y:S01]  /*4cf0*/  FFMA.RP R8, R19.reuse, R13.reuse, R16.reuse ;  /* 0x0000000d13087223 */ /* 0x1c0fe20000008010 */
[----:B------:R-:W-:Y:S01]  /*4d00*/  FFMA.RM R13, R19, R13, R16 ;  /* 0x0000000d130d7223 */ /* 0x000fe20000004010 */
[----:B------:R-:W-:Y:S02]  /*4d10*/  ISETP.NE.AND P2, PT, R3, RZ, PT ;  /* 0x000000ff0300720c */ /* 0x000fe40003f45270 */
[----:B------:R-:W-:Y:S02]  /*4d20*/  LOP3.LUT R7, R7, 0x7fffff, RZ, 0xc0, !PT ;  /* 0x007fffff07077812 */ /* 0x000fe400078ec0ff */
[----:B------:R-:W-:Y:S02]  /*4d30*/  ISETP.NE.AND P1, PT, R3, RZ, PT ;  /* 0x000000ff0300720c */ /* 0x000fe40003f25270 */
[----:B------:R-:W-:-:S02]  /*4d40*/  LOP3.LUT R7, R7, 0x800000, RZ, 0xfc, !PT ;  /* 0x0080000007077812 */ /* 0x000fc400078efcff */
        /* <DEDUP_REMOVED lines=14> */
.L_x_197:
[----:B------:R-:W-:-:S04]  /*4e30*/  LOP3.LUT R0, R0, 0x80000000, RZ, 0xc0, !PT ;  /* 0x8000000000007812 */ /* 0x000fc800078ec0ff */
[----:B------:R-:W-:Y:S01]  /*4e40*/  LOP3.LUT R0, R0, 0x7f800000, RZ, 0xfc, !PT ;  /* 0x7f80000000007812 */ /* 0x000fe200078efcff */
[----:B------:R-:W-:Y:S06]  /*4e50*/  BRA `(.L_x_198) ;  /* 0x0000000000047947 */ /* 0x000fec0003800000 */
.L_x_196:
[----:B------:R-:W-:-:S07]  /*4e60*/  LEA R0, R7, R0, 0x17 ;  /* 0x0000000007007211 */ /* 0x000fce00078eb8ff */
.L_x_198:
[----:B------:R-:W-:Y:S05]  /*4e70*/  BSYNC.RECONVERGENT B1 ;  /* 0x0000000000017941 */ /* 0x000fea0003800200 */
.L_x_195:
[----:B------:R-:W-:Y:S05]  /*4e80*/  BRA `(.L_x_199) ;  /* 0x0000000000207947 */ /* 0x000fea0003800000 */
.L_x_194:
[----:B------:R-:W-:-:S04]  /*4e90*/  LOP3.LUT R0, R0, 0x80000000, R3, 0x48, !PT ;  /* 0x8000000000007812 */ /* 0x000fc800078e4803 */
[----:B------:R-:W-:Y:S01]  /*4ea0*/  LOP3.LUT R0, R0, 0x7f800000, RZ, 0xfc, !PT ;  /* 0x7f80000000007812 */ /* 0x000fe200078efcff */
[----:B------:R-:W-:Y:S06]  /*4eb0*/  BRA `(.L_x_199) ;  /* 0x0000000000147947 */ /* 0x000fec0003800000 */
.L_x_193:
[----:B------:R-:W-:Y:S01]  /*4ec0*/  LOP3.LUT R0, R0, 0x80000000, R3, 0x48, !PT ;  /* 0x8000000000007812 */ /* 0x000fe200078e4803 */
[----:B------:R-:W-:Y:S06]  /*4ed0*/  BRA `(.L_x_199) ;  /* 0x00000000000c7947 */ /* 0x000fec0003800000 */
.L_x_192:
[----:B------:R-:W0:Y:S01]  /*4ee0*/  MUFU.RSQ R0, -QNAN ;  /* 0xffc0000000007908 */ /* 0x000e220000001400 */
[----:B------:R-:W-:Y:S05]  /*4ef0*/  BRA `(.L_x_199) ;  /* 0x0000000000047947 */ /* 0x000fea0003800000 */
.L_x_191:
[----:B------:R-:W-:-:S07]  /*4f00*/  FADD.FTZ R0, R3, R0 ;  /* 0x0000000003007221 */ /* 0x000fce0000010000 */
.L_x_199:
[----:B------:R-:W-:Y:S05]  /*4f10*/  BSYNC.RECONVERGENT B0 ;  /* 0x0000000000007941 */ /* 0x000fea0003800200 */
.L_x_189:
[----:B------:R-:W-:-:S04]  /*4f20*/  HFMA2 R7, -RZ, RZ, 0, 0 ;  /* 0x00000000ff077431 */ /* 0x000fc800000001ff */
[----:B0-----:R-:W-:Y:S05]  /*4f30*/  RET.REL.NODEC R6 `(_Z29fused_softmax_sampling_kernelPKfPfPifii) ;  /* 0xffffffb006307950 */ /* 0x001fea0003c3ffff */
.L_x_200:
        /* <DEDUP_REMOVED lines=12> */
.L_x_401:


//--------------------- .text._Z35fused_embedding_pos_encoding_kernelPKiPKfS2_Pfiiii --------------------------
	.section	.text._Z35fused_embedding_pos_encoding_kernelPKiPKfS2_Pfiiii,"ax",@progbits
	.align	128
        .global         _Z35fused_embedding_pos_encoding_kernelPKiPKfS2_Pfiiii
        .type           _Z35fused_embedding_pos_encoding_kernelPKiPKfS2_Pfiiii,@function
        .size           _Z35fused_embedding_pos_encoding_kernelPKiPKfS2_Pfiiii,(.L_x_409 - _Z35fused_embedding_pos_encoding_kernelPKiPKfS2_Pfiiii)
        .other          _Z35fused_embedding_pos_encoding_kernelPKiPKfS2_Pfiiii,@"STO_CUDA_ENTRY STV_DEFAULT"
_Z35fused_embedding_pos_encoding_kernelPKiPKfS2_Pfiiii:
.text._Z35fused_embedding_pos_encoding_kernelPKiPKfS2_Pfiiii:
[----:B------:R-:W-:Y:S01]  /*0000*/  LDC R1, c[0x0][0x37c] ;  /* 0x0000df00ff017b82 */ /* 0x000fe20000000800 */
[----:B------:R-:W0:Y:S07]  /*0010*/  S2R R0, SR_TID.X ;  /* 0x0000000000007919 */ /* 0x000e2e0000002100 */
[----:B------:R-:W0:Y:S08]  /*0020*/  S2UR UR4, SR_CTAID.X ;  /* 0x00000000000479c3 */ /* 0x000e300000002500 */
[----:B------:R-:W0:Y:S08]  /*0030*/  LDC R7, c[0x0][0x360] ;  /* 0x0000d800ff077b82 */ /* 0x000e300000000800 */
[----:B------:R-:W1:Y:S01]  /*0040*/  LDC.64 R2, c[0x0][0x3a0] ;  /* 0x0000e800ff027b82 */ /* 0x000e620000000a00 */
[----:B0-----:R-:W-:-:S02]  /*0050*/  IMAD R7, R7, UR4, R0 ;  /* 0x0000000407077c24 */ /* 0x001fc4000f8e0200 */
[----:B-1----:R-:W-:-:S05]  /*0060*/  IMAD R2, R3, R2, RZ ;  /* 0x0000000203027224 */ /* 0x002fca00078e02ff */
[----:B------:R-:W-:-:S13]  /*0070*/  ISETP.GE.AND P0, PT, R7, R2, PT ;  /* 0x000000020700720c */ /* 0x000fda0003f06270 */
[----:B------:R-:W-:Y:S05]  /*0080*/  @P0 EXIT ;  /* 0x000000000000094d */ /* 0x000fea0003800000 */
[----:B------:R-:W0:Y:S01]  /*0090*/  LDC.64 R4, c[0x0][0x380] ;  /* 0x0000e000ff047b82 */ /* 0x000e220000000a00 */
[----:B------:R-:W1:Y:S01]  /*00a0*/  LDCU.64 UR10, c[0x0][0x358] ;  /* 0x00006b00ff0a77ac */ /* 0x000e620008000a00 */
[----:B------:R-:W2:Y:S01]  /*00b0*/  LDCU UR4, c[0x0][0x3ac] ;  /* 0x00007580ff0477ac */ /* 0x000ea20008000800 */
[----:B0-----:R-:W-:-:S05]  /*00c0*/  IMAD.WIDE R4, R7, 0x4, R4 ;  /* 0x0000000407047825 */ /* 0x001fca00078e0204 */
[----:B-1----:R-:W2:Y:S02]  /*00d0*/  LDG.E.CONSTANT R9, desc[UR10][R4.64] ;  /* 0x0000000a04097981 */ /* 0x002ea4000c1e9900 */
[----:B--2---:R-:W-:-:S13]  /*00e0*/  ISETP.GE.AND P0, PT, R9, UR4, PT ;  /* 0x0000000409007c0c */ /* 0x004fda000bf06270 */
[----:B------:R-:W-:Y:S05]  /*00f0*/  @P0 EXIT ;  /* 0x000000000000094d */ /* 0x000fea0003800000 */
[----:B------:R-:W-:Y:S02]  /*0100*/  IABS R11, R3 ;  /* 0x00000003000b7213 */ /* 0x000fe40000000000 */
[----:B------:R-:W-:Y:S02]  /*0110*/  ISETP.GE.AND P1, PT, R7, RZ, PT ;  /* 0x000000ff0700720c */ /* 0x000fe40003f26270 */
[----:B------:R-:W0:Y:S08]  /*0120*/  I2F.RP R0, R11 ;  /* 0x0000000b00007306 */ /* 0x000e300000209400 */
[----:B0-----:R-:W0:Y:S02]  /*0130*/  MUFU.RCP R0, R0 ;  /* 0x0000000000007308 */ /* 0x001e240000001000 */
[----:B0-----:R-:W-:-:S02]  /*0140*/  IADD3 R4, PT, PT, R0, 0xffffffe, RZ ;  /* 0x0ffffffe00047810 */ /* 0x001fc40007ffe0ff */
[----:B------:R-:W0:Y:S04]  /*0150*/  LDC R0, c[0x0][0x3a8] ;  /* 0x0000ea00ff007b82 */ /* 0x000e280000000800 */
[----:B------:R1:W2:Y:S02]  /*0160*/  F2I.FTZ.U32.TRUNC.NTZ R5, R4 ;  /* 0x0000000400057305 */ /* 0x0002a4000021f000 */
[----:B-1----:R-:W-:Y:S01]  /*0170*/  HFMA2 R4, -RZ, RZ, 0, 0 ;  /* 0x00000000ff047431 */ /* 0x002fe200000001ff */
[----:B--2---:R-:W-:-:S05]  /*0180*/  IADD3 R2, PT, PT, RZ, -R5, RZ ;  /* 0x80000005ff027210 */ /* 0x004fca0007ffe0ff */
[----:B------:R-:W-:Y:S01]  /*0190*/  IMAD R13, R2, R11, RZ ;  /* 0x0000000b020d7224 */ /* 0x000fe200078e02ff */
[----:B------:R-:W-:Y:S02]  /*01a0*/  IABS R2, R7 ;  /* 0x0000000700027213 */ /* 0x000fe40000000000 */
[----:B0-----:R-:W-:Y:S01]  /*01b0*/  ISETP.GE.AND P2, PT, R0, 0x1, PT ;  /* 0x000000010000780c */ /* 0x001fe20003f46270 */
[----:B------:R-:W-:-:S06]  /*01c0*/  IMAD.HI.U32 R5, R5, R13, R4 ;  /* 0x0000000d05057227 */ /* 0x000fcc00078e0004 */
[----:B------:R-:W-:-:S04]  /*01d0*/  IMAD.HI.U32 R5, R5, R2, RZ ;  /* 0x0000000205057227 */ /* 0x000fc800078e00ff */
[----:B------:R-:W-:-:S04]  /*01e0*/  IMAD.MOV R5, RZ, RZ, -R5 ;  /* 0x000000ffff057224 */ /* 0x000fc800078e0a05 */
[----:B------:R-:W-:-:S05]  /*01f0*/  IMAD R2, R11, R5, R2 ;  /* 0x000000050b027224 */ /* 0x000fca00078e0202 */
[----:B------:R-:W-:-:S13]  /*0200*/  ISETP.GT.U32.AND P0, PT, R11, R2, PT ;  /* 0x000000020b00720c */ /* 0x000fda0003f04070 */
[----:B------:R-:W-:-:S04]  /*0210*/  @!P0 IADD3 R2, PT, PT, R2, -R11, RZ ;  /* 0x8000000b02028210 */ /* 0x000fc80007ffe0ff */
[----:B------:R-:W-:-:S13]  /*0220*/  ISETP.GT.U32.AND P0, PT, R11, R2, PT ;  /* 0x000000020b00720c */ /* 0x000fda0003f04070 */
[----:B------:R-:W-:Y:S02]  /*0230*/  @!P0 IADD3 R2, PT, PT, R2, -R11, RZ ;  /* 0x8000000b02028210 */ /* 0x000fe40007ffe0ff */
[----:B------:R-:W-:Y:S01]  /*0240*/  ISETP.NE.AND P0, PT, R3, RZ, PT ;  /* 0x000000ff0300720c */ /* 0x000fe20003f05270 */
[----:B------:R-:W-:-:S12]  /*0250*/  @!P2 EXIT ;  /* 0x000000000000a94d */ /* 0x000fd80003800000 */
[C---:B------:R-:W-:Y:S01]  /*0260*/  ISETP.GE.U32.AND P2, PT, R0.reuse, 0x8, PT ;  /* 0x000000080000780c */ /* 0x040fe20003f46070 */
[----:B------:R-:W-:Y:S01]  /*0270*/  @!P1 IMAD.MOV R2, RZ, RZ, -R2 ;  /* 0x000000ffff029224 */ /* 0x000fe200078e0a02 */
[----:B------:R-:W-:Y:S01]  /*0280*/  @!P0 LOP3.LUT R2, RZ, R3, RZ, 0x33, !PT ;  /* 0x00000003ff028212 */ /* 0x000fe200078e33ff */
[-C--:B------:R-:W-:Y:S01]  /*0290*/  IMAD R8, R7, R0.reuse, RZ ;  /* 0x0000000007087224 */ /* 0x080fe200078e02ff */
[----:B------:R-:W-:Y:S01]  /*02a0*/  LOP3.LUT R25, R0, 0x7, RZ, 0xc0, !PT ;  /* 0x0000000700197812 */ /* 0x000fe200078ec0ff */
[-C--:B------:R-:W-:Y:S01]  /*02b0*/  IMAD R9, R9, R0.reuse, RZ ;  /* 0x0000000009097224 */ /* 0x080fe200078e02ff */
[----:B------:R-:W-:Y:S01]  /*02c0*/  MOV R11, RZ ;  /* 0x000000ff000b7202 */ /* 0x000fe20000000f00 */
[----:B------:R-:W-:Y:S01]  /*02d0*/  IMAD R10, R2, R0, RZ ;  /* 0x00000000020a7224 */ /* 0x000fe200078e02ff */
[----:B------:R-:W-:-:S05]  /*02e0*/  ISETP.NE.AND P1, PT, R25, RZ, PT ;  /* 0x000000ff1900720c */ /* 0x000fca0003f25270 */
[----:B------:R-:W-:Y:S08]  /*02f0*/  @!P2 BRA `(.L_x_201) ;  /* 0x0000000000f0a947 */ /* 0x000ff00003800000 */
[----:B------:R-:W0:Y:S01]  /*0300*/  LDCU.128 UR12, c[0x0][0x390] ;  /* 0x00007200ff0c77ac */ /* 0x000e220008000c00 */
[----:B------:R-:W-:Y:S01]  /*0310*/  LOP3.LUT R11, R0, 0x7ffffff8, RZ, 0xc0, !PT ;  /* 0x7ffffff8000b7812 */ /* 0x000fe200078ec0ff */
[----:B------:R-:W-:Y:S01]  /*0320*/  IMAD.MOV.U32 R14, RZ, RZ, R10 ;  /* 0x000000ffff0e7224 */ /* 0x000fe200078e000a */
[----:B------:R-:W-:Y:S01]  /*0330*/  MOV R13, R8 ;  /* 0x00000008000d7202 */ /* 0x000fe20000000f00 */
[----:B------:R-:W1:Y:S01]  /*0340*/  LDCU.64 UR8, c[0x0][0x388] ;  /* 0x00007100ff0877ac */ /* 0x000e620008000a00 */
[----:B------:R-:W-:Y:S02]  /*0350*/  MOV R12, R9 ;  /* 0x00000009000c7202 */ /* 0x000fe40000000f00 */
[----:B------:R-:W-:Y:S01]  /*0360*/  IADD3 R15, PT, PT, -R11, RZ, RZ ;  /* 0x000000ff0b0f7210 */ /* 0x000fe20007ffe1ff */
[----:B0-----:R-:W-:Y:S02]  /*0370*/  UIADD3 UR6, UP1, UPT, UR12, 0x10, URZ ;  /* 0x000000100c067890 */ /* 0x001fe4000ff3e0ff */
[----:B------:R-:W-:-:S02]  /*0380*/  UIADD3 UR4, UP2, UPT, UR14, 0x10, URZ ;  /* 0x000000100e047890 */ /* 0x000fc4000ff5e0ff */
[----:B-1----:R-:W-:Y:S02]  /*0390*/  UIADD3 UR8, UP0, UPT, UR8, 0x10, URZ ;  /* 0x0000001008087890 */ /* 0x002fe4000ff1e0ff */
[----:B------:R-:W-:Y:S02]  /*03a0*/  UIADD3.X UR7, UPT, UPT, URZ, UR13, URZ, UP1, !UPT ;  /* 0x0000000dff077290 */ /* 0x000fe40008ffe4ff */
[----:B------:R-:W-:Y:S02]  /*03b0*/  UIADD3.X UR5, UPT, UPT, URZ, UR15, URZ, UP2, !UPT ;  /* 0x0000000fff057290 */ /* 0x000fe400097fe4ff */
[----:B------:R-:W-:-:S12]  /*03c0*/  UIADD3.X UR9, UPT, UPT, URZ, UR9, URZ, UP0, !UPT ;  /* 0x00000009ff097290 */ /* 0x000fd800087fe4ff */
.L_x_202:
[----:B------:R-:W-:Y:S01]  /*03d0*/  MOV R2, UR8 ;  /* 0x0000000800027c02 */ /* 0x000fe20008000f00 */
[----:B----4-:R-:W-:Y:S01]  /*03e0*/  IMAD.U32 R3, RZ, RZ, UR9 ;  /* 0x00000009ff037e24 */ /* 0x010fe2000f8e00ff */
[----:B------:R-:W-:Y:S02]  /*03f0*/  MOV R4, UR6 ;  /* 0x0000000600047c02 */ /* 0x000fe40008000f00 */
[----:B------:R-:W-:Y:S01]  /*0400*/  MOV R5, UR7 ;  /* 0x0000000700057c02 */ /* 0x000fe20008000f00 */
[----:B------:R-:W-:-:S04]  /*0410*/  IMAD.WIDE R2, R12, 0x4, R2 ;  /* 0x000000040c027825 */ /* 0x000fc800078e0202 */
[----:B------:R-:W-:Y:S01]  /*0420*/  IMAD.WIDE R4, R14, 0x4, R4 ;  /* 0x000000040e047825 */ /* 0x000fe200078e0204 */
[----:B------:R-:W2:Y:S04]  /*0430*/  LDG.E.CONSTANT R20, desc[UR10][R2.64+-0x10] ;  /* 0xfffff00a02147981 */ /* 0x000ea8000c1e9900 */
[----:B------:R-:W2:Y:S04]  /*0440*/  LDG.E.CONSTANT R21, desc[UR10][R4.64+-0x10] ;  /* 0xfffff00a04157981 */ /* 0x000ea8000c1e9900 */
[----:B------:R-:W3:Y:S04]  /*0450*/  LDG.E.CONSTANT R18, desc[UR10][R2.64+-0xc] ;  /* 0xfffff40a02127981 */ /* 0x000ee8000c1e9900 */
[----:B------:R-:W3:Y:S04]  /*0460*/  LDG.E.CONSTANT R17, desc[UR10][R4.64+-0xc] ;  /* 0xfffff40a04117981 */ /* 0x000ee8000c1e9900 */
[----:B------:R-:W4:Y:S04]  /*0470*/  LDG.E.CONSTANT R16, desc[UR10][R2.64+-0x8] ;  /* 0xfffff80a02107981 */ /* 0x000f28000c1e9900 */
[----:B------:R-:W4:Y:S01]  /*0480*/  LDG.E.CONSTANT R19, desc[UR10][R4.64+-0x8] ;  /* 0xfffff80a04137981 */ /* 0x000f22000c1e9900 */
[----:B------:R-:W-:Y:S01]  /*0490*/  MOV R6, UR4 ;  /* 0x0000000400067c02 */ /* 0x000fe20008000f00 */
[----:B------:R-:W-:-:S02]  /*04a0*/  IMAD.U32 R7, RZ, RZ, UR5 ;  /* 0x00000005ff077e24 */ /* 0x000fc4000f8e00ff */
[----:B------:R-:W5:Y:S02]  /*04b0*/  LDG.E.CONSTANT R23, desc[UR10][R2.64+-0x4] ;  /* 0xfffffc0a02177981 */ /* 0x000f64000c1e9900 */
[----:B------:R-:W-:Y:S02]  /*04c0*/  IMAD.WIDE R6, R13, 0x4, R6 ;  /* 0x000000040d067825 */ /* 0x000fe400078e0206 */
[----:B------:R-:W5:Y:S04]  /*04d0*/  LDG.E.CONSTANT R22, desc[UR10][R2.64] ;  /* 0x0000000a02167981 */ /* 0x000f68000c1e9900 */
[----:B------:R-:W5:Y:S04]  /*04e0*/  LDG.E.CONSTANT R24, desc[UR10][R2.64+0xc] ;  /* 0x00000c0a02187981 */ /* 0x000f68000c1e9900 */
[----:B------:R-:W5:Y:S04]  /*04f0*/  LDG.E.CONSTANT R29, desc[UR10][R4.64] ;  /* 0x0000000a041d7981 */ /* 0x000f68000c1e9900 */
[----:B------:R-:W5:Y:S04]  /*0500*/  LDG.E.CONSTANT R26, desc[UR10][R4.64+0x8] ;  /* 0x0000080a041a7981 */ /* 0x000f68000c1e9900 */
[----:B------:R-:W5:Y:S01]  /*0510*/  LDG.E.CONSTANT R28, desc[UR10][R4.64+0xc] ;  /* 0x00000c0a041c7981 */ /* 0x000f62000c1e9900 */
[----:B--2---:R-:W-:-:S03]  /*0520*/  FADD R27, R20, R21 ;  /* 0x00000015141b7221 */ /* 0x004fc60000000000 */
[----:B------:R0:W2:Y:S04]  /*0530*/  LDG.E.CONSTANT R21, desc[UR10][R2.64+0x4] ;  /* 0x0000040a02157981 */ /* 0x0000a8000c1e9900 */
[----:B------:R-:W0:Y:S01]  /*0540*/  LDG.E.CONSTANT R20, desc[UR10][R2.64+0x8] ;  /* 0x0000080a02147981 */ /* 0x000e22000c1e9900 */
[----:B---3--:R-:W-:-:S03]  /*0550*/  FADD R17, R18, R17 ;  /* 0x0000001112117221 */ /* 0x008fc60000000000 */
[----:B------:R-:W2:Y:S01]  /*0560*/  LDG.E.CONSTANT R18, desc[UR10][R4.64+0x4] ;  /* 0x0000040a04127981 */ /* 0x000ea2000c1e9900 */
[----:B----4-:R-:W-:-:S03]  /*0570*/  FADD R19, R16, R19 ;  /* 0x0000001310137221 */ /* 0x010fc60000000000 */
[----:B------:R-:W3:Y:S04]  /*0580*/  LDG.E.CONSTANT R16, desc[UR10][R4.64+-0x4] ;  /* 0xfffffc0a04107981 */ /* 0x000ee8000c1e9900 */
[----:B------:R1:W-:Y:S01]  /*0590*/  STG.E desc[UR10][R6.64+-0x10], R27 ;  /* 0xfffff01b06007986 */ /* 0x0003e2000c10190a */
[----:B------:R-:W-:-:S03]  /*05a0*/  IADD3 R15, PT, PT, R15, 0x8, RZ ;  /* 0x000000080f0f7810 */ /* 0x000fc60007ffe0ff */
[----:B------:R4:W-:Y:S01]  /*05b0*/  STG.E desc[UR10][R6.64+-0xc], R17 ;  /* 0xfffff41106007986 */ /* 0x0009e2000c10190a */
[----:B-----5:R-:W-:-:S03]  /*05c0*/  FADD R29, R22, R29 ;  /* 0x0000001d161d7221 */ /* 0x020fc60000000000 */
[----:B------:R4:W-:Y:S01]  /*05d0*/  STG.E desc[UR10][R6.64+-0x8], R19 ;  /* 0xfffff81306007986 */ /* 0x0009e2000c10190a */
[----:B-1----:R-:W-:-:S03]  /*05e0*/  FADD R27, R24, R28 ;  /* 0x0000001c181b7221 */ /* 0x002fc60000000000 */
[----:B------:R4:W-:Y:S04]  /*05f0*/  STG.E desc[UR10][R6.64], R29 ;  /* 0x0000001d06007986 */ /* 0x0009e8000c10190a */
[----:B------:R4:W-:Y:S01]  /*0600*/  STG.E desc[UR10][R6.64+0xc], R27 ;  /* 0x00000c1b06007986 */ /* 0x0009e2000c10190a */
[----:B------:R-:W-:Y:S01]  /*0610*/  ISETP.NE.AND P0, PT, R15, RZ, PT ;  /* 0x000000ff0f00720c */ /* 0x000fe20003f05270 */
[----:B------:R-:W-:Y:S01]  /*0620*/  VIADD R13, R13, 0x8 ;  /* 0x000000080d0d7836 */ /* 0x000fe20000000000 */
[----:B------:R-:W-:Y:S02]  /*0630*/  IADD3 R12, PT, PT, R12, 0x8, RZ ;  /* 0x000000080c0c7810 */ /* 0x000fe40007ffe0ff */
[----:B------:R-:W-:Y:S01]  /*0640*/  IADD3 R14, PT, PT, R14, 0x8, RZ ;  /* 0x000000080e0e7810 */ /* 0x000fe20007ffe0ff */
[----:B0-----:R-:W-:Y:S01]  /*0650*/  FADD R3, R20, R26 ;  /* 0x0000001a14037221 */ /* 0x001fe20000000000 */
[----:B--2---:R-:W-:-:S04]  /*0660*/  FADD R21, R21, R18 ;  /* 0x0000001215157221 */ /* 0x004fc80000000000 */
[----:B------:R4:W-:Y:S01]  /*0670*/  STG.E desc[UR10][R6.64+0x8], R3 ;  /* 0x0000080306007986 */ /* 0x0009e2000c10190a */
[----:B---3--:R-:W-:-:S03]  /*0680*/  FADD R23, R23, R16 ;  /* 0x0000001017177221 */ /* 0x008fc60000000000 */
[----:B------:R4:W-:Y:S04]  /*0690*/  STG.E desc[UR10][R6.64+0x4], R21 ;  /* 0x0000041506007986 */ /* 0x0009e8000c10190a */
[----:B------:R4:W-:Y:S01]  /*06a0*/  STG.E desc[UR10][R6.64+-0x4], R23 ;  /* 0xfffffc1706007986 */ /* 0x0009e2000c10190a */
[----:B------:R-:W-:Y:S05]  /*06b0*/  @P0 BRA `(.L_x_202) ;  /* 0xfffffffc00440947 */ /* 0x000fea000383ffff */
.L_x_201:
[----:B------:R-:W-:Y:S05]  /*06c0*/  @!P1 EXIT ;  /* 0x000000000000994d */ /* 0x000fea0003800000 */
[----:B------:R-:W-:Y:S02]  /*06d0*/  ISETP.GE.U32.AND P0, PT, R25, 0x4, PT ;  /* 0x000000041900780c */ /* 0x000fe40003f06070 */
[----:B------:R-:W-:-:S04]  /*06e0*/  LOP3.LUT R18, R0, 0x3, RZ, 0xc0, !PT ;  /* 0x0000000300127812 */ /* 0x000fc800078ec0ff */
[----:B------:R-:W-:-:S07]  /*06f0*/  ISETP.NE.AND P1, PT, R18, RZ, PT ;  /* 0x000000ff1200720c */ /* 0x000fce0003f25270 */
[----:B------:R-:W-:Y:S06]  /*0700*/  @!P0 BRA `(.L_x_203) ;  /* 0x0000000000688947 */ /* 0x000fec0003800000 */
[----:B----4-:R-:W0:Y:S01]  /*0710*/  LDC.64 R6, c[0x0][0x388] ;  /* 0x0000e200ff067b82 */ /* 0x010e220000000a00 */
[----:B------:R-:W-:Y:S02]  /*0720*/  IADD3 R3, PT, PT, R11, R9, RZ ;  /* 0x000000090b037210 */ /* 0x000fe40007ffe0ff */
[----:B------:R-:W-:-:S05]  /*0730*/  IADD3 R13, PT, PT, R10, R11, RZ ;  /* 0x0000000b0a0d7210 */ /* 0x000fca0007ffe0ff */
[----:B------:R-:W1:Y:S01]  /*0740*/  LDC.64 R4, c[0x0][0x390] ;  /* 0x0000e400ff047b82 */ /* 0x000e620000000a00 */
[----:B0-----:R-:W-:-:S07]  /*0750*/  IMAD.WIDE R6, R3, 0x4, R6 ;  /* 0x0000000403067825 */ /* 0x001fce00078e0206 */
[----:B------:R-:W0:Y:S01]  /*0760*/  LDC.64 R2, c[0x0][0x398] ;  /* 0x0000e600ff027b82 */ /* 0x000e220000000a00 */
[----:B------:R-:W2:Y:S01]  /*0770*/  LDG.E.CONSTANT R12, desc[UR10][R6.64] ;  /* 0x0000000a060c7981 */ /* 0x000ea2000c1e9900 */
[----:B-1----:R-:W-:-:S03]  /*0780*/  IMAD.WIDE R4, R13, 0x4, R4 ;  /* 0x000000040d047825 */ /* 0x002fc600078e0204 */
[----:B------:R-:W3:Y:S04]  /*0790*/  LDG.E.CONSTANT R14, desc[UR10][R6.64+0x4] ;  /* 0x0000040a060e7981 */ /* 0x000ee8000c1e9900 */
[----:B------:R-:W4:Y:S04]  /*07a0*/  LDG.E.CONSTANT R16, desc[UR10][R6.64+0x8] ;  /* 0x0000080a06107981 */ /* 0x000f28000c1e9900 */
[----:B------:R-:W2:Y:S04]  /*07b0*/  LDG.E.CONSTANT R13, desc[UR10][R4.64] ;  /* 0x0000000a040d7981 */ /* 0x000ea8000c1e9900 */
[----:B------:R-:W5:Y:S04]  /*07c0*/  LDG.E.CONSTANT R20, desc[UR10][R6.64+0xc] ;  /* 0x00000c0a06147981 */ /* 0x000f68000c1e9900 */
[----:B------:R-:W3:Y:S04]  /*07d0*/  LDG.E.CONSTANT R17, desc[UR10][R4.64+0x4] ;  /* 0x0000040a04117981 */ /* 0x000ee8000c1e9900 */
[----:B------:R-:W4:Y:S04]  /*07e0*/  LDG.E.CONSTANT R19, desc[UR10][R4.64+0x8] ;  /* 0x0000080a04137981 */ /* 0x000f28000c1e9900 */
[----:B------:R-:W5:Y:S01]  /*07f0*/  LDG.E.CONSTANT R21, desc[UR10][R4.64+0xc] ;  /* 0x00000c0a04157981 */ /* 0x000f62000c1e9900 */
[----:B------:R-:W-:-:S05]  /*0800*/  IADD3 R15, PT, PT, R8, R11, RZ ;  /* 0x0000000b080f7210 */ /* 0x000fca0007ffe0ff */
[----:B0-----:R-:W-:-:S04]  /*0810*/  IMAD.WIDE R2, R15, 0x4, R2 ;  /* 0x000000040f027825 */ /* 0x001fc800078e0202 */
[----:B------:R-:W-:Y:S02]  /*0820*/  VIADD R11, R11, 0x4 ;  /* 0x000000040b0b7836 */ /* 0x000fe40000000000 */
[----:B--2---:R-:W-:Y:S01]  /*0830*/  FADD R13, R12, R13 ;  /* 0x0000000d0c0d7221 */ /* 0x004fe20000000000 */
[----:B---3--:R-:W-:Y:S01]  /*0840*/  FADD R17, R14, R17 ;  /* 0x000000110e117221 */ /* 0x008fe20000000000 */
[----:B----4-:R-:W-:Y:S01]  /*0850*/  FADD R19, R16, R19 ;  /* 0x0000001310137221 */ /* 0x010fe20000000000 */
[----:B-----5:R-:W-:Y:S02]  /*0860*/  FADD R21, R20, R21 ;  /* 0x0000001514157221 */ /* 0x020fe40000000000 */
[----:B------:R0:W-:Y:S04]  /*0870*/  STG.E desc[UR10][R2.64], R13 ;  /* 0x0000000d02007986 */ /* 0x0001e8000c10190a */
[----:B------:R0:W-:Y:S04]  /*0880*/  STG.E desc[UR10][R2.64+0x4], R17 ;  /* 0x0000041102007986 */ /* 0x0001e8000c10190a */
[----:B------:R0:W-:Y:S04]  /*0890*/  STG.E desc[UR10][R2.64+0x8], R19 ;  /* 0x0000081302007986 */ /* 0x0001e8000c10190a */
[----:B------:R0:W-:Y:S02]  /*08a0*/  STG.E desc[UR10][R2.64+0xc], R21 ;  /* 0x00000c1502007986 */ /* 0x0001e4000c10190a */
.L_x_203:
[----:B------:R-:W-:Y:S05]  /*08b0*/  @!P1 EXIT ;  /* 0x000000000000994d */ /* 0x000fea0003800000 */
[----:B------:R-:W-:Y:S02]  /*08c0*/  ISETP.NE.AND P0, PT, R18, 0x1, PT ;  /* 0x000000011200780c */ /* 0x000fe40003f05270 */
[----:B------:R-:W-:-:S04]  /*08d0*/  LOP3.LUT R0, R0, 0x1, RZ, 0xc0, !PT ;  /* 0x0000000100007812 */ /* 0x000fc800078ec0ff */
[----:B------:R-:W-:-:S07]  /*08e0*/  ISETP.NE.U32.AND P1, PT, R0, 0x1, PT ;  /* 0x000000010000780c */ /* 0x000fce0003f25070 */
[----:B------:R-:W-:Y:S06]  /*08f0*/  @!P0 BRA `(.L_x_204) ;  /* 0x0000000000488947 */ /* 0x000fec0003800000 */
[----:B0---4-:R-:W0:Y:S01]  /*0900*/  LDC.64 R2, c[0x0][0x388] ;  /* 0x0000e200ff027b82 */ /* 0x011e220000000a00 */
        /* <DEDUP_REMOVED lines=8> */
[----:B------:R-:W2:Y:S04]  /*0990*/  LDG.E.CONSTANT R13, desc[UR10][R4.64] ;  /* 0x0000000a040d7981 */ /* 0x000ea8000c1e9900 */
[----:B------:R-:W3:Y:S01]  /*09a0*/  LDG.E.CONSTANT R17, desc[UR10][R4.64+0x4] ;  /* 0x0000040a04117981 */ /* 0x000ee2000c1e9900 */
[----:B------:R-:W-:-:S05]  /*09b0*/  IADD3 R15, PT, PT, R8, R11, RZ ;  /* 0x0000000b080f7210 */ /* 0x000fca0007ffe0ff */
[----:B0-----:R-:W-:-:S04]  /*09c0*/  IMAD.WIDE R6, R15, 0x4, R6 ;  /* 0x000000040f067825 */ /* 0x001fc800078e0206 */
[----:B------:R-:W-:Y:S02]  /*09d0*/  VIADD R11, R11, 0x2 ;  /* 0x000000020b0b7836 */ /* 0x000fe40000000000 */
[----:B--2---:R-:W-:Y:S01]  /*09e0*/  FADD R13, R0, R13 ;  /* 0x0000000d000d7221 */ /* 0x004fe20000000000 */
[----:B---3--:R-:W-:-:S04]  /*09f0*/  FADD R17, R12, R17 ;  /* 0x000000110c117221 */ /* 0x008fc80000000000 */
[----:B------:R1:W-:Y:S04]  /*0a00*/  STG.E desc[UR10][R6.64], R13 ;  /* 0x0000000d06007986 */ /* 0x0003e8000c10190a */
[----:B------:R1:W-:Y:S02]  /*0a10*/  STG.E desc[UR10][R6.64+0x4], R17 ;  /* 0x0000041106007986 */ /* 0x0003e4000c10190a */
.L_x_204:
[----:B------:R-:W-:Y:S05]  /*0a20*/  @P1 EXIT ;  /* 0x000000000000194d */ /* 0x000fea0003800000 */
[----:B0---4-:R-:W0:Y:S01]  /*0a30*/  LDC.64 R2, c[0x0][0x388] ;  /* 0x0000e200ff027b82 */ /* 0x011e220000000a00 */
[----:B------:R-:W-:Y:S02]  /*0a40*/  IADD3 R9, PT, PT, R11, R9, RZ ;  /* 0x000000090b097210 */ /* 0x000fe40007ffe0ff */
[----:B-1----:R-:W-:-:S05]  /*0a50*/  IADD3 R7, PT, PT, R10, R11, RZ ;  /* 0x0000000b0a077210 */ /* 0x002fca0007ffe0ff */
[----:B------:R-:W1:Y:S01]  /*0a60*/  LDC.64 R4, c[0x0][0x390] ;  /* 0x0000e400ff047b82 */ /* 0x000e620000000a00 */
[----:B0-----:R-:W-:-:S06]  /*0a70*/  IMAD.WIDE R2, R9, 0x4, R2 ;  /* 0x0000000409027825 */ /* 0x001fcc00078e0202 */
[----:B------:R-:W2:Y:S01]  /*0a80*/  LDG.E.CONSTANT R2, desc[UR10][R2.64] ;  /* 0x0000000a02027981 */ /* 0x000ea2000c1e9900 */
[----:B-1----:R-:W-:Y:S02]  /*0a90*/  IMAD.WIDE R4, R7, 0x4, R4 ;  /* 0x0000000407047825 */ /* 0x002fe400078e0204 */
[----:B------:R-:W0:Y:S04]  /*0aa0*/  LDC.64 R6, c[0x0][0x398] ;  /* 0x0000e600ff067b82 */ /* 0x000e280000000a00 */
[----:B------:R-:W2:Y:S01]  /*0ab0*/  LDG.E.CONSTANT R5, desc[UR10][R4.64] ;  /* 0x0000000a04057981 */ /* 0x000ea2000c1e9900 */
[----:B------:R-:W-:-:S05]  /*0ac0*/  IADD3 R11, PT, PT, R8, R11, RZ ;  /* 0x0000000b080b7210 */ /* 0x000fca0007ffe0ff */
[----:B0-----:R-:W-:-:S04]  /*0ad0*/  IMAD.WIDE R6, R11, 0x4, R6 ;  /* 0x000000040b067825 */ /* 0x001fc800078e0206 */
[----:B--2---:R-:W-:-:S05]  /*0ae0*/  FADD R9, R2, R5 ;  /* 0x0000000502097221 */ /* 0x004fca0000000000 */
[----:B------:R-:W-:Y:S01]  /*0af0*/  STG.E desc[UR10][R6.64], R9 ;  /* 0x0000000906007986 */ /* 0x000fe2000c10190a */
[----:B------:R-:W-:Y:S05]  /*0b00*/  EXIT ;  /* 0x000000000000794d */ /* 0x000fea0003800000 */
.L_x_205:
        /* <DEDUP_REMOVED lines=15> */
.L_x_409:


//--------------------- .text._Z26fused_qkv_attention_kernelPKfS0_S0_S0_S0_Pfiiiii --------------------------
	.section	.text._Z26fused_qkv_attention_kernelPKfS0_S0_S0_S0_Pfiiiii,"ax",@progbits
	.align	128
        .global         _Z26fused_qkv_attention_kernelPKfS0_S0_S0_S0_Pfiiiii
        .type           _Z26fused_qkv_attention_kernelPKfS0_S0_S0_S0_Pfiiiii,@function
        .size           _Z26fused_qkv_attention_kernelPKfS0_S0_S0_S0_Pfiiiii,(.L_x_403 - _Z26fused_qkv_attention_kernelPKfS0_S0_S0_S0_Pfiiiii)
        .other          _Z26fused_qkv_attention_kernelPKfS0_S0_S0_S0_Pfiiiii,@"STO_CUDA_ENTRY STV_DEFAULT"
_Z26fused_qkv_attention_kernelPKfS0_S0_S0_S0_Pfiiiii:
.text._Z26fused_qkv_attention_kernelPKfS0_S0_S0_S0_Pfiiiii:
[----:B------:R-:W0:Y:S01]  /*0000*/  LDC R1, c[0x0][0x37c] ;  /* 0x0000df00ff017b82 */ /* 0x000e220000000800 */
[----:B------:R-:W1:Y:S07]  /*0010*/  LDCU UR7, c[0x0][0x3c0] ;  /* 0x00007800ff0777ac */ /* 0x000e6e0008000800 */
[----:B------:R-:W2:Y:S01]  /*0020*/  S2UR UR6, SR_CTAID.X ;  /* 0x00000000000679c3 */ /* 0x000ea20000002500 */
[----:B0-----:R-:W-:Y:S01]  /*0030*/  IADD3 R1, PT, PT, R1, -0x2000, RZ ;  /* 0xffffe00001017810 */ /* 0x001fe20007ffe0ff */
[----:B------:R-:W-:Y:S01]  /*0040*/  UMOV UR4, URZ ;  /* 0x000000ff00047c82 */ /* 0x000fe20008000000 */
[----:B------:R-:W0:Y:S02]  /*0050*/  LDCU.64 UR10, c[0x0][0x3b0] ;  /* 0x00007600ff0a77ac */ /* 0x000e240008000a00 */
[----:B------:R-:W-:-:S03]  /*0060*/  R2UR UR22, R1 ;  /* 0x00000000011672ca */ /* 0x000fc600000e0000 */
[----:B------:R-:W3:Y:S01]  /*0070*/  LDC R3, c[0x0][0x360] ;  /* 0x0000d800ff037b82 */ /* 0x000ee20000000800 */
[----:B-1----:R-:W1:Y:S01]  /*0080*/  I2F.U32.RP R0, UR7 ;  /* 0x0000000700007d06 */ /* 0x002e620008209000 */
[----:B------:R-:W-:-:S07]  /*0090*/  UISETP.NE.U32.AND UP2, UPT, UR7, URZ, UPT ;  /* 0x000000ff0700728c */ /* 0x000fce000bf45070 */
[----:B-1----:R-:W1:Y:S02]  /*00a0*/  MUFU.RCP R0, R0 ;  /* 0x0000000000007308 */ /* 0x002e640000001000 */
[----:B-1----:R-:W-:Y:S02]  /*00b0*/  IADD3 R2, PT, PT, R0, 0xffffffe, RZ ;  /* 0x0ffffffe00027810 */ /* 0x002fe40007ffe0ff */
[----:B------:R-:W3:Y:S04]  /*00c0*/  S2R R0, SR_TID.X ;  /* 0x0000000000007919 */ /* 0x000ee80000002100 */
[----:B------:R-:W1:Y:S02]  /*00d0*/  F2I.FTZ.U32.TRUNC.NTZ R2, R2 ;  /* 0x0000000200027305 */ /* 0x000e64000021f000 */
[----:B-1----:R-:W-:-:S13]  /*00e0*/  R2UR UR5, R2 ;  /* 0x00000000020572ca */ /* 0x002fda00000e0000 */
[----:B------:R-:W-:-:S04]  /*00f0*/  UIADD3 UR8, UPT, UPT, URZ, -UR5, URZ ;  /* 0x80000005ff087290 */ /* 0x000fc8000fffe0ff */
[----:B------:R-:W-:-:S04]  /*0100*/  UIMAD UR8, UR8, UR7, URZ ;  /* 0x00000007080872a4 */ /* 0x000fc8000f8e02ff */
[----:B------:R-:W-:-:S04]  /*0110*/  UIMAD.WIDE.U32 UR4, UR5, UR8, UR4 ;  /* 0x00000008050472a5 */ /* 0x000fc8000f8e0004 */
[----:B--2---:R-:W-:-:S03]  /*0120*/  UIMAD.WIDE.U32 UR4, UR5, UR6, URZ ;  /* 0x00000006050472a5 */ /* 0x004fc6000f8e00ff */
[----:B------:R-:W3:Y:S01]  /*0130*/  S2UR UR8, SR_CTAID.Y ;  /* 0x00000000000879c3 */ /* 0x000ee20000002600 */
[----:B------:R-:W-:-:S04]  /*0140*/  UIADD3 UR4, UPT, UPT, -UR5, URZ, URZ ;  /* 0x000000ff05047290 */ /* 0x000fc8000fffe1ff */
[----:B------:R-:W-:-:S04]  /*0150*/  UIMAD UR4, UR7, UR4, UR6 ;  /* 0x00000004070472a4 */ /* 0x000fc8000f8e0206 */
[----:B------:R-:W-:-:S11]  /*0160*/  UISETP.GE.U32.AND UP0, UPT, UR4, UR7, UPT ;  /* 0x000000070400728c */ /* 0x000fd6000bf06070 */
[----:B------:R-:W-:Y:S02]  /*0170*/  @UP0 UIADD3 UR4, UPT, UPT, UR4, -UR7, URZ ;  /* 0x8000000704040290 */ /* 0x000fe4000fffe0ff */
[----:B------:R-:W-:Y:S02]  /*0180*/  @UP0 UIADD3 UR5, UPT, UPT, UR5, 0x1, URZ ;  /* 0x0000000105050890 */ /* 0x000fe4000fffe0ff */
[----:B------:R-:W-:Y:S01]  /*0190*/  UISETP.GE.U32.AND UP1, UPT, UR4, UR7, UPT ;  /* 0x000000070400728c */ /* 0x000fe2000bf26070 */
[----:B---3--:R-:W-:Y:S01]  /*01a0*/  IMAD R3, R3, UR8, R0 ;  /* 0x0000000803037c24 */ /* 0x008fe2000f8e0200 */
[----:B0-----:R-:W-:Y:S02]  /*01b0*/  MOV R0, UR10 ;  /* 0x0000000a00007c02 */ /* 0x001fe40008000f00 */
[----:B------:R-:W-:Y:S02]  /*01c0*/  R2UR UR8, R1 ;  /* 0x00000000010872ca */ /* 0x000fe400000e0000 */
[----:B------:R-:W-:-:S05]  /*01d0*/  ISETP.GE.AND P0, PT, R3, UR11, PT ;  /* 0x0000000b03007c0c */ /* 0x000fca000bf06270 */
[----:B------:R-:W-:Y:S02]  /*01e0*/  @UP1 UIADD3 UR5, UPT, UPT, UR5, 0x1, URZ ;  /* 0x0000000105051890 */ /* 0x000fe4000fffe0ff */
[----:B------:R-:W-:-:S04]  /*01f0*/  @!UP2 ULOP3.LUT UR5, URZ, UR7, URZ, 0x33, !UPT ;  /* 0x00000007ff05a292 */ /* 0x000fc8000f8e33ff */
[----:B------:R-:W-:Y:S02]  /*0200*/  UIADD3 UR4, UPT, UPT, -UR5, URZ, URZ ;  /* 0x000000ff05047290 */ /* 0x000fe4000fffe1ff */
[----:B------:R-:W-:Y:S02]  /*0210*/  ISETP.LE.OR P0, PT, R0, UR5, P0 ;  /* 0x0000000500007c0c */ /* 0x000fe40008703670 */
[----:B------:R-:W-:-:S11]  /*0220*/  UIMAD UR6, UR7, UR4, UR6 ;  /* 0x00000004070672a4 */ /* 0x000fd6000f8e0206 */
[----:B------:R-:W-:Y:S05]  /*0230*/  @P0 EXIT ;  /* 0x000000000000094d */ /* 0x000fea0003800000 */
[----:B------:R-:W0:Y:S01]  /*0240*/  LDC.64 R28, c[0x0][0x3b8] ;  /* 0x0000ee00ff1c7b82 */ /* 0x000e220000000a00 */
[----:B------:R-:W-:Y:S01]  /*0250*/  UMOV UR4, 0x400 ;  /* 0x0000040000047882 */ /* 0x000fe20000000000 */
[----:B------:R-:W-:Y:S01]  /*0260*/  MOV R0, UR11 ;  /* 0x0000000b00007c02 */ /* 0x000fe20008000f00 */
[----:B------:R-:W1:Y:S04]  /*0270*/  LDCU.64 UR16, c[0x0][0x358] ;  /* 0x00006b00ff1077ac */ /* 0x000e680008000a00 */
[----:B------:R-:W-:Y:S01]  /*0280*/  IMAD R3, R0, UR5, R3 ;  /* 0x0000000500037c24 */ /* 0x000fe2000f8e0203 */
[----:B------:R-:W2:Y:S01]  /*0290*/  S2UR UR7, SR_CgaCtaId ;  /* 0x00000000000779c3 */ /* 0x000ea20000008800 */
[----:B0-----:R-:W-:Y:S02]  /*02a0*/  ISETP.GE.AND P0, PT, R29, 0x1, PT ;  /* 0x000000011d00780c */ /* 0x001fe40003f06270 */
[----:B------:R-:W-:Y:S01]  /*02b0*/  IMAD R31, R3, R28, RZ ;  /* 0x0000001c031f7224 */ /* 0x000fe200078e02ff */
[----:B--2---:R-:W-:-:S06]  /*02c0*/  ULEA UR4, UR7, UR4, 0x18 ;  /* 0x0000000407047291 */ /* 0x004fcc000f8ec0ff */
[----:B------:R-:W-:-:S04]  /*02d0*/  LEA R32, R29, UR4, 0x2 ;  /* 0x000000041d207c11 */ /* 0x000fc8000f8e10ff */
[----:B-1----:R-:W-:Y:S05]  /*02e0*/  @!P0 BRA `(.L_x_206) ;  /* 0x0000002000388947 */ /* 0x002fea0003800000 */
[----:B------:R-:W-:-:S13]  /*02f0*/  ISETP.GE.AND P0, PT, R28, 0x1, PT ;  /* 0x000000011c00780c */ /* 0x000fda0003f06270 */
[----:B------:R-:W-:Y:S05]  /*0300*/  @!P0 BRA `(.L_x_207) ;  /* 0x0000001800f08947 */ /* 0x000fea0003800000 */
[C---:B------:R-:W-:Y:S01]  /*0310*/  LOP3.LUT R0, R28.reuse, 0xf, RZ, 0xc0, !PT ;  /* 0x0000000f1c007812 */ /* 0x040fe200078ec0ff */
[----:B------:R-:W-:Y:S01]  /*0320*/  HFMA2 R6, -RZ, RZ, 0, 0 ;  /* 0x00000000ff067431 */ /* 0x000fe200000001ff */
[C---:B------:R-:W-:Y:S02]  /*0330*/  LOP3.LUT R2, R28.reuse, 0x7, RZ, 0xc0, !PT ;  /* 0x000000071c027812 */ /* 0x040fe400078ec0ff */
[C---:B------:R-:W-:Y:S02]  /*0340*/  LOP3.LUT R4, R28.reuse, 0x7ffffff0, RZ, 0xc0, !PT ;  /* 0x7ffffff01c047812 */ /* 0x040fe400078ec0ff */
[----:B------:R-:W-:Y:S02]  /*0350*/  LOP3.LUT R5, R28, 0x3, RZ, 0xc0, !PT ;  /* 0x000000031c057812 */ /* 0x000fe400078ec0ff */
[----:B------:R-:W-:Y:S02]  /*0360*/  IADD3 R7, PT, PT, R0, -0x1, RZ ;  /* 0xffffffff00077810 */ /* 0x000fe40007ffe0ff */
[----:B------:R-:W-:-:S07]  /*0370*/  IADD3 R8, PT, PT, R2, -0x1, RZ ;  /* 0xffffffff02087810 */ /* 0x000fce0007ffe0ff */
.L_x_223:
[----:B0-----:R-:W0:Y:S01]  /*0380*/  LDC.64 R28, c[0x0][0x3b8] ;  /* 0x0000ee00ff1c7b82 */ /* 0x001e220000000a00 */
[----:B------:R-:W-:Y:S02]  /*0390*/  MOV R19, RZ ;  /* 0x000000ff00137202 */ /* 0x000fe40000000f00 */
[----:B------:R-:W-:Y:S02]  /*03a0*/  MOV R14, RZ ;  /* 0x000000ff000e7202 */ /* 0x000fe40000000f00 */
[----:B0-----:R-:W-:Y:S01]  /*03b0*/  ISETP.GE.U32.AND P0, PT, R28, 0x10, PT ;  /* 0x000000101c00780c */ /* 0x001fe20003f06070 */
[----:B------:R-:W-:-:S12]  /*03c0*/  IMAD R9, R29, UR6, R6 ;  /* 0x000000061d097c24 */ /* 0x000fd8000f8e0206 */
[----:B-1----:R-:W-:Y:S05]  /*03d0*/  @!P0 BRA `(.L_x_208) ;  /* 0x0000000000f08947 */ /* 0x002fea0003800000 */
[----:B------:R-:W-:Y:S01]  /*03e0*/  MOV R19, RZ ;  /* 0x000000ff00137202 */ /* 0x000fe20000000f00 */
[----:B------:R-:W-:-:S06]  /*03f0*/  UMOV UR4, URZ ;  /* 0x000000ff00047c82 */ /* 0x000fcc0008000000 */
.L_x_209:
[----:B------:R-:W0:Y:S01]  /*0400*/  LDC.64 R12, c[0x0][0x380] ;  /* 0x0000e000ff0c7b82 */ /* 0x000e220000000a00 */
[-C--:B------:R-:W-:Y:S02]  /*0410*/  IMAD R15, R3, R28.reuse, UR4 ;  /* 0x00000004030f7e24 */ /* 0x080fe4000f8e021c */
[----:B------:R-:W-:-:S05]  /*0420*/  IMAD R17, R9, R28, UR4 ;  /* 0x0000000409117e24 */ /* 0x000fca000f8e021c */
        /* <DEDUP_REMOVED lines=11> */
[----:B--2---:R-:W-:-:S03]  /*04e0*/  FFMA R19, R16, R17, R19 ;  /* 0x0000001110137223 */ /* 0x004fc60000000013 */
[----:B------:R-:W2:Y:S04]  /*04f0*/  LDG.E.CONSTANT R16, desc[UR16][R12.64+0xc] ;  /* 0x00000c100c107981 */ /* 0x000ea8000c1e9900 */
[----:B------:R-:W2:Y:S01]  /*0500*/  LDG.E.CONSTANT R17, desc[UR16][R10.64+0xc] ;  /* 0x00000c100a117981 */ /* 0x000ea2000c1e9900 */
[----:B---3--:R-:W-:-:S03]  /*0510*/  FFMA R23, R18, R20, R19 ;  /* 0x0000001412177223 */ /* 0x008fc60000000013 */
[----:B------:R-:W5:Y:S04]  /*0520*/  LDG.E.CONSTANT R20, desc[UR16][R12.64+0x10] ;  /* 0x000010100c147981 */ /* 0x000f68000c1e9900 */
[----:B------:R-:W3:Y:S04]  /*0530*/  LDG.E.CONSTANT R18, desc[UR16][R12.64+0x14] ;  /* 0x000014100c127981 */ /* 0x000ee8000c1e9900 */
[----:B------:R-:W3:Y:S01]  /*0540*/  LDG.E.CONSTANT R19, desc[UR16][R10.64+0x14] ;  /* 0x000014100a137981 */ /* 0x000ee2000c1e9900 */
[----:B----4-:R-:W-:-:S03]  /*0550*/  FFMA R23, R14, R15, R23 ;  /* 0x0000000f0e177223 */ /* 0x010fc60000000017 */
[----:B------:R-:W4:Y:S04]  /*0560*/  LDG.E.CONSTANT R15, desc[UR16][R12.64+0x18] ;  /* 0x000018100c0f7981 */ /* 0x000f28000c1e9900 */
[----:B------:R-:W4:Y:S01]  /*0570*/  LDG.E.CONSTANT R14, desc[UR16][R10.64+0x18] ;  /* 0x000018100a0e7981 */ /* 0x000f22000c1e9900 */
[----:B--2---:R-:W-:-:S03]  /*0580*/  FFMA R17, R16, R17, R23 ;  /* 0x0000001110117223 */ /* 0x004fc60000000017 */
[----:B------:R-:W2:Y:S01]  /*0590*/  LDG.E.CONSTANT R16, desc[UR16][R12.64+0x1c] ;  /* 0x00001c100c107981 */ /* 0x000ea2000c1e9900 */
[----:B-----5:R-:W-:-:S03]  /*05a0*/  FFMA R21, R20, R21, R17 ;  /* 0x0000001514157223 */ /* 0x020fc60000000011 */
[----:B------:R-:W2:Y:S04]  /*05b0*/  LDG.E.CONSTANT R17, desc[UR16][R10.64+0x1c] ;  /* 0x00001c100a117981 */ /* 0x000ea8000c1e9900 */
[----:B------:R-:W5:Y:S01]  /*05c0*/  LDG.E.CONSTANT R23, desc[UR16][R10.64+0x20] ;  /* 0x000020100a177981 */ /* 0x000f62000c1e9900 */
[----:B---3--:R-:W-:-:S03]  /*05d0*/  FFMA R20, R18, R19, R21 ;  /* 0x0000001312147223 */ /* 0x008fc60000000015 */
[----:B------:R-:W3:Y:S04]  /*05e0*/  LDG.E.CONSTANT R18, desc[UR16][R12.64+0x24] ;  /* 0x000024100c127981 */ /* 0x000ee8000c1e9900 */
[----:B------:R-:W3:Y:S01]  /*05f0*/  LDG.E.CONSTANT R19, desc[UR16][R10.64+0x24] ;  /* 0x000024100a137981 */ /* 0x000ee2000c1e9900 */
[----:B----4-:R-:W-:-:S03]  /*0600*/  FFMA R15, R15, R14, R20 ;  /* 0x0000000e0f0f7223 */ /* 0x010fc60000000014 */
[----:B------:R-:W4:Y:S04]  /*0610*/  LDG.E.CONSTANT R20, desc[UR16][R12.64+0x28] ;  /* 0x000028100c147981 */ /* 0x000f28000c1e9900 */
[----:B------:R-:W4:Y:S04]  /*0620*/  LDG.E.CONSTANT R21, desc[UR16][R10.64+0x28] ;  /* 0x000028100a157981 */ /* 0x000f28000c1e9900 */
[----:B------:R-:W4:Y:S01]  /*0630*/  LDG.E.CONSTANT R14, desc[UR16][R10.64+0x2c] ;  /* 0x00002c100a0e7981 */ /* 0x000f22000c1e9900 */
[----:B--2---:R-:W-:-:S03]  /*0640*/  FFMA R15, R16, R17, R15 ;  /* 0x00000011100f7223 */ /* 0x004fc6000000000f */
[----:B------:R-:W2:Y:S01]  /*0650*/  LDG.E.CONSTANT R17, desc[UR16][R12.64+0x30] ;  /* 0x000030100c117981 */ /* 0x000ea2000c1e9900 */
[----:B-----5:R-:W-:-:S03]  /*0660*/  FFMA R23, R22, R23, R15 ;  /* 0x0000001716177223 */ /* 0x020fc6000000000f */
[----:B------:R-:W5:Y:S04]  /*0670*/  LDG.E.CONSTANT R15, desc[UR16][R12.64+0x2c] ;  /* 0x00002c100c0f7981 */ /* 0x000f68000c1e9900 */
[----:B------:R-:W2:Y:S01]  /*0680*/  LDG.E.CONSTANT R16, desc[UR16][R10.64+0x30] ;  /* 0x000030100a107981 */ /* 0x000ea2000c1e9900 */
[----:B---3--:R-:W-:-:S03]  /*0690*/  FFMA R19, R18, R19, R23 ;  /* 0x0000001312137223 */ /* 0x008fc60000000017 */
[----:B------:R-:W3:Y:S04]  /*06a0*/  LDG.E.CONSTANT R22, desc[UR16][R10.64+0x34] ;  /* 0x000034100a167981 */ /* 0x000ee8000c1e9900 */
[----:B------:R-:W3:Y:S01]  /*06b0*/  LDG.E.CONSTANT R18, desc[UR16][R12.64+0x38] ;  /* 0x000038100c127981 */ /* 0x000ee2000c1e9900 */
[----:B----4-:R-:W-:-:S03]  /*06c0*/  FFMA R24, R20, R21, R19 ;  /* 0x0000001514187223 */ /* 0x010fc60000000013 */
[----:B------:R-:W3:Y:S04]  /*06d0*/  LDG.E.CONSTANT R21, desc[UR16][R12.64+0x34] ;  /* 0x000034100c157981 */ /* 0x000ee8000c1e9900 */
[----:B------:R-:W4:Y:S04]  /*06e0*/  LDG.E.CONSTANT R19, desc[UR16][R10.64+0x38] ;  /* 0x000038100a137981 */ /* 0x000f28000c1e9900 */
[----:B------:R-:W4:Y:S04]  /*06f0*/  LDG.E.CONSTANT R20, desc[UR16][R12.64+0x3c] ;  /* 0x00003c100c147981 */ /* 0x000f28000c1e9900 */
[----:B------:R-:W4:Y:S01]  /*0700*/  LDG.E.CONSTANT R23, desc[UR16][R10.64+0x3c] ;  /* 0x00003c100a177981 */ /* 0x000f22000c1e9900 */
[----:B------:R-:W-:-:S06]  /*0710*/  UIADD3 UR4, UPT, UPT, UR4, 0x10, URZ ;  /* 0x0000001004047890 */ /* 0x000fcc000fffe0ff */
[----:B------:R-:W-:Y:S01]  /*0720*/  ISETP.NE.AND P1, PT, R4, UR4, PT ;  /* 0x0000000404007c0c */ /* 0x000fe2000bf25270 */
[----:B-----5:R-:W-:-:S04]  /*0730*/  FFMA R14, R15, R14, R24 ;  /* 0x0000000e0f0e7223 */ /* 0x020fc80000000018 */
[----:B--2---:R-:W-:-:S04]  /*0740*/  FFMA R14, R17, R16, R14 ;  /* 0x00000010110e7223 */ /* 0x004fc8000000000e */
[----:B---3--:R-:W-:-:S04]  /*0750*/  FFMA R21, R21, R22, R14 ;  /* 0x0000001615157223 */ /* 0x008fc8000000000e */
[----:B----4-:R-:W-:-:S04]  /*0760*/  FFMA R19, R18, R19, R21 ;  /* 0x0000001312137223 */ /* 0x010fc80000000015 */
[----:B------:R-:W-:Y:S01]  /*0770*/  FFMA R19, R20, R23, R19 ;  /* 0x0000001714137223 */ /* 0x000fe20000000013 */
[----:B------:R-:W-:Y:S06]  /*0780*/  @P1 BRA `(.L_x_209) ;  /* 0xfffffffc001c1947 */ /* 0x000fec000383ffff */
[----:B------:R-:W-:-:S07]  /*0790*/  MOV R14, R4 ;  /* 0x00000004000e7202 */ /* 0x000fce0000000f00 */
.L_x_208:
[----:B------:R-:W-:-:S13]  /*07a0*/  ISETP.NE.AND P1, PT, R0, RZ, PT ;  /* 0x000000ff0000720c */ /* 0x000fda0003f25270 */
[----:B------:R-:W-:Y:S05]  /*07b0*/  @!P1 BRA `(.L_x_210) ;  /* 0x0000000400309947 */ /* 0x000fea0003800000 */
[----:B------:R-:W-:Y:S02]  /*07c0*/  ISETP.GE.U32.AND P2, PT, R7, 0x7, PT ;  /* 0x000000070700780c */ /* 0x000fe40003f46070 */
[----:B------:R-:W-:-:S11]  /*07d0*/  ISETP.NE.AND P3, PT, R2, RZ, PT ;  /* 0x000000ff0200720c */ /* 0x000fd60003f65270 */
        /* <DEDUP_REMOVED lines=20> */
[----:B------:R-:W3:Y:S01]  /*0920*/  LDG.E.CONSTANT R18, desc[UR16][R12.64+0x14] ;  /* 0x000014100c127981 */ /* 0x000ee2000c1e9900 */
[----:B----4-:R-:W-:-:S03]  /*0930*/  FFMA R24, R20, R21, R17 ;  /* 0x0000001514187223 */ /* 0x010fc60000000011 */
[----:B------:R-:W5:Y:S04]  /*0940*/  LDG.E.CONSTANT R21, desc[UR16][R12.64+0x10] ;  /* 0x000010100c157981 */ /* 0x000f68000c1e9900 */
[----:B------:R-:W4:Y:S04]  /*0950*/  LDG.E.CONSTANT R17, desc[UR16][R12.64+0x18] ;  /* 0x000018100c117981 */ /* 0x000f28000c1e9900 */
[----:B------:R-:W4:Y:S04]  /*0960*/  LDG.E.CONSTANT R20, desc[UR16][R10.64+0x18] ;  /* 0x000018100a147981 */ /* 0x000f28000c1e9900 */
[----:B------:R-:W4:Y:S01]  /*0970*/  LDG.E.CONSTANT R19, desc[UR16][R12.64+0x1c] ;  /* 0x00001c100c137981 */ /* 0x000f22000c1e9900 */
[----:B------:R-:W-:-:S02]  /*0980*/  VIADD R14, R14, 0x8 ;  /* 0x000000080e0e7836 */ /* 0x000fc40000000000 */
[----:B--2---:R-:W-:-:S04]  /*0990*/  FFMA R16, R15, R16, R24 ;  /* 0x000000100f107223 */ /* 0x004fc80000000018 */
[----:B-----5:R-:W-:-:S04]  /*09a0*/  FFMA R21, R21, R22, R16 ;  /* 0x0000001615157223 */ /* 0x020fc80000000010 */
[----:B---3--:R-:W-:-:S04]  /*09b0*/  FFMA R18, R18, R23, R21 ;  /* 0x0000001712127223 */ /* 0x008fc80000000015 */
[----:B----4-:R-:W-:-:S04]  /*09c0*/  FFMA R18, R17, R20, R18 ;  /* 0x0000001411127223 */ /* 0x010fc80000000012 */
[----:B------:R-:W-:-:S07]  /*09d0*/  FFMA R19, R19, R25, R18 ;  /* 0x0000001913137223 */ /* 0x000fce0000000012 */
.L_x_211:
        /* <DEDUP_REMOVED lines=23> */
.L_x_212:
        /* <DEDUP_REMOVED lines=19> */
.L_x_210:
[----:B------:R-:W0:Y:S01]  /*0c80*/  S2R R11, SR_CgaCtaId ;  /* 0x00000000000b7919 */ /* 0x000e220000008800 */
[----:B------:R-:W-:Y:S01]  /*0c90*/  MOV R10, 0x400 ;  /* 0x00000400000a7802 */ /* 0x000fe20000000f00 */
[----:B------:R-:W-:Y:S01]  /*0ca0*/  HFMA2 R17, -RZ, RZ, 0, 0 ;  /* 0x00000000ff117431 */ /* 0x000fe200000001ff */
[----:B------:R-:W-:Y:S02]  /*0cb0*/  MOV R15, RZ ;  /* 0x000000ff000f7202 */ /* 0x000fe40000000f00 */
[----:B0-----:R-:W-:-:S04]  /*0cc0*/  LEA R11, R11, R10, 0x18 ;  /* 0x0000000a0b0b7211 */ /* 0x001fc800078ec0ff */
[----:B------:R-:W-:-:S05]  /*0cd0*/  LEA R14, R6, R11, 0x2 ;  /* 0x0000000b060e7211 */ /* 0x000fca00078e10ff */
[----:B------:R0:W-:Y:S01]  /*0ce0*/  STS [R14], R19 ;  /* 0x000000130e007388 */ /* 0x0001e20000000800 */
[----:B------:R-:W-:Y:S05]  /*0cf0*/  @!P0 BRA `(.L_x_213) ;  /* 0x0000000000f08947 */ /* 0x000fea0003800000 */
[----:B------:R-:W-:Y:S01]  /*0d00*/  MOV R17, RZ ;  /* 0x000000ff00117202 */ /* 0x000fe20000000f00 */
[----:B------:R-:W-:-:S06]  /*0d10*/  UMOV UR4, URZ ;  /* 0x000000ff00047c82 */ /* 0x000fcc0008000000 */
.L_x_214:
[----:B------:R-:W1:Y:S01]  /*0d20*/  LDC.64 R10, c[0x0][0x380] ;  /* 0x0000e000ff0a7b82 */ /* 0x000e620000000a00 */
[-C--:B------:R-:W-:Y:S02]  /*0d30*/  IMAD R15, R3, R28.reuse, UR4 ;  /* 0x00000004030f7e24 */ /* 0x080fe4000f8e021c */
[----:B0-----:R-:W-:-:S05]  /*0d40*/  IMAD R19, R9, R28, UR4 ;  /* 0x0000000409137e24 */ /* 0x001fca000f8e021c */
        /* <DEDUP_REMOVED lines=43> */
[----:B------:R-:W3:Y:S04]  /*1000*/  LDG.E.CONSTANT R21, desc[UR16][R12.64+0x34] ;  /* 0x000034100c157981 */ /* 0x000ee8000c1e9900 */
[----:B------:R-:W5:Y:S04]  /*1010*/  LDG.E.CONSTANT R19, desc[UR16][R10.64+0x38] ;  /* 0x000038100a137981 */ /* 0x000f68000c1e9900 */
[----:B------:R-:W5:Y:S01]  /*1020*/  LDG.E.CONSTANT R22, desc[UR16][R10.64+0x3c] ;  /* 0x00003c100a167981 */ /* 0x000f62000c1e9900 */
[----:B------:R-:W-:Y:S01]  /*1030*/  UIADD3 UR4, UPT, UPT, UR4, 0x10, URZ ;  /* 0x0000001004047890 */ /* 0x000fe2000fffe0ff */
[----:B----4-:R-:W-:-:S05]  /*1040*/  FFMA R16, R15, R16, R26 ;  /* 0x000000100f107223 */ /* 0x010fca000000001a */
[----:B------:R-:W-:Y:S01]  /*1050*/  ISETP.NE.AND P2, PT, R4, UR4, PT ;  /* 0x0000000404007c0c */ /* 0x000fe2000bf45270 */
[----:B--2---:R-:W-:-:S04]  /*1060*/  FFMA R17, R17, R18, R16 ;  /* 0x0000001211117223 */ /* 0x004fc80000000010 */
[----:B---3--:R-:W-:-:S04]  /*1070*/  FFMA R20, R20, R21, R17 ;  /* 0x0000001514147223 */ /* 0x008fc80000000011 */
[----:B-----5:R-:W-:-:S04]  /*1080*/  FFMA R19, R19, R24, R20 ;  /* 0x0000001813137223 */ /* 0x020fc80000000014 */
[----:B------:R-:W-:Y:S01]  /*1090*/  FFMA R17, R22, R23, R19 ;  /* 0x0000001716117223 */ /* 0x000fe20000000013 */
[----:B------:R-:W-:Y:S06]  /*10a0*/  @P2 BRA `(.L_x_214) ;  /* 0xfffffffc001c2947 */ /* 0x000fec000383ffff */
[----:B------:R-:W-:-:S07]  /*10b0*/  MOV R15, R4 ;  /* 0x00000004000f7202 */ /* 0x000fce0000000f00 */
.L_x_213:
[----:B------:R-:W-:Y:S05]  /*10c0*/  @!P1 BRA `(.L_x_215) ;  /* 0x0000000400309947 */ /* 0x000fea0003800000 */
[----:B------:R-:W-:Y:S02]  /*10d0*/  ISETP.GE.U32.AND P2, PT, R7, 0x7, PT ;  /* 0x000000070700780c */ /* 0x000fe40003f46070 */
[----:B------:R-:W-:-:S11]  /*10e0*/  ISETP.NE.AND P3, PT, R2, RZ, PT ;  /* 0x000000ff0200720c */ /* 0x000fd60003f65270 */
        /* <DEDUP_REMOVED lines=19> */
[----:B------:R-:W3:Y:S01]  /*1220*/  LDG.E.CONSTANT R19, desc[UR16][R10.64+0x10] ;  /* 0x000010100a137981 */ /* 0x000ee2000c1e9900 */
[----:B----4-:R-:W-:-:S03]  /*1230*/  FFMA R22, R21, R22, R18 ;  /* 0x0000001615167223 */ /* 0x010fc60000000012 */
[----:B------:R-:W3:Y:S04]  /*1240*/  LDG.E.CONSTANT R18, desc[UR16][R12.64+0x10] ;  /* 0x000010100c127981 */ /* 0x000ee8000c1e9900 */
[----:B------:R-:W4:Y:S04]  /*1250*/  LDG.E.CONSTANT R20, desc[UR16][R12.64+0x14] ;  /* 0x000014100c147981 */ /* 0x000f28000c1e9900 */
[----:B------:R-:W4:Y:S01]  /*1260*/  LDG.E.CONSTANT R21, desc[UR16][R10.64+0x14] ;  /* 0x000014100a157981 */ /* 0x000f22000c1e9900 */
[----:B--2---:R-:W-:-:S03]  /*1270*/  FFMA R17, R17, R16, R22 ;  /* 0x0000001011117223 */ /* 0x004fc60000000016 */
[----:B------:R-:W2:Y:S04]  /*1280*/  LDG.E.CONSTANT R16, desc[UR16][R12.64+0x18] ;  /* 0x000018100c107981 */ /* 0x000ea8000c1e9900 */
[----:B------:R-:W2:Y:S01]  /*1290*/  LDG.E.CONSTANT R22, desc[UR16][R10.64+0x18] ;  /* 0x000018100a167981 */ /* 0x000ea2000c1e9900 */
[----:B---3--:R-:W-:-:S04]  /*12a0*/  FFMA R17, R18, R19, R17 ;  /* 0x0000001312117223 */ /* 0x008fc80000000011 */
[----:B----4-:R-:W-:Y:S01]  /*12b0*/  FFMA R17, R20, R21, R17 ;  /* 0x0000001514117223 */ /* 0x010fe20000000011 */
[----:B------:R-:W-:-:S03]  /*12c0*/  IADD3 R15, PT, PT, R15, 0x8, RZ ;  /* 0x000000080f0f7810 */ /* 0x000fc60007ffe0ff */
[----:B--2---:R-:W-:-:S04]  /*12d0*/  FFMA R17, R16, R22, R17 ;  /* 0x0000001610117223 */ /* 0x004fc80000000011 */
[----:B-----5:R-:W-:-:S07]  /*12e0*/  FFMA R17, R24, R23, R17 ;  /* 0x0000001718117223 */ /* 0x020fce0000000011 */
.L_x_216:
        /* <DEDUP_REMOVED lines=23> */
.L_x_217:
        /* <DEDUP_REMOVED lines=19> */
.L_x_215:
[----:B------:R-:W-:Y:S01]  /*1590*/  LEA R10, R6, R32, 0x2 ;  /* 0x00000020060a7211 */ /* 0x000fe200078e10ff */
[----:B------:R-:W-:Y:S02]  /*15a0*/  HFMA2 R16, -RZ, RZ, 0, 0 ;  /* 0x00000000ff107431 */ /* 0x000fe400000001ff */
[----:B------:R-:W-:Y:S02]  /*15b0*/  IMAD.MOV.U32 R15, RZ, RZ, RZ ;  /* 0x000000ffff0f7224 */ /* 0x000fe400078e00ff */
[----:B------:R1:W-:Y:S01]  /*15c0*/  STS [R10], R17 ;  /* 0x000000110a007388 */ /* 0x0003e20000000800 */
[----:B------:R-:W-:Y:S05]  /*15d0*/  @!P0 BRA `(.L_x_218) ;  /* 0x0000000000f08947 */ /* 0x000fea0003800000 */
[----:B------:R-:W-:Y:S01]  /*15e0*/  MOV R16, RZ ;  /* 0x000000ff00107202 */ /* 0x000fe20000000f00 */
[----:B------:R-:W-:-:S06]  /*15f0*/  UMOV UR4, URZ ;  /* 0x000000ff00047c82 */ /* 0x000fcc0008000000 */
.L_x_219:
[----:B-1----:R-:W1:Y:S01]  /*1600*/  LDC.64 R10, c[0x0][0x380] ;  /* 0x0000e000ff0a7b82 */ /* 0x002e620000000a00 */
[-C--:B------:R-:W-:Y:S02]  /*1610*/  IMAD R15, R3, R28.reuse, UR4 ;  /* 0x00000004030f7e24 */ /* 0x080fe4000f8e021c */
[----:B------:R-:W-:-:S05]  /*1620*/  IMAD R17, R9, R28, UR4 ;  /* 0x0000000409117e24 */ /* 0x000fca000f8e021c */
[----:B------:R-:W2:Y:S01]  /*1630*/  LDC.64 R12, c[0x0][0x398] ;  /* 0x0000e600ff0c7b82 */ /* 0x000ea20000000a00 */
[----:B-1----:R-:W-:-:S05]  /*1640*/  IMAD.WIDE R10, R15, 0x4, R10 ;  /* 0x000000040f0a7825 */ /* 0x002fca00078e020a */
[----:B------:R-:W3:Y:S01]  /*1650*/  LDG.E.CONSTANT R20, desc[UR16][R10.64+0x4] ;  /* 0x000004100a147981 */ /* 0x000ee2000c1e9900 */
[----:B--2---:R-:W-:-:S03]  /*1660*/  IMAD.WIDE R12, R17, 0x4, R12 ;  /* 0x00000004110c7825 */ /* 0x004fc600078e020c */
[----:B------:R-:W2:Y:S04]  /*1670*/  LDG.E.CONSTANT R15, desc[UR16][R10.64+0x8] ;  /* 0x000008100a0f7981 */ /* 0x000ea8000c1e9900 */
[----:B------:R-:W4:Y:S04]  /*1680*/  LDG.E.CONSTANT R17, desc[UR16][R10.64] ;  /* 0x000000100a117981 */ /* 0x000f28000c1e9900 */
[----:B0-----:R-:W4:Y:S04]  /*1690*/  LDG.E.CONSTANT R19, desc[UR16][R12.64] ;  /* 0x000000100c137981 */ /* 0x001f28000c1e9900 */
[----:B------:R-:W3:Y:S04]  /*16a0*/  LDG.E.CONSTANT R21, desc[UR16][R12.64+0x4] ;  /* 0x000004100c157981 */ /* 0x000ee8000c1e9900 */
[----:B------:R-:W2:Y:S04]  /*16b0*/  LDG.E.CONSTANT R18, desc[UR16][R12.64+0x8] ;  /* 0x000008100c127981 */ /* 0x000ea8000c1e9900 */
[----:B------:R-:W5:Y:S04]  /*16c0*/  LDG.E.CONSTANT R24, desc[UR16][R12.64+0x38] ;  /* 0x000038100c187981 */ /* 0x000f68000c1e9900 */
[----:B------:R-:W5:Y:S01]  /*16d0*/  LDG.E.CONSTANT R23, desc[UR16][R12.64+0x3c] ;  /* 0x00003c100c177981 */ /* 0x000f62000c1e9900 */
[----:B----4-:R-:W-:-:S03]  /*16e0*/  FFMA R19, R17, R19, R16 ;  /* 0x0000001311137223 */ /* 0x010fc60000000010 */
[----:B------:R-:W4:Y:S04]  /*16f0*/  LDG.E.CONSTANT R17, desc[UR16][R10.64+0xc] ;  /* 0x00000c100a117981 */ /* 0x000f28000c1e9900 */
[----:B------:R-:W4:Y:S01]  /*1700*/  LDG.E.CONSTANT R16, desc[UR16][R12.64+0xc] ;  /* 0x00000c100c107981 */ /* 0x000f22000c1e9900 */
[----:B---3--:R-:W-:-:S03]  /*1710*/  FFMA R22, R20, R21, R19 ;  /* 0x0000001514167223 */ /* 0x008fc60000000013 */
[----:B------:R-:W3:Y:S04]  /*1720*/  LDG.E.CONSTANT R19, desc[UR16][R10.64+0x10] ;  /* 0x000010100a137981 */ /* 0x000ee8000c1e9900 */
[----:B------:R-:W3:Y:S01]  /*1730*/  LDG.E.CONSTANT R20, desc[UR16][R12.64+0x10] ;  /* 0x000010100c147981 */ /* 0x000ee2000c1e9900 */
[----:B--2---:R-:W-:-:S03]  /*1740*/  FFMA R22, R15, R18, R22 ;  /* 0x000000120f167223 */ /* 0x004fc60000000016 */
[----:B------:R-:W2:Y:S04]  /*1750*/  LDG.E.CONSTANT R15, desc[UR16][R10.64+0x14] ;  /* 0x000014100a0f7981 */ /* 0x000ea8000c1e9900 */
[----:B------:R-:W2:Y:S01]  /*1760*/  LDG.E.CONSTANT R18, desc[UR16][R12.64+0x14] ;  /* 0x000014100c127981 */ /* 0x000ea2000c1e9900 */
        /* <DEDUP_REMOVED lines=23> */
[----:B------:R-:W3:Y:S04]  /*18e0*/  LDG.E.CONSTANT R21, desc[UR16][R12.64+0x34] ;  /* 0x000034100c157981 */ /* 0x000ee8000c1e9900 */
[----:B------:R-:W5:Y:S04]  /*18f0*/  LDG.E.CONSTANT R19, desc[UR16][R10.64+0x38] ;  /* 0x000038100a137981 */ /* 0x000f68000c1e9900 */
[----:B------:R-:W5:Y:S01]  /*1900*/  LDG.E.CONSTANT R22, desc[UR16][R10.64+0x3c] ;  /* 0x00003c100a167981 */ /* 0x000f62000c1e9900 */
[----:B------:R-:W-:Y:S01]  /*1910*/  UIADD3 UR4, UPT, UPT, UR4, 0x10, URZ ;  /* 0x0000001004047890 */ /* 0x000fe2000fffe0ff */
[----:B--2---:R-:W-:-:S05]  /*1920*/  FFMA R16, R15, R16, R26 ;  /* 0x000000100f107223 */ /* 0x004fca000000001a */
[----:B------:R-:W-:Y:S01]  /*1930*/  ISETP.NE.AND P0, PT, R4, UR4, PT ;  /* 0x0000000404007c0c */ /* 0x000fe2000bf05270 */
[----:B----4-:R-:W-:-:S04]  /*1940*/  FFMA R17, R17, R18, R16 ;  /* 0x0000001211117223 */ /* 0x010fc80000000010 */
[----:B---3--:R-:W-:-:S04]  /*1950*/  FFMA R20, R20, R21, R17 ;  /* 0x0000001514147223 */ /* 0x008fc80000000011 */
[----:B-----5:R-:W-:-:S04]  /*1960*/  FFMA R19, R19, R24, R20 ;  /* 0x0000001813137223 */ /* 0x020fc80000000014 */
[----:B------:R-:W-:Y:S01]  /*1970*/  FFMA R16, R22, R23, R19 ;  /* 0x0000001716107223 */ /* 0x000fe20000000013 */
[----:B------:R-:W-:Y:S06]  /*1980*/  @P0 BRA `(.L_x_219) ;  /* 0xfffffffc001c0947 */ /* 0x000fec000383ffff */
[----:B------:R-:W-:-:S07]  /*1990*/  MOV R15, R4 ;  /* 0x00000004000f7202 */ /* 0x000fce0000000f00 */
.L_x_218:
[----:B------:R-:W-:Y:S05]  /*19a0*/  @!P1 BRA `(.L_x_220) ;  /* 0x0000000400309947 */ /* 0x000fea0003800000 */
[----:B------:R-:W-:Y:S02]  /*19b0*/  ISETP.GE.U32.AND P0, PT, R7, 0x7, PT ;  /* 0x000000070700780c */ /* 0x000fe40003f06070 */
[----:B------:R-:W-:-:S11]  /*19c0*/  ISETP.NE.AND P1, PT, R2, RZ, PT ;  /* 0x000000ff0200720c */ /* 0x000fd60003f25270 */
[----:B------:R-:W-:Y:S05]  /*19d0*/  @!P0 BRA `(.L_x_221) ;  /* 0x00000000007c8947 */ /* 0x000fea0003800000 */
[----:B------:R-:W2:Y:S01]  /*19e0*/  LDC.64 R12, c[0x0][0x380] ;  /* 0x0000e000ff0c7b82 */ /* 0x000ea20000000a00 */
[-CC-:B-1----:R-:W-:Y:S02]  /*19f0*/  IMAD R17, R3, R28.reuse, R15.reuse ;  /* 0x0000001c03117224 */ /* 0x182fe400078e020f */
[----:B0-----:R-:W-:-:S05]  /*1a00*/  IMAD R19, R9, R28, R15 ;  /* 0x0000001c09137224 */ /* 0x001fca00078e020f */
[----:B------:R-:W0:Y:S01]  /*1a10*/  LDC.64 R10, c[0x0][0x398] ;  /* 0x0000e600ff0a7b82 */ /* 0x000e220000000a00 */
[----:B--2---:R-:W-:-:S05]  /*1a20*/  IMAD.WIDE R12, R17, 0x4, R12 ;  /* 0x00000004110c7825 */ /* 0x004fca00078e020c */
        /* <DEDUP_REMOVED lines=13> */
[----:B------:R-:W4:Y:S01]  /*1b00*/  LDG.E.CONSTANT R19, desc[UR16][R10.64+0x10] ;  /* 0x000010100a137981 */ /* 0x000f22000c1e9900 */
[----:B---3--:R-:W-:-:S03]  /*1b10*/  FFMA R22, R21, R22, R18 ;  /* 0x0000001615167223 */ /* 0x008fc60000000012 */
[----:B------:R-:W4:Y:S04]  /*1b20*/  LDG.E.CONSTANT R18, desc[UR16][R12.64+0x10] ;  /* 0x000010100c127981 */ /* 0x000f28000c1e9900 */
[----:B------:R-:W3:Y:S04]  /*1b30*/  LDG.E.CONSTANT R20, desc[UR16][R12.64+0x14] ;  /* 0x000014100c147981 */ /* 0x000ee8000c1e9900 */
[----:B------:R-:W3:Y:S01]  /*1b40*/  LDG.E.CONSTANT R21, desc[UR16][R10.64+0x14] ;  /* 0x000014100a157981 */ /* 0x000ee2000c1e9900 */
[----:B--2---:R-:W-:-:S03]  /*1b50*/  FFMA R17, R17, R16, R22 ;  /* 0x0000001011117223 */ /* 0x004fc60000000016 */
[----:B------:R-:W2:Y:S04]  /*1b60*/  LDG.E.CONSTANT R16, desc[UR16][R12.64+0x18] ;  /* 0x000018100c107981 */ /* 0x000ea8000c1e9900 */
[----:B------:R-:W2:Y:S01]  /*1b70*/  LDG.E.CONSTANT R22, desc[UR16][R10.64+0x18] ;  /* 0x000018100a167981 */ /* 0x000ea2000c1e9900 */
[----:B----4-:R-:W-:-:S04]  /*1b80*/  FFMA R17, R18, R19, R17 ;  /* 0x0000001312117223 */ /* 0x010fc80000000011 */
[----:B---3--:R-:W-:Y:S01]  /*1b90*/  FFMA R17, R20, R21, R17 ;  /* 0x0000001514117223 */ /* 0x008fe20000000011 */
[----:B------:R-:W-:-:S03]  /*1ba0*/  IADD3 R15, PT, PT, R15, 0x8, RZ ;  /* 0x000000080f0f7810 */ /* 0x000fc60007ffe0ff */
[----:B--2---:R-:W-:-:S04]  /*1bb0*/  FFMA R16, R16, R22, R17 ;  /* 0x0000001610107223 */ /* 0x004fc80000000011 */
[----:B-----5:R-:W-:-:S07]  /*1bc0*/  FFMA R16, R23, R24, R16 ;  /* 0x0000001817107223 */ /* 0x020fce0000000010 */
.L_x_221:
        /* <DEDUP_REMOVED lines=12> */
[----:B------:R-:W4:Y:S04]  /*1c90*/  LDG.E.CONSTANT R19, desc[UR16][R12.64] ;  /* 0x000000100c137981 */ /* 0x000f28000c1e9900 */
[----:B------:R-:W4:Y:S04]  /*1ca0*/  LDG.E.CONSTANT R18, desc[UR16][R10.64] ;  /* 0x000000100a127981 */ /* 0x000f28000c1e9900 */
[----:B------:R-:W2:Y:S04]  /*1cb0*/  LDG.E.CONSTANT R20, desc[UR16][R10.64+0x4] ;  /* 0x000004100a147981 */ /* 0x000ea8000c1e9900 */
[----:B------:R-:W3:Y:S04]  /*1cc0*/  LDG.E.CONSTANT R22, desc[UR16][R10.64+0x8] ;  /* 0x000008100a167981 */ /* 0x000ee8000c1e9900 */
[----:B------:R-:W5:Y:S04]  /*1cd0*/  LDG.E.CONSTANT R24, desc[UR16][R12.64+0xc] ;  /* 0x00000c100c187981 */ /* 0x000f68000c1e9900 */
[----:B------:R-:W5:Y:S01]  /*1ce0*/  LDG.E.CONSTANT R23, desc[UR16][R10.64+0xc] ;  /* 0x00000c100a177981 */ /* 0x000f62000c1e9900 */
[----:B------:R-:W-:Y:S01]  /*1cf0*/  IADD3 R15, PT, PT, R15, 0x4, RZ ;  /* 0x000000040f0f7810 */ /* 0x000fe20007ffe0ff */
[----:B----4-:R-:W-:-:S04]  /*1d00*/  FFMA R18, R19, R18, R16 ;  /* 0x0000001213127223 */ /* 0x010fc80000000010 */
[----:B--2---:R-:W-:-:S04]  /*1d10*/  FFMA R18, R21, R20, R18 ;  /* 0x0000001415127223 */ /* 0x004fc80000000012 */
[----:B---3--:R-:W-:-:S04]  /*1d20*/  FFMA R17, R17, R22, R18 ;  /* 0x0000001611117223 */ /* 0x008fc80000000012 */
[----:B-----5:R-:W-:-:S07]  /*1d30*/  FFMA R16, R24, R23, R17 ;  /* 0x0000001718107223 */ /* 0x020fce0000000011 */
.L_x_222:
[----:B------:R-:W-:Y:S05]  /*1d40*/  @!P1 BRA `(.L_x_220) ;  /* 0x0000000000489947 */ /* 0x000fea0003800000 */
[----:B-1----:R-:W1:Y:S01]  /*1d50*/  LDC.64 R10, c[0x0][0x380] ;  /* 0x0000e000ff0a7b82 */ /* 0x002e620000000a00 */
[-CC-:B------:R-:W-:Y:S02]  /*1d60*/  IMAD R17, R3, R28.reuse, R15.reuse ;  /* 0x0000001c03117224 */ /* 0x180fe400078e020f */
[----:B------:R-:W-:-:S05]  /*1d70*/  IMAD R9, R9, R28, R15 ;  /* 0x0000001c09097224 */ /* 0x000fca00078e020f */
[----:B------:R-:W2:Y:S01]  /*1d80*/  LDC.64 R12, c[0x0][0x398] ;  /* 0x0000e600ff0c7b82 */ /* 0x000ea20000000a00 */
[----:B-1----:R-:W-:-:S04]  /*1d90*/  IMAD.WIDE R10, R17, 0x4, R10 ;  /* 0x00000004110a7825 */ /* 0x002fc800078e020a */
[----:B--2---:R-:W-:Y:S02]  /*1da0*/  IMAD.WIDE R12, R9, 0x4, R12 ;  /* 0x00000004090c7825 */ /* 0x004fe400078e020c */
[----:B------:R-:W2:Y:S04]  /*1db0*/  LDG.E.CONSTANT R9, desc[UR16][R10.64] ;  /* 0x000000100a097981 */ /* 0x000ea8000c1e9900 */
        /* <DEDUP_REMOVED lines=11> */
.L_x_220:
[----:B------:R-:W-:Y:S02]  /*1e70*/  LEA R9, R29, R14, 0x3 ;  /* 0x0000000e1d097211 */ /* 0x000fe400078e18ff */
[----:B------:R-:W-:-:S03]  /*1e80*/  IADD3 R6, PT, PT, R6, 0x1, RZ ;  /* 0x0000000106067810 */ /* 0x000fc60007ffe0ff */
[----:B------:R2:W-:Y:S01]  /*1e90*/  STS [R9], R16 ;  /* 0x0000001009007388 */ /* 0x0005e20000000800 */
[----:B------:R-:W-:-:S13]  /*1ea0*/  ISETP.NE.AND P0, PT, R6, R29, PT ;  /* 0x0000001d0600720c */ /* 0x000fda0003f05270 */
[----:B--2---:R-:W-:Y:S05]  /*1eb0*/  @!P0 BRA `(.L_x_206) ;  /* 0x0000000400448947 */ /* 0x004fea0003800000 */
[----:B------:R-:W-:Y:S05]  /*1ec0*/  BRA `(.L_x_223) ;  /* 0xffffffe4002c7947 */ /* 0x000fea000383ffff */
.L_x_207:
[C---:B------:R-:W-:Y:S01]  /*1ed0*/  IADD3 R0, PT, PT, R29.reuse, -0x1, RZ ;  /* 0xffffffff1d007810 */ /* 0x040fe20007ffe0ff */
[----:B------:R-:W-:Y:S01]  /*1ee0*/  HFMA2 R3, -RZ, RZ, 0, 0 ;  /* 0x00000000ff037431 */ /* 0x000fe200000001ff */
[----:B------:R-:W-:Y:S02]  /*1ef0*/  LOP3.LUT R6, R29, 0x7, RZ, 0xc0, !PT ;  /* 0x000000071d067812 */ /* 0x000fe400078ec0ff */
[----:B------:R-:W-:Y:S02]  /*1f00*/  ISETP.GE.U32.AND P0, PT, R0, 0x7, PT ;  /* 0x000000070000780c */ /* 0x000fe40003f06070 */
[----:B------:R-:W-:-:S11]  /*1f10*/  ISETP.NE.AND P1, PT, R6, RZ, PT ;  /* 0x000000ff0600720c */ /* 0x000fd60003f25270 */
[----:B------:R-:W-:Y:S05]  /*1f20*/  @!P0 BRA `(.L_x_224) ;  /* 0x0000000000808947 */ /* 0x000fea0003800000 */
[----:B------:R-:W-:Y:S02]  /*1f30*/  LOP3.LUT R3, R29, 0x7ffffff8, RZ, 0xc0, !PT ;  /* 0x7ffffff81d037812 */ /* 0x000fe400078ec0ff */
[----:B------:R-:W-:-:S07]  /*1f40*/  MOV R0, RZ ;  /* 0x000000ff00007202 */ /* 0x000fce0000000f00 */
.L_x_225:
[C---:B0-----:R-:W-:Y:S02]  /*1f50*/  LEA R2, R0.reuse, UR4, 0x2 ;  /* 0x0000000400027c11 */ /* 0x041fe4000f8e10ff */
[C---:B------:R-:W-:Y:S02]  /*1f60*/  LEA R4, R0.reuse, R32, 0x2 ;  /* 0x0000002000047211 */ /* 0x040fe400078e10ff */
[----:B------:R-:W-:Y:S01]  /*1f70*/  IADD3 R0, PT, PT, R0, 0x8, RZ ;  /* 0x0000000800007810 */ /* 0x000fe20007ffe0ff */
[----:B------:R-:W-:Y:S01]  /*1f80*/  IMAD R5, R29, 0x8, R2 ;  /* 0x000000081d057824 */ /* 0x000fe200078e0202 */
[----:B------:R0:W-:Y:S02]  /*1f90*/  STS [R2], RZ ;  /* 0x000000ff02007388 */ /* 0x0001e40000000800 */
[----:B------:R-:W-:Y:S02]  /*1fa0*/  ISETP.NE.AND P0, PT, R0, R3, PT ;  /* 0x000000030000720c */ /* 0x000fe40003f05270 */
        /* <DEDUP_REMOVED lines=24> */
.L_x_224:
[----:B------:R-:W-:Y:S05]  /*2130*/  @!P1 BRA `(.L_x_206) ;  /* 0x0000000000a49947 */ /* 0x000fea0003800000 */
[----:B------:R-:W-:Y:S02]  /*2140*/  ISETP.GE.U32.AND P0, PT, R6, 0x4, PT ;  /* 0x000000040600780c */ /* 0x000fe40003f06070 */
[----:B0-----:R-:W-:-:S04]  /*2150*/  LOP3.LUT R5, R29, 0x3, RZ, 0xc0, !PT ;  /* 0x000000031d057812 */ /* 0x001fc800078ec0ff */
[----:B------:R-:W-:-:S07]  /*2160*/  ISETP.NE.AND P1, PT, R5, RZ, PT ;  /* 0x000000ff0500720c */ /* 0x000fce0003f25270 */
[----:B------:R-:W-:Y:S06]  /*2170*/  @!P0 BRA `(.L_x_226) ;  /* 0x0000000000408947 */ /* 0x000fec0003800000 */
[C---:B------:R-:W-:Y:S02]  /*2180*/  LEA R0, R3.reuse, UR4, 0x2 ;  /* 0x0000000403007c11 */ /* 0x040fe4000f8e10ff */
[----:B------:R-:W-:Y:S02]  /*2190*/  LEA R2, R3, R32, 0x2 ;  /* 0x0000002003027211 */ /* 0x000fe400078e10ff */
        /* <DEDUP_REMOVED lines=14> */
.L_x_226:
[----:B------:R-:W-:Y:S05]  /*2280*/  @!P1 BRA `(.L_x_206) ;  /* 0x0000000000509947 */ /* 0x000fea0003800000 */
[----:B------:R-:W-:Y:S02]  /*2290*/  ISETP.NE.AND P0, PT, R5, 0x1, PT ;  /* 0x000000010500780c */ /* 0x000fe40003f05270 */
[----:B0-----:R-:W-:-:S04]  /*22a0*/  LOP3.LUT R0, R29, 0x1, RZ, 0xc0, !PT ;  /* 0x000000011d007812 */ /* 0x001fc800078ec0ff */
[----:B------:R-:W-:-:S07]  /*22b0*/  ISETP.NE.U32.AND P1, PT, R0, 0x1, PT ;  /* 0x000000010000780c */ /* 0x000fce0003f25070 */
        /* <DEDUP_REMOVED lines=11> */
.L_x_227:
[C---:B0-----:R-:W-:Y:S02]  /*2370*/  @!P1 LEA R0, R3.reuse, UR4, 0x2 ;  /* 0x0000000403009c11 */ /* 0x041fe4000f8e10ff */
[----:B------:R-:W-:Y:S02]  /*2380*/  @!P1 LEA R3, R3, R32, 0x2 ;  /* 0x0000002003039211 */ /* 0x000fe400078e10ff */
[----:B------:R-:W-:Y:S01]  /*2390*/  @!P1 LEA R2, R29, R0, 0x3 ;  /* 0x000000001d029211 */ /* 0x000fe200078e18ff */
[----:B------:R2:W-:Y:S04]  /*23a0*/  @!P1 STS [R0], RZ ;  /* 0x000000ff00009388 */ /* 0x0005e80000000800 */
[----:B------:R2:W-:Y:S04]  /*23b0*/  @!P1 STS [R3], RZ ;  /* 0x000000ff03009388 */ /* 0x0005e80000000800 */
[----:B------:R2:W-:Y:S02]  /*23c0*/  @!P1 STS [R2], RZ ;  /* 0x000000ff02009388 */ /* 0x0005e40000000800 */
.L_x_206:
[----:B------:R-:W-:Y:S01]  /*23d0*/  BAR.SYNC.DEFER_BLOCKING 0x0 ;  /* 0x0000000000007b1d */ /* 0x000fe20000010000 */
[----:B------:R-:W-:-:S05]  /*23e0*/  MOV R30, RZ ;  /* 0x000000ff001e7202 */ /* 0x000fca0000000f00 */
[----:B------:R-:W3:Y:S01]  /*23f0*/  LDCU UR4, c[0x0][0x3b4] ;  /* 0x00007680ff0477ac */ /* 0x000ee20008000800 */
[----:B------:R4:W-:Y:S04]  /*2400*/  STL.128 [R1], RZ ;  /* 0x000000ff01007387 */ /* 0x0009e80000100c00 */
[----:B------:R4:W-:Y:S04]  /*2410*/  STL.128 [R1+0x10], RZ ;  /* 0x000010ff01007387 */ /* 0x0009e80000100c00 */
[----:B------:R4:W-:Y:S04]  /*2420*/  STL.128 [R1+0x20], RZ ;  /* 0x000020ff01007387 */ /* 0x0009e80000100c00 */
[----:B------:R4:W-:Y:S04]  /*2430*/  STL.128 [R1+0x30], RZ ;  /* 0x000030ff01007387 */ /* 0x0009e80000100c00 */
[----:B------:R4:W-:Y:S01]  /*2440*/  STL.128 [R1+0x40], RZ ;  /* 0x000040ff01007387 */ /* 0x0009e20000100c00 */
[----:B---3--:R-:W-:-:S03]  /*2450*/  UISETP.GE.AND UP0, UPT, UR4, 0x1, UPT ;  /* 0x000000010400788c */ /* 0x008fc6000bf06270 */
        /* <DEDUP_REMOVED lines=252> */
[----:B0-2---:R-:W-:Y:S02]  /*3420*/  I2FP.F32.S32 R0, R29 ;  /* 0x0000001d00007245 */ /* 0x005fe40000201400 */
[----:B------:R-:W-:Y:S02]  /*3430*/  LEA R29, R29, R32, 0x2 ;  /* 0x000000201d1d7211 */ /* 0x000fe400078e10ff */
[----:B------:R0:W2:Y:S01]  /*3440*/  MUFU.RSQ R3, R0 ;  /* 0x0000000000037308 */ /* 0x0000a20000001400 */
[----:B------:R-:W-:-:S05]  /*3450*/  VIADD R2, R0, 0xf3000000 ;  /* 0xf300000000027836 */ /* 0x000fca0000000000 */
[----:B------:R-:W-:-:S13]  /*3460*/  ISETP.GT.U32.AND P0, PT, R2, 0x727fffff, PT ;  /* 0x727fffff0200780c */ /* 0x000fda0003f04070 */
[----:B0-2---:R-:W-:Y:S05]  /*3470*/  @!P0 BRA `(.L_x_229) ;  /* 0x00000000000c8947 */ /* 0x005fea0003800000 */
[----:B------:R-:W-:-:S07]  /*3480*/  MOV R4, 0x34a0 ;  /* 0x000034a000047802 */ /* 0x000fce0000000f00 */
[----:B-1--4-:R-:W-:Y:S05]  /*3490*/  CALL.REL.NOINC `($__internal_3_$__cuda_sm20_sqrt_rn_f32_slowpath) ;  /* 0x0000002000647944 */ /* 0x012fea0003c00000 */
[----:B------:R-:W-:Y:S05]  /*34a0*/  BRA `(.L_x_230) ;  /* 0x0000000000107947 */ /* 0x000fea0003800000 */
.L_x_229:
[----:B------:R-:W-:Y:S01]  /*34b0*/  FMUL.FTZ R5, R0, R3 ;  /* 0x0000000300057220 */ /* 0x000fe20000410000 */
[----:B------:R-:W-:-:S03]  /*34c0*/  FMUL.FTZ R3, R3, 0.5 ;  /* 0x3f00000003037820 */ /* 0x000fc60000410000 */
[----:B------:R-:W-:-:S04]  /*34d0*/  FFMA R0, -R5, R5, R0 ;  /* 0x0000000505007223 */ /* 0x000fc80000000100 */
[----:B------:R-:W-:-:S07]  /*34e0*/  FFMA R28, R0, R3, R5 ;  /* 0x00000003001c7223 */ /* 0x000fce0000000005 */
.L_x_230:
[----:B------:R-:W0:Y:S01]  /*34f0*/  LDC R3, c[0x0][0x3bc] ;  /* 0x0000ef00ff037b82 */ /* 0x000e220000000800 */
[----:B------:R-:W-:Y:S01]  /*3500*/  HFMA2 R30, -RZ, RZ, 0, 0 ;  /* 0x00000000ff1e7431 */ /* 0x000fe200000001ff */
[----:B------:R-:W-:Y:S01]  /*3510*/  MOV R21, 0xff800000 ;  /* 0xff80000000157802 */ /* 0x000fe20000000f00 */
[----:B------:R-:W-:Y:S01]  /*3520*/  UMOV UR4, URZ ;  /* 0x000000ff00047c82 */ /* 0x000fe20008000000 */
[----:B------:R-:W-:Y:S02]  /*3530*/  IADD3 R20, PT, PT, R1, 0x1000, RZ ;  /* 0x0000100001147810 */ /* 0x000fe40007ffe0ff */
[C---:B0-----:R-:W-:Y:S02]  /*3540*/  LOP3.LUT R25, R3.reuse, 0xf, RZ, 0xc0, !PT ;  /* 0x0000000f03197812 */ /* 0x041fe400078ec0ff */
[C---:B------:R-:W-:Y:S02]  /*3550*/  LOP3.LUT R2, R3.reuse, 0x7, RZ, 0xc0, !PT ;  /* 0x0000000703027812 */ /* 0x040fe400078ec0ff */
[----:B------:R-:W-:-:S02]  /*3560*/  IADD3 R0, PT, PT, R3, -0x1, RZ ;  /* 0xffffffff03007810 */ /* 0x000fc40007ffe0ff */
[C---:B------:R-:W-:Y:S02]  /*3570*/  LOP3.LUT R22, R3.reuse, 0x7ffffff0, RZ, 0xc0, !PT ;  /* 0x7ffffff003167812 */ /* 0x040fe400078ec0ff */
[----:B------:R-:W-:Y:S02]  /*3580*/  LOP3.LUT R3, R3, 0x3, RZ, 0xc0, !PT ;  /* 0x0000000303037812 */ /* 0x000fe400078ec0ff */
[----:B------:R-:W-:Y:S02]  /*3590*/  IADD3 R24, PT, PT, R25, -0x1, RZ ;  /* 0xffffffff19187810 */ /* 0x000fe40007ffe0ff */
[----:B------:R-:W-:-:S07]  /*35a0*/  IADD3 R23, PT, PT, R2, -0x1, RZ ;  /* 0xffffffff02177810 */ /* 0x000fce0007ffe0ff */
.L_x_247:
[----:B0-----:R-:W0:Y:S01]  /*35b0*/  LDCU UR5, c[0x0][0x3bc] ;  /* 0x00007780ff0577ac */ /* 0x001e220008000800 */
[----:B---3--:R-:W-:Y:S01]  /*35c0*/  MOV R19, RZ ;  /* 0x000000ff00137202 */ /* 0x008fe20000000f00 */
[----:B0-----:R-:W-:-:S09]  /*35d0*/  UISETP.GE.AND UP0, UPT, UR5, 0x1, UPT ;  /* 0x000000010500788c */ /* 0x001fd2000bf06270 */
[----:B--2---:R-:W-:Y:S05]  /*35e0*/  BRA.U !UP0, `(.L_x_231) ;  /* 0x00000009088c7547 */ /* 0x004fea000b800000 */
[----:B------:R-:W-:Y:S01]  /*35f0*/  ISETP.GE.U32.AND P0, PT, R0, 0xf, PT ;  /* 0x0000000f0000780c */ /* 0x000fe20003f06070 */
[----:B------:R-:W-:-:S12]  /*3600*/  HFMA2 R13, -RZ, RZ, 0, 0 ;  /* 0x00000000ff0d7431 */ /* 0x000fd800000001ff */
[----:B------:R-:W-:Y:S05]  /*3610*/  @!P0 BRA `(.L_x_232) ;  /* 0x00000000006c8947 */ /* 0x000fea0003800000 */
[----:B------:R-:W-:-:S07]  /*3620*/  MOV R27, RZ ;  /* 0x000000ff001b7202 */ /* 0x000fce0000000f00 */
.L_x_233:
[C---:B------:R-:W-:Y:S01]  /*3630*/  IMAD R33, R27.reuse, 0x4, R32 ;  /* 0x000000041b217824 */ /* 0x040fe200078e0220 */
[C---:B0-----:R-:W-:Y:S02]  /*3640*/  LEA R26, R27.reuse, R20, 0x2 ;  /* 0x000000141b1a7211 */ /* 0x041fe400078e10ff */
[----:B------:R-:W-:Y:S02]  /*3650*/  IADD3 R27, PT, PT, R27, 0x10, RZ ;  /* 0x000000101b1b7810 */ /* 0x000fe40007ffe0ff */
[----:B------:R-:W-:Y:S02]  /*3660*/  LDS R12, [R33] ;  /* 0x00000000210c7984 */ /* 0x000fe40000000800 */
[----:B------:R-:W-:Y:S02]  /*3670*/  ISETP.NE.AND P1, PT, R27, R22, PT ;  /* 0x000000161b00720c */ /* 0x000fe40003f25270 */
[----:B------:R-:W-:Y:S04]  /*3680*/  LDS R13, [R33+0x4] ;  /* 0x00000400210d7984 */ /* 0x000fe80000000800 */
[----:B------:R-:W-:Y:S04]  /*3690*/  LDS R14, [R33+0x8] ;  /* 0x00000800210e7984 */ /* 0x000fe80000000800 */
[----:B------:R-:W0:Y:S04]  /*36a0*/  LDS R15, [R33+0xc] ;  /* 0x00000c00210f7984 */ /* 0x000e280000000800 */
[----:B------:R-:W-:Y:S04]  /*36b0*/  LDS R4, [R33+0x10] ;  /* 0x0000100021047984 */ /* 0x000fe80000000800 */
[----:B------:R-:W-:Y:S04]  /*36c0*/  LDS R5, [R33+0x14] ;  /* 0x0000140021057984 */ /* 0x000fe80000000800 */
[----:B------:R-:W-:Y:S04]  /*36d0*/  LDS R6, [R33+0x18] ;  /* 0x0000180021067984 */ /* 0x000fe80000000800 */
[----:B------:R-:W2:Y:S04]  /*36e0*/  LDS R7, [R33+0x1c] ;  /* 0x00001c0021077984 */ /* 0x000ea80000000800 */
[----:B------:R-:W-:Y:S04]  /*36f0*/  LDS R8, [R33+0x20] ;  /* 0x0000200021087984 */ /* 0x000fe80000000800 */
[----:B------:R-:W-:Y:S04]  /*3700*/  LDS R9, [R33+0x24] ;  /* 0x0000240021097984 */ /* 0x000fe80000000800 */
[----:B-1----:R-:W-:Y:S04]  /*3710*/  LDS R10, [R33+0x28] ;  /* 0x00002800210a7984 */ /* 0x002fe80000000800 */
[----:B------:R-:W1:Y:S04]  /*3720*/  LDS R11, [R33+0x2c] ;  /* 0x00002c00210b7984 */ /* 0x000e680000000800 */
[----:B------:R-:W-:Y:S04]  /*3730*/  LDS R16, [R33+0x30] ;  /* 0x0000300021107984 */ /* 0x000fe80000000800 */
[----:B------:R-:W-:Y:S04]  /*3740*/  LDS R17, [R33+0x34] ;  /* 0x0000340021117984 */ /* 0x000fe80000000800 */
[----:B------:R-:W-:Y:S04]  /*3750*/  LDS R18, [R33+0x38] ;  /* 0x0000380021127984 */ /* 0x000fe80000000800 */
[----:B------:R-:W3:Y:S04]  /*3760*/  LDS R19, [R33+0x3c] ;  /* 0x00003c0021137984 */ /* 0x000ee80000000800 */
[----:B0-----:R0:W-:Y:S04]  /*3770*/  STL.128 [R26], R12 ;  /* 0x0000000c1a007387 */ /* 0x0011e80000100c00 */
[----:B--2---:R0:W-:Y:S04]  /*3780*/  STL.128 [R26+0x10], R4 ;  /* 0x000010041a007387 */ /* 0x0041e80000100c00 */
[----:B-1----:R0:W-:Y:S04]  /*3790*/  STL.128 [R26+0x20], R8 ;  /* 0x000020081a007387 */ /* 0x0021e80000100c00 */
[----:B---3--:R0:W-:Y:S01]  /*37a0*/  STL.128 [R26+0x30], R16 ;  /* 0x000030101a007387 */ /* 0x0081e20000100c00 */
[----:B------:R-:W-:Y:S05]  /*37b0*/  @P1 BRA `(.L_x_233) ;  /* 0xfffffffc009c1947 */ /* 0x000fea000383ffff */
[----:B0-----:R-:W-:-:S07]  /*37c0*/  MOV R13, R22 ;  /* 0x00000016000d7202 */ /* 0x001fce0000000f00 */
.L_x_232:
[----:B------:R-:W-:-:S13]  /*37d0*/  ISETP.NE.AND P1, PT, R25, RZ, PT ;  /* 0x000000ff1900720c */ /* 0x000fda0003f25270 */
[----:B------:R-:W-:Y:S05]  /*37e0*/  @!P1 BRA `(.L_x_234) ;  /* 0x0000000000a09947 */ /* 0x000fea0003800000 */
[----:B------:R-:W-:Y:S02]  /*37f0*/  ISETP.GE.U32.AND P2, PT, R24, 0x7, PT ;  /* 0x000000071800780c */ /* 0x000fe40003f46070 */
[----:B------:R-:W-:-:S11]  /*3800*/  ISETP.NE.AND P3, PT, R2, RZ, PT ;  /* 0x000000ff0200720c */ /* 0x000fd60003f65270 */
[----:B------:R-:W-:Y:S05]  /*3810*/  @!P2 BRA `(.L_x_235) ;  /* 0x000000000034a947 */ /* 0x000fea0003800000 */
[C---:B------:R-:W-:Y:S02]  /*3820*/  LEA R12, R13.reuse, R32, 0x2 ;  /* 0x000000200d0c7211 */ /* 0x040fe400078e10ff */
[C---:B------:R-:W-:Y:S02]  /*3830*/  LEA R14, R13.reuse, R20, 0x2 ;  /* 0x000000140d0e7211 */ /* 0x040fe400078e10ff */
[----:B------:R-:W-:Y:S01]  /*3840*/  IADD3 R13, PT, PT, R13, 0x8, RZ ;  /* 0x000000080d0d7810 */ /* 0x000fe20007ffe0ff */
[----:B------:R-:W-:Y:S04]  /*3850*/  LDS R4, [R12] ;  /* 0x000000000c047984 */ /* 0x000fe80000000800 */
[----:B------:R-:W-:Y:S04]  /*3860*/  LDS R5, [R12+0x4] ;  /* 0x000004000c057984 */ /* 0x000fe80000000800 */
[----:B------:R-:W-:Y:S04]  /*3870*/  LDS R6, [R12+0x8] ;  /* 0x000008000c067984 */ /* 0x000fe80000000800 */
[----:B------:R-:W0:Y:S04]  /*3880*/  LDS R7, [R12+0xc] ;  /* 0x00000c000c077984 */ /* 0x000e280000000800 */
[----:B------:R-:W-:Y:S04]  /*3890*/  LDS R8, [R12+0x10] ;  /* 0x000010000c087984 */ /* 0x000fe80000000800 */
[----:B------:R-:W-:Y:S04]  /*38a0*/  LDS R9, [R12+0x14] ;  /* 0x000014000c097984 */ /* 0x000fe80000000800 */
[----:B-1----:R-:W-:Y:S04]  /*38b0*/  LDS R10, [R12+0x18] ;  /* 0x000018000c0a7984 */ /* 0x002fe80000000800 */
[----:B------:R-:W1:Y:S04]  /*38c0*/  LDS R11, [R12+0x1c] ;  /* 0x00001c000c0b7984 */ /* 0x000e680000000800 */
[----:B0-----:R0:W-:Y:S04]  /*38d0*/  STL.128 [R14], R4 ;  /* 0x000000040e007387 */ /* 0x0011e80000100c00 */
[----:B-1----:R0:W-:Y:S02]  /*38e0*/  STL.128 [R14+0x10], R8 ;  /* 0x000010080e007387 */ /* 0x0021e40000100c00 */
.L_x_235:
[----:B------:R-:W-:Y:S05]  /*38f0*/  @!P3 BRA `(.L_x_234) ;  /* 0x00000000005cb947 */ /* 0x000fea0003800000 */
[----:B------:R-:W-:Y:S02]  /*3900*/  ISETP.GE.U32.AND P2, PT, R23, 0x3, PT ;  /* 0x000000031700780c */ /* 0x000fe40003f46070 */
[----:B------:R-:W-:-:S11]  /*3910*/  ISETP.NE.AND P3, PT, R3, RZ, PT ;  /* 0x000000ff0300720c */ /* 0x000fd60003f65270 */
[----:B------:R-:W-:Y:S05]  /*3920*/  @!P2 BRA `(.L_x_236) ;  /* 0x000000000020a947 */ /* 0x000fea0003800000 */
[C---:B0-----:R-:W-:Y:S02]  /*3930*/  LEA R8, R13.reuse, R32, 0x2 ;  /* 0x000000200d087211 */ /* 0x041fe400078e10ff */
[C---:B------:R-:W-:Y:S02]  /*3940*/  LEA R9, R13.reuse, R20, 0x2 ;  /* 0x000000140d097211 */ /* 0x040fe400078e10ff */
[----:B------:R-:W-:Y:S01]  /*3950*/  IADD3 R13, PT, PT, R13, 0x4, RZ ;  /* 0x000000040d0d7810 */ /* 0x000fe20007ffe0ff */
[----:B------:R-:W-:Y:S04]  /*3960*/  LDS R4, [R8] ;  /* 0x0000000008047984 */ /* 0x000fe80000000800 */
[----:B------:R-:W-:Y:S04]  /*3970*/  LDS R5, [R8+0x4] ;  /* 0x0000040008057984 */ /* 0x000fe80000000800 */
[----:B------:R-:W-:Y:S04]  /*3980*/  LDS R6, [R8+0x8] ;  /* 0x0000080008067984 */ /* 0x000fe80000000800 */
[----:B------:R-:W0:Y:S04]  /*3990*/  LDS R7, [R8+0xc] ;  /* 0x00000c0008077984 */ /* 0x000e280000000800 */
[----:B0-----:R2:W-:Y:S02]  /*39a0*/  STL.128 [R9], R4 ;  /* 0x0000000409007387 */ /* 0x0015e40000100c00 */
.L_x_236:
[----:B------:R-:W-:Y:S05]  /*39b0*/  @!P3 BRA `(.L_x_234) ;  /* 0x00000000002cb947 */ /* 0x000fea0003800000 */
[C---:B0-2---:R-:W-:Y:S01]  /*39c0*/  LEA R7, R13.reuse, R32, 0x2 ;  /* 0x000000200d077211 */ /* 0x045fe200078e10ff */
[----:B------:R-:W-:Y:S01]  /*39d0*/  IMAD R5, R13, 0x4, R20 ;  /* 0x000000040d057824 */ /* 0x000fe200078e0214 */
[----:B------:R-:W-:-:S03]  /*39e0*/  ISETP.NE.AND P2, PT, R3, 0x1, PT ;  /* 0x000000010300780c */ /* 0x000fc60003f45270 */
[----:B------:R-:W0:Y:S04]  /*39f0*/  LDS R4, [R7] ;  /* 0x0000000007047984 */ /* 0x000e280000000800 */
[----:B0-----:R3:W-:Y:S06]  /*3a00*/  STL [R5], R4 ;  /* 0x0000000405007387 */ /* 0x0017ec0000100800 */
[----:B------:R-:W-:Y:S05]  /*3a10*/  @!P2 BRA `(.L_x_234) ;  /* 0x000000000014a947 */ /* 0x000fea0003800000 */
[----:B------:R-:W-:Y:S01]  /*3a20*/  ISETP.NE.AND P2, PT, R3, 0x2, PT ;  /* 0x000000020300780c */ /* 0x000fe20003f45270 */
[----:B---3--:R-:W0:-:S12]  /*3a30*/  LDS R4, [R7+0x4] ;  /* 0x0000040007047984 */ /* 0x008e180000000800 */
[----:B------:R-:W2:Y:S04]  /*3a40*/  @P2 LDS R6, [R7+0x8] ;  /* 0x0000080007062984 */ /* 0x000ea80000000800 */
[----:B0-----:R0:W-:Y:S04]  /*3a50*/  STL [R5+0x4], R4 ;  /* 0x0000040405007387 */ /* 0x0011e80000100800 */
[----:B--2---:R0:W-:Y:S02]  /*3a60*/  @P2 STL [R5+0x8], R6 ;  /* 0x0000080605002387 */ /* 0x0041e40000100800 */
.L_x_234:
[----:B------:R-:W-:Y:S01]  /*3a70*/  HFMA2 R19, -RZ, RZ, 0, 0 ;  /* 0x00000000ff137431 */ /* 0x000fe200000001ff */
[----:B------:R-:W-:Y:S01]  /*3a80*/  MOV R27, RZ ;  /* 0x000000ff001b7202 */ /* 0x000fe20000000f00 */
[----:B------:R-:W-:Y:S06]  /*3a90*/  @!P0 BRA `(.L_x_237) ;  /* 0x00000000008c8947 */ /* 0x000fec0003800000 */
[----:B0-23--:R-:W0:Y:S01]  /*3aa0*/  S2R R5, SR_CgaCtaId ;  /* 0x0000000000057919 */ /* 0x00de220000008800 */
[----:B------:R-:W-:Y:S02]  /*3ab0*/  MOV R16, 0x400 ;  /* 0x0000040000107802 */ /* 0x000fe40000000f00 */
[----:B------:R-:W-:Y:S02]  /*3ac0*/  MOV R19, RZ ;  /* 0x000000ff00137202 */ /* 0x000fe40000000f00 */
[----:B-1----:R-:W-:Y:S02]  /*3ad0*/  MOV R17, RZ ;  /* 0x000000ff00117202 */ /* 0x002fe40000000f00 */
[----:B0-----:R-:W-:-:S07]  /*3ae0*/  LEA R16, R5, R16, 0x18 ;  /* 0x0000001005107211 */ /* 0x001fce00078ec0ff */
.L_x_238:
[----:B------:R-:W-:-:S05]  /*3af0*/  LEA R26, R17, R20, 0x2 ;  /* 0x00000014111a7211 */ /* 0x000fca00078e10ff */
[----:B------:R-:W2:Y:S01]  /*3b00*/  LDL.128 R8, [R26] ;  /* 0x000000001a087983 */ /* 0x000ea20000100c00 */
[----:B------:R-:W-:-:S03]  /*3b10*/  LEA R18, R17, R16, 0x2 ;  /* 0x0000001011127211 */ /* 0x000fc600078e10ff */
[----:B------:R-:W3:Y:S04]  /*3b20*/  LDL.128 R4, [R26+0x10] ;  /* 0x000010001a047983 */ /* 0x000ee80000100c00 */
[----:B------:R-:W2:Y:S02]  /*3b30*/  LDS.128 R12, [R18] ;  /* 0x00000000120c7984 */ /* 0x000ea40000000c00 */
[----:B--2---:R-:W-:-:S04]  /*3b40*/  FFMA R8, R12, R8, R19 ;  /* 0x000000080c087223 */ /* 0x004fc80000000013 */
[----:B------:R-:W-:-:S04]  /*3b50*/  FFMA R9, R13, R9, R8 ;  /* 0x000000090d097223 */ /* 0x000fc80000000008 */
[----:B------:R-:W-:-:S04]  /*3b60*/  FFMA R10, R14, R10, R9 ;  /* 0x0000000a0e0a7223 */ /* 0x000fc80000000009 */
[----:B------:R-:W-:Y:S02]  /*3b70*/  FFMA R11, R15, R11, R10 ;  /* 0x0000000b0f0b7223 */ /* 0x000fe4000000000a */
[----:B------:R-:W3:Y:S02]  /*3b80*/  LDS.128 R12, [R18+0x10] ;  /* 0x00001000120c7984 */ /* 0x000ee40000000c00 */
[----:B---3--:R-:W-:Y:S02]  /*3b90*/  FFMA R4, R12, R4, R11 ;  /* 0x000000040c047223 */ /* 0x008fe4000000000b */
[----:B------:R-:W2:Y:S02]  /*3ba0*/  LDL.128 R8, [R26+0x20] ;  /* 0x000020001a087983 */ /* 0x000ea40000100c00 */
[----:B------:R-:W-:-:S04]  /*3bb0*/  FFMA R5, R13, R5, R4 ;  /* 0x000000050d057223 */ /* 0x000fc80000000004 */
[----:B------:R-:W-:-:S04]  /*3bc0*/  FFMA R6, R14, R6, R5 ;  /* 0x000000060e067223 */ /* 0x000fc80000000005 */
[----:B------:R-:W-:Y:S02]  /*3bd0*/  FFMA R15, R15, R7, R6 ;  /* 0x000000070f0f7223 */ /* 0x000fe40000000006 */
[----:B------:R-:W2:Y:S02]  /*3be0*/  LDS.128 R4, [R18+0x20] ;  /* 0x0000200012047984 */ /* 0x000ea40000000c00 */
[----:B--2---:R-:W-:Y:S02]  /*3bf0*/  FFMA R4, R4, R8, R15 ;  /* 0x0000000804047223 */ /* 0x004fe4000000000f */
[----:B------:R-:W2:Y:S02]  /*3c00*/  LDL.128 R12, [R26+0x30] ;  /* 0x000030001a0c7983 */ /* 0x000ea40000100c00 */
[----:B------:R-:W-:-:S04]  /*3c10*/  FFMA R5, R5, R9, R4 ;  /* 0x0000000905057223 */ /* 0x000fc80000000004 */
[----:B------:R-:W-:-:S04]  /*3c20*/  FFMA R6, R6, R10, R5 ;  /* 0x0000000a06067223 */ /* 0x000fc80000000005 */
[----:B------:R-:W-:Y:S02]  /*3c30*/  FFMA R11, R7, R11, R6 ;  /* 0x0000000b070b7223 */ /* 0x000fe40000000006 */
[----:B------:R-:W2:Y:S01]  /*3c40*/  LDS.128 R4, [R18+0x30] ;  /* 0x0000300012047984 */ /* 0x000ea20000000c00 */
[----:B------:R-:W-:-:S04]  /*3c50*/  IADD3 R17, PT, PT, R17, 0x10, RZ ;  /* 0x0000001011117810 */ /* 0x000fc80007ffe0ff */
[----:B------:R-:W-:Y:S01]  /*3c60*/  ISETP.NE.AND P0, PT, R17, R22, PT ;  /* 0x000000161100720c */ /* 0x000fe20003f05270 */
[----:B--2---:R-:W-:-:S04]  /*3c70*/  FFMA R4, R4, R12, R11 ;  /* 0x0000000c04047223 */ /* 0x004fc8000000000b */
[----:B------:R-:W-:-:S04]  /*3c80*/  FFMA R5, R5, R13, R4 ;  /* 0x0000000d05057223 */ /* 0x000fc80000000004 */
[----:B------:R-:W-:-:S04]  /*3c90*/  FFMA R6, R6, R14, R5 ;  /* 0x0000000e06067223 */ /* 0x000fc80000000005 */
[----:B------:R-:W-:Y:S01]  /*3ca0*/  FFMA R19, R7, R15, R6 ;  /* 0x0000000f07137223 */ /* 0x000fe20000000006 */
[----:B------:R-:W-:Y:S06]  /*3cb0*/  @P0 BRA `(.L_x_238) ;  /* 0xfffffffc008c0947 */ /* 0x000fec000383ffff */
[----:B------:R-:W-:-:S07]  /*3cc0*/  MOV R27, R22 ;  /* 0x00000016001b7202 */ /* 0x000fce0000000f00 */
.L_x_237:
[----:B------:R-:W-:Y:S05]  /*3cd0*/  @!P1 BRA `(.L_x_231) ;  /* 0x0000000000d09947 */ /* 0x000fea0003800000 */
[----:B------:R-:W-:Y:S02]  /*3ce0*/  ISETP.GE.U32.AND P0, PT, R24, 0x7, PT ;  /* 0x000000071800780c */ /* 0x000fe40003f06070 */
[----:B------:R-:W-:-:S11]  /*3cf0*/  ISETP.NE.AND P1, PT, R2, RZ, PT ;  /* 0x000000ff0200720c */ /* 0x000fd60003f25270 */
[----:B------:R-:W-:Y:S05]  /*3d00*/  @!P0 BRA `(.L_x_239) ;  /* 0x0000000000488947 */ /* 0x000fea0003800000 */
[----:B------:R-:W-:-:S05]  /*3d10*/  LEA R33, R27, R20, 0x2 ;  /* 0x000000141b217211 */ /* 0x000fca00078e10ff */
[----:B0-23--:R-:W2:Y:S04]  /*3d20*/  LDL.128 R4, [R33] ;  /* 0x0000000021047983 */ /* 0x00dea80000100c00 */
[----:B-1----:R-:W3:Y:S01]  /*3d30*/  LDL.128 R8, [R33+0x10] ;  /* 0x0000100021087983 */ /* 0x002ee20000100c00 */
[----:B------:R-:W-:Y:S01]  /*3d40*/  MOV R12, 0x400 ;  /* 0x00000400000c7802 */ /* 0x000fe20000000f00 */
[----:B------:R-:W0:Y:S03]  /*3d50*/  S2R R13, SR_CgaCtaId ;  /* 0x00000000000d7919 */ /* 0x000e260000008800 */
[----:B0-----:R-:W-:-:S04]  /*3d60*/  LEA R12, R13, R12, 0x18 ;  /* 0x0000000c0d0c7211 */ /* 0x001fc800078ec0ff */
[C---:B------:R-:W-:Y:S01]  /*3d70*/  LEA R26, R27.reuse, R12, 0x2 ;  /* 0x0000000c1b1a7211 */ /* 0x040fe200078e10ff */
[----:B------:R-:W-:-:S04]  /*3d80*/  VIADD R27, R27, 0x8 ;  /* 0x000000081b1b7836 */ /* 0x000fc80000000000 */
[----:B------:R-:W2:Y:S02]  /*3d90*/  LDS.128 R12, [R26] ;  /* 0x000000001a0c7984 */ /* 0x000ea40000000c00 */
[----:B--2---:R-:W-:Y:S02]  /*3da0*/  FFMA R4, R12, R4, R19 ;  /* 0x000000040c047223 */ /* 0x004fe40000000013 */
[----:B------:R-:W3:Y:S02]  /*3db0*/  LDS.128 R16, [R26+0x10] ;  /* 0x000010001a107984 */ /* 0x000ee40000000c00 */
[----:B------:R-:W-:-:S04]  /*3dc0*/  FFMA R5, R13, R5, R4 ;  /* 0x000000050d057223 */ /* 0x000fc80000000004 */
[----:B------:R-:W-:-:S04]  /*3dd0*/  FFMA R6, R14, R6, R5 ;  /* 0x000000060e067223 */ /* 0x000fc80000000005 */
[----:B------:R-:W-:-:S04]  /*3de0*/  FFMA R7, R15, R7, R6 ;  /* 0x000000070f077223 */ /* 0x000fc80000000006 */
[----:B---3--:R-:W-:-:S04]  /*3df0*/  FFMA R8, R16, R8, R7 ;  /* 0x0000000810087223 */ /* 0x008fc80000000007 */
[----:B------:R-:W-:-:S04]  /*3e00*/  FFMA R9, R17, R9, R8 ;  /* 0x0000000911097223 */ /* 0x000fc80000000008 */
[----:B------:R-:W-:-:S04]  /*3e10*/  FFMA R10, R18, R10, R9 ;  /* 0x0000000a120a7223 */ /* 0x000fc80000000009 */
[----:B------:R-:W-:-:S07]  /*3e20*/  FFMA R19, R19, R11, R10 ;  /* 0x0000000b13137223 */ /* 0x000fce000000000a */
.L_x_239:
[----:B------:R-:W-:Y:S05]  /*3e30*/  @!P1 BRA `(.L_x_231) ;  /* 0x0000000000789947 */ /* 0x000fea0003800000 */
[----:B------:R-:W-:Y:S02]  /*3e40*/  ISETP.GE.U32.AND P0, PT, R23, 0x3, PT ;  /* 0x000000031700780c */ /* 0x000fe40003f06070 */
[----:B------:R-:W-:-:S11]  /*3e50*/  ISETP.NE.AND P1, PT, R3, RZ, PT ;  /* 0x000000ff0300720c */ /* 0x000fd60003f25270 */
[----:B------:R-:W-:Y:S05]  /*3e60*/  @!P0 BRA `(.L_x_240) ;  /* 0x0000000000308947 */ /* 0x000fea0003800000 */
[----:B0-23--:R-:W-:-:S06]  /*3e70*/  LEA R4, R27, R20, 0x2 ;  /* 0x000000141b047211 */ /* 0x00dfcc00078e10ff */
[----:B------:R-:W2:Y:S01]  /*3e80*/  LDL.128 R4, [R4] ;  /* 0x0000000004047983 */ /* 0x000ea20000100c00 */
[----:B------:R-:W-:Y:S01]  /*3e90*/  MOV R8, 0x400 ;  /* 0x0000040000087802 */ /* 0x000fe20000000f00 */
[----:B------:R-:W0:Y:S03]  /*3ea0*/  S2R R9, SR_CgaCtaId ;  /* 0x0000000000097919 */ /* 0x000e260000008800 */
[----:B0-----:R-:W-:-:S04]  /*3eb0*/  LEA R8, R9, R8, 0x18 ;  /* 0x0000000809087211 */ /* 0x001fc800078ec0ff */
[C---:B------:R-:W-:Y:S02]  /*3ec0*/  LEA R8, R27.reuse, R8, 0x2 ;  /* 0x000000081b087211 */ /* 0x040fe400078e10ff */
[----:B------:R-:W-:-:S04]  /*3ed0*/  IADD3 R27, PT, PT, R27, 0x4, RZ ;  /* 0x000000041b1b7810 */ /* 0x000fc80007ffe0ff */
[----:B-1----:R-:W2:Y:S02]  /*3ee0*/  LDS.128 R8, [R8] ;  /* 0x0000000008087984 */ /* 0x002ea40000000c00 */
[----:B--2---:R-:W-:-:S04]  /*3ef0*/  FFMA R12, R8, R4, R19 ;  /* 0x00000004080c7223 */ /* 0x004fc80000000013 */
[----:B------:R-:W-:-:S04]  /*3f00*/  FFMA R5, R9, R5, R12 ;  /* 0x0000000509057223 */ /* 0x000fc8000000000c */
[----:B------:R-:W-:-:S04]  /*3f10*/  FFMA R6, R10, R6, R5 ;  /* 0x000000060a067223 */ /* 0x000fc80000000005 */
[----:B------:R-:W-:-:S07]  /*3f20*/  FFMA R19, R11, R7, R6 ;  /* 0x000000070b137223 */ /* 0x000fce0000000006 */
.L_x_240:
[----:B------:R-:W-:Y:S05]  /*3f30*/  @!P1 BRA `(.L_x_231) ;  /* 0x0000000000389947 */ /* 0x000fea0003800000 */
[----:B01----:R-:W-:-:S05]  /*3f40*/  LEA R10, R27, R20, 0x2 ;  /* 0x000000141b0a7211 */ /* 0x003fca00078e10ff */
[----:B--2---:R-:W2:Y:S01]  /*3f50*/  LDL.64 R8, [R10] ;  /* 0x000000000a087983 */ /* 0x004ea20000100a00 */
[----:B---3--:R-:W-:Y:S02]  /*3f60*/  MOV R4, 0x400 ;  /* 0x0000040000047802 */ /* 0x008fe40000000f00 */
[----:B------:R-:W-:Y:S01]  /*3f70*/  ISETP.NE.AND P0, PT, R3, 0x1, PT ;  /* 0x000000010300780c */ /* 0x000fe20003f05270 */
[----:B------:R-:W0:Y:S02]  /*3f80*/  S2R R5, SR_CgaCtaId ;  /* 0x0000000000057919 */ /* 0x000e240000008800 */
[----:B0-----:R-:W-:-:S04]  /*3f90*/  LEA R4, R5, R4, 0x18 ;  /* 0x0000000405047211 */ /* 0x001fc800078ec0ff */
[----:B------:R-:W-:-:S06]  /*3fa0*/  LEA R4, R27, R4, 0x2 ;  /* 0x000000041b047211 */ /* 0x000fcc00078e10ff */
[----:B------:R-:W2:Y:S02]  /*3fb0*/  LDS.128 R4, [R4] ;  /* 0x0000000004047984 */ /* 0x000ea40000000c00 */
[----:B--2---:R-:W-:Y:S01]  /*3fc0*/  FFMA R19, R4, R8, R19 ;  /* 0x0000000804137223 */ /* 0x004fe20000000013 */
[----:B------:R-:W-:Y:S06]  /*3fd0*/  @!P0 BRA `(.L_x_231) ;  /* 0x0000000000108947 */ /* 0x000fec0003800000 */
[----:B------:R-:W2:Y:S01]  /*3fe0*/  LDL R10, [R10+0x8] ;  /* 0x000008000a0a7983 */ /* 0x000ea20000100800 */
[----:B------:R-:W-:Y:S01]  /*3ff0*/  ISETP.NE.AND P0, PT, R3, 0x2, PT ;  /* 0x000000020300780c */ /* 0x000fe20003f05270 */
[----:B------:R-:W-:-:S12]  /*4000*/  FFMA R19, R5, R9, R19 ;  /* 0x0000000905137223 */ /* 0x000fd80000000013 */
[----:B--2---:R-:W-:-:S07]  /*4010*/  @P0 FFMA R19, R6, R10, R19 ;  /* 0x0000000a06130223 */ /* 0x004fce0000000013 */
.L_x_231:
[----:B0-23--:R-:W0:Y:S08]  /*4020*/  MUFU.RCP R5, R28 ;  /* 0x0000001c00057308 */ /* 0x00de300000001000 */
        /* <DEDUP_REMOVED lines=8> */
[----:B-1--4-:R-:W-:Y:S05]  /*40b0*/  CALL.REL.NOINC `($__internal_4_$__cuda_sm3x_div_rn_noftz_f32_slowpath) ;  /* 0x0000001400bc7944 */ /* 0x012fea0003c00000 */
[----:B------:R-:W-:-:S07]  /*40c0*/  MOV R4, R7 ;  /* 0x0000000700047202 */ /* 0x000fce0000000f00 */
.L_x_241:
[----:B------:R-:W-:Y:S01]  /*40d0*/  HFMA2 R5, -RZ, RZ, 0.96630859375, -0.0022525787353515625 ;  /* 0x3bbb989dff057431 */ /* 0x000fe200000001ff */
[----:B------:R-:W-:Y:S02]  /*40e0*/  FMNMX R21, R4, R21, !PT ;  /* 0x0000001504157209 */ /* 0x000fe40007800000 */
[----:B------:R-:W-:-:S03]  /*40f0*/  MOV R6, 0x437c0000 ;  /* 0x437c000000067802 */ /* 0x000fc60000000f00 */
[----:B------:R-:W-:-:S04]  /*4100*/  FADD R4, -R21, R4 ;  /* 0x0000000415047221 */ /* 0x000fc80000000100 */
        /* <DEDUP_REMOVED lines=8> */
[----:B------:R-:W-:Y:S06]  /*4190*/  BRA.U !UP0, `(.L_x_242) ;  /* 0x0000000508f07547 */ /* 0x000fec000b800000 */
[----:B------:R-:W-:Y:S02]  /*41a0*/  ISETP.GE.U32.AND P0, PT, R0, 0xf, PT ;  /* 0x0000000f0000780c */ /* 0x000fe40003f06070 */
[----:B------:R-:W-:-:S11]  /*41b0*/  MOV R4, RZ ;  /* 0x000000ff00047202 */ /* 0x000fd60000000f00 */
[----:B------:R-:W-:Y:S05]  /*41c0*/  @!P0 BRA `(.L_x_243) ;  /* 0x00000000009c8947 */ /* 0x000fea0003800000 */
[----:B------:R-:W-:-:S07]  /*41d0*/  IMAD.MOV.U32 R35, RZ, RZ, RZ ;  /* 0x000000ffff237224 */ /* 0x000fce00078e00ff */
.L_x_244:
[----:B--2---:R-:W-:-:S05]  /*41e0*/  LEA R34, R35, UR22, 0x2 ;  /* 0x0000001623227c11 */ /* 0x004fca000f8e10ff */
[----:B------:R-:W2:Y:S04]  /*41f0*/  LDL.128 R4, [R34] ;  /* 0x0000000022047983 */ /* 0x000ea80000100c00 */
[----:B-1----:R-:W3:Y:S01]  /*4200*/  LDL.128 R8, [R34+0x10] ;  /* 0x0000100022087983 */ /* 0x002ee20000100c00 */
[----:B------:R-:W-:-:S05]  /*4210*/  LEA R36, R35, R29, 0x2 ;  /* 0x0000001d23247211 */ /* 0x000fca00078e10ff */
[----:B------:R-:W2:Y:S04]  /*4220*/  LDS.64 R12, [R36] ;  /* 0x00000000240c7984 */ /* 0x000ea80000000a00 */
[----:B------:R-:W0:Y:S04]  /*4230*/  LDS.64 R14, [R36+0x8] ;  /* 0x00000800240e7984 */ /* 0x000e280000000a00 */
[----:B------:R-:W3:Y:S04]  /*4240*/  LDS.64 R16, [R36+0x10] ;  /* 0x0000100024107984 */ /* 0x000ee80000000a00 */
[----:B------:R-:W1:Y:S04]  /*4250*/  LDS.64 R18, [R36+0x18] ;  /* 0x0000180024127984 */ /* 0x000e680000000a00 */
[----:B------:R-:W-:Y:S01]  /*4260*/  LDS.64 R26, [R36+0x20] ;  /* 0x00002000241a7984 */ /* 0x000fe20000000a00 */
[C---:B--2---:R-:W-:Y:S01]  /*4270*/  FFMA R12, R33.reuse, R12, R4 ;  /* 0x0000000c210c7223 */ /* 0x044fe20000000004 */
[C---:B------:R-:W-:Y:S01]  /*4280*/  FFMA R13, R33.reuse, R13, R5 ;  /* 0x0000000d210d7223 */ /* 0x040fe20000000005 */
[C---:B0-----:R-:W-:Y:S01]  /*4290*/  FFMA R14, R33.reuse, R14, R6 ;  /* 0x0000000e210e7223 */ /* 0x041fe20000000006 */
[C---:B------:R-:W-:Y:S01]  /*42a0*/  FFMA R15, R33.reuse, R15, R7 ;  /* 0x0000000f210f7223 */ /* 0x040fe20000000007 */
[C---:B---3--:R-:W-:Y:S01]  /*42b0*/  FFMA R16, R33.reuse, R16, R8 ;  /* 0x0000001021107223 */ /* 0x048fe20000000008 */
[----:B------:R-:W2:Y:S01]  /*42c0*/  LDL.128 R4, [R34+0x20] ;  /* 0x0000200022047983 */ /* 0x000ea20000100c00 */
[C---:B------:R-:W-:Y:S01]  /*42d0*/  FFMA R17, R33.reuse, R17, R9 ;  /* 0x0000001121117223 */ /* 0x040fe20000000009 */
[C---:B-1----:R-:W-:Y:S01]  /*42e0*/  FFMA R18, R33.reuse, R18, R10 ;  /* 0x0000001221127223 */ /* 0x042fe2000000000a */
[----:B------:R-:W-:Y:S01]  /*42f0*/  FFMA R19, R33, R19, R11 ;  /* 0x0000001321137223 */ /* 0x000fe2000000000b */
[----:B------:R-:W-:Y:S04]  /*4300*/  STL.128 [R34], R12 ;  /* 0x0000000c22007387 */ /* 0x000fe80000100c00 */
[----:B------:R-:W3:Y:S04]  /*4310*/  LDL.128 R8, [R34+0x30] ;  /* 0x0000300022087983 */ /* 0x000ee80000100c00 */
[----:B------:R-:W2:Y:S04]  /*4320*/  LDS.64 R12, [R36+0x28] ;  /* 0x00002800240c7984 */ /* 0x000ea80000000a00 */
[----:B------:R-:W3:Y:S01]  /*4330*/  LDS.64 R14, [R36+0x30] ;  /* 0x00003000240e7984 */ /* 0x000ee20000000a00 */
[----:B------:R-:W-:-:S03]  /*4340*/  IADD3 R35, PT, PT, R35, 0x10, RZ ;  /* 0x0000001023237810 */ /* 0x000fc60007ffe0ff */
[----:B------:R-:W-:Y:S01]  /*4350*/  STL.128 [R34+0x10], R16 ;  /* 0x0000101022007387 */ /* 0x000fe20000100c00 */
[----:B------:R-:W-:Y:S01]  /*4360*/  ISETP.NE.AND P0, PT, R35, R22, PT ;  /* 0x000000162300720c */ /* 0x000fe20003f05270 */
[C---:B--2---:R-:W-:Y:S01]  /*4370*/  FFMA R6, R33.reuse, R12, R6 ;  /* 0x0000000c21067223 */ /* 0x044fe20000000006 */
[C---:B------:R-:W-:Y:S02]  /*4380*/  FFMA R7, R33.reuse, R13, R7 ;  /* 0x0000000d21077223 */ /* 0x040fe40000000007 */
[----:B------:R-:W0:Y:S01]  /*4390*/  LDS.64 R12, [R36+0x38] ;  /* 0x00003800240c7984 */ /* 0x000e220000000a00 */
[C---:B------:R-:W-:Y:S01]  /*43a0*/  FFMA R4, R33.reuse, R26, R4 ;  /* 0x0000001a21047223 */ /* 0x040fe20000000004 */
[C---:B------:R-:W-:Y:S01]  /*43b0*/  FFMA R5, R33.reuse, R27, R5 ;  /* 0x0000001b21057223 */ /* 0x040fe20000000005 */
[C---:B---3--:R-:W-:Y:S01]  /*43c0*/  FFMA R8, R33.reuse, R14, R8 ;  /* 0x0000000e21087223 */ /* 0x048fe20000000008 */
[----:B------:R-:W-:-:S03]  /*43d0*/  FFMA R9, R33, R15, R9 ;  /* 0x0000000f21097223 */ /* 0x000fc60000000009 */
[----:B------:R2:W-:Y:S01]  /*43e0*/  STL.128 [R34+0x20], R4 ;  /* 0x0000200422007387 */ /* 0x0005e20000100c00 */
[C---:B0-----:R-:W-:Y:S01]  /*43f0*/  FFMA R10, R33.reuse, R12, R10 ;  /* 0x0000000c210a7223 */ /* 0x041fe2000000000a */
[----:B------:R-:W-:-:S05]  /*4400*/  FFMA R11, R33, R13, R11 ;  /* 0x0000000d210b7223 */ /* 0x000fca000000000b */
[----:B------:R2:W-:Y:S01]  /*4410*/  STL.128 [R34+0x30], R8 ;  /* 0x0000300822007387 */ /* 0x0005e20000100c00 */
[----:B------:R-:W-:Y:S05]  /*4420*/  @P0 BRA `(.L_x_244) ;  /* 0xfffffffc006c0947 */ /* 0x000fea000383ffff */
[----:B--2---:R-:W-:-:S07]  /*4430*/  MOV R4, R22 ;  /* 0x0000001600047202 */ /* 0x004fce0000000f00 */
.L_x_243:
[----:B------:R-:W-:-:S13]  /*4440*/  ISETP.NE.AND P0, PT, R25, RZ, PT ;  /* 0x000000ff1900720c */ /* 0x000fda0003f05270 */
[----:B------:R-:W-:Y:S05]  /*4450*/  @!P0 BRA `(.L_x_242) ;  /* 0x0000000400408947 */ /* 0x000fea0003800000 */
[----:B------:R-:W-:Y:S02]  /*4460*/  ISETP.GE.U32.AND P0, PT, R24, 0x7, PT ;  /* 0x000000071800780c */ /* 0x000fe40003f06070 */
[----:B------:R-:W-:-:S11]  /*4470*/  ISETP.NE.AND P1, PT, R2, RZ, PT ;  /* 0x000000ff0200720c */ /* 0x000fd60003f25270 */
[----:B------:R-:W-:Y:S05]  /*4480*/  @!P0 BRA `(.L_x_245) ;  /* 0x00000000008c8947 */ /* 0x000fea0003800000 */
[----:B------:R-:W-:-:S05]  /*4490*/  LEA R6, R4, UR22, 0x2 ;  /* 0x0000001604067c11 */ /* 0x000fca000f8e10ff */
[----:B------:R-:W2:Y:S04]  /*44a0*/  LDL R14, [R6] ;  /* 0x00000000060e7983 */ /* 0x000ea80000100800 */
[----:B-1----:R-:W3:Y:S01]  /*44b0*/  LDL R10, [R6+0x8] ;  /* 0x00000800060a7983 */ /* 0x002ee20000100800 */
[----:B------:R-:W-:-:S03]  /*44c0*/  LEA R5, R4, R29, 0x2 ;  /* 0x0000001d04057211 */ /* 0x000fc600078e10ff */
[----:B------:R-:W5:Y:S04]  /*44d0*/  LDL R8, [R6+0xc] ;  /* 0x00000c0006087983 */ /* 0x000f680000100800 */
[----:B------:R-:W2:Y:S04]  /*44e0*/  LDS R12, [R5] ;  /* 0x00000000050c7984 */ /* 0x000ea80000000800 */
[----:B------:R-:W4:Y:S04]  /*44f0*/  LDL R34, [R6+0x4] ;  /* 0x0000040006227983 */ /* 0x000f280000100800 */
[----:B------:R-:W4:Y:S04]  /*4500*/  LDL R18, [R6+0x10] ;  /* 0x0000100006127983 */ /* 0x000f280000100800 */
[----:B------:R-:W4:Y:S04]  /*4510*/  LDL R16, [R6+0x14] ;  /* 0x0000140006107983 */ /* 0x000f280000100800 */
[----:B------:R-:W3:Y:S04]  /*4520*/  LDS R7, [R5+0x8] ;  /* 0x0000080005077984 */ /* 0x000ee80000000800 */
[----:B------:R-:W-:Y:S04]  /*4530*/  LDS R26, [R5+0x4] ;  /* 0x00000400051a7984 */ /* 0x000fe80000000800 */
[----:B------:R-:W-:Y:S04]  /*4540*/  LDS R15, [R5+0x14] ;  /* 0x00001400050f7984 */ /* 0x000fe80000000800 */
[----:B------:R-:W-:Y:S04]  /*4550*/  LDS R17, [R5+0x18] ;  /* 0x0000180005117984 */ /* 0x000fe80000000800 */
[----:B------:R-:W-:Y:S01]  /*4560*/  LDS R19, [R5+0x1c] ;  /* 0x00001c0005137984 */ /* 0x000fe20000000800 */
[----:B--2---:R-:W-:-:S03]  /*4570*/  FFMA R9, R33, R12, R14 ;  /* 0x0000000c21097223 */ /* 0x004fc6000000000e */
[----:B------:R-:W2:Y:S04]  /*4580*/  LDL R14, [R6+0x18] ;  /* 0x00001800060e7983 */ /* 0x000ea80000100800 */
[----:B------:R-:W2:Y:S01]  /*4590*/  LDL R12, [R6+0x1c] ;  /* 0x00001c00060c7983 */ /* 0x000ea20000100800 */
[----:B---3--:R-:W-:-:S03]  /*45a0*/  FFMA R13, R33, R7, R10 ;  /* 0x00000007210d7223 */ /* 0x008fc6000000000a */
[----:B------:R-:W5:Y:S02]  /*45b0*/  LDS R7, [R5+0xc] ;  /* 0x00000c0005077984 */ /* 0x000f640000000800 */
[C---:B-----5:R-:W-:Y:S02]  /*45c0*/  FFMA R7, R33.reuse, R7, R8 ;  /* 0x0000000721077223 */ /* 0x060fe40000000008 */
[----:B------:R-:W0:Y:S01]  /*45d0*/  LDS R8, [R5+0x10] ;  /* 0x0000100005087984 */ /* 0x000e220000000800 */
[C---:B----4-:R-:W-:Y:S01]  /*45e0*/  FFMA R11, R33.reuse, R26, R34 ;  /* 0x0000001a210b7223 */ /* 0x050fe20000000022 */
[C---:B------:R-:W-:Y:S02]  /*45f0*/  FFMA R15, R33.reuse, R15, R16 ;  /* 0x0000000f210f7223 */ /* 0x040fe40000000010 */
[----:B------:R0:W-:Y:S04]  /*4600*/  STL [R6], R9 ;  /* 0x0000000906007387 */ /* 0x0001e80000100800 */
[----:B------:R3:W-:Y:S04]  /*4610*/  STL [R6+0x4], R11 ;  /* 0x0000040b06007387 */ /* 0x0007e80000100800 */
[----:B------:R3:W-:Y:S04]  /*4620*/  STL [R6+0x8], R13 ;  /* 0x0000080d06007387 */ /* 0x0007e80000100800 */
[----:B------:R3:W-:Y:S04]  /*4630*/  STL [R6+0xc], R7 ;  /* 0x00000c0706007387 */ /* 0x0007e80000100800 */
[----:B------:R3:W-:Y:S01]  /*4640*/  STL [R6+0x14], R15 ;  /* 0x0000140f06007387 */ /* 0x0007e20000100800 */
[----:B0-----:R-:W-:-:S05]  /*4650*/  FFMA R9, R33, R8, R18 ;  /* 0x0000000821097223 */ /* 0x001fca0000000012 */
[----:B------:R3:W-:Y:S01]  /*4660*/  STL [R6+0x10], R9 ;  /* 0x0000100906007387 */ /* 0x0007e20000100800 */
[----:B------:R-:W-:Y:S01]  /*4670*/  IADD3 R4, PT, PT, R4, 0x8, RZ ;  /* 0x0000000804047810 */ /* 0x000fe20007ffe0ff */
[C---:B--2---:R-:W-:Y:S01]  /*4680*/  FFMA R17, R33.reuse, R17, R14 ;  /* 0x0000001121117223 */ /* 0x044fe2000000000e */
[----:B------:R-:W-:-:S04]  /*4690*/  FFMA R19, R33, R19, R12 ;  /* 0x0000001321137223 */ /* 0x000fc8000000000c */
[----:B------:R3:W-:Y:S04]  /*46a0*/  STL [R6+0x18], R17 ;  /* 0x0000181106007387 */ /* 0x0007e80000100800 */
[----:B------:R3:W-:Y:S02]  /*46b0*/  STL [R6+0x1c], R19 ;  /* 0x00001c1306007387 */ /* 0x0007e40000100800 */
.L_x_245:
[----:B------:R-:W-:Y:S05]  /*46c0*/  @!P1 BRA `(.L_x_242) ;  /* 0x0000000000a49947 */ /* 0x000fea0003800000 */
[----:B------:R-:W-:Y:S02]  /*46d0*/  ISETP.GE.U32.AND P0, PT, R23, 0x3, PT ;  /* 0x000000031700780c */ /* 0x000fe40003f06070 */
[----:B------:R-:W-:-:S11]  /*46e0*/  ISETP.NE.AND P1, PT, R3, RZ, PT ;  /* 0x000000ff0300720c */ /* 0x000fd60003f25270 */
[----:B------:R-:W-:Y:S05]  /*46f0*/  @!P0 BRA `(.L_x_246) ;  /* 0x00000000004c8947 */ /* 0x000fea0003800000 */
[----:B------:R-:W-:-:S05]  /*4700*/  LEA R5, R4, UR22, 0x2 ;  /* 0x0000001604057c11 */ /* 0x000fca000f8e10ff */
[----:B---3--:R-:W2:Y:S04]  /*4710*/  LDL R6, [R5] ;  /* 0x0000000005067983 */ /* 0x008ea80000100800 */
[----:B------:R-:W3:Y:S04]  /*4720*/  LDL R8, [R5+0x4] ;  /* 0x0000040005087983 */ /* 0x000ee80000100800 */
[----:B-1----:R-:W5:Y:S04]  /*4730*/  LDL R10, [R5+0x8] ;  /* 0x00000800050a7983 */ /* 0x002f680000100800 */
[----:B------:R-:W4:Y:S01]  /*4740*/  LDL R12, [R5+0xc] ;  /* 0x00000c00050c7983 */ /* 0x000f220000100800 */
[----:B------:R-:W-:-:S02]  /*4750*/  LEA R7, R4, R29, 0x2 ;  /* 0x0000001d04077211 */ /* 0x000fc400078e10ff */
[----:B------:R-:W-:-:S03]  /*4760*/  IADD3 R4, PT, PT, R4, 0x4, RZ ;  /* 0x0000000404047810 */ /* 0x000fc60007ffe0ff */
[----:B------:R-:W2:Y:S04]  /*4770*/  LDS R9, [R7] ;  /* 0x0000000007097984 */ /* 0x000ea80000000800 */
[----:B------:R-:W3:Y:S04]  /*4780*/  LDS R11, [R7+0x4] ;  /* 0x00000400070b7984 */ /* 0x000ee80000000800 */
[----:B------:R-:W5:Y:S04]  /*4790*/  LDS R13, [R7+0x8] ;  /* 0x00000800070d7984 */ /* 0x000f680000000800 */
[----:B------:R-:W4:Y:S01]  /*47a0*/  LDS R15, [R7+0xc] ;  /* 0x00000c00070f7984 */ /* 0x000f220000000800 */
[C---:B--2---:R-:W-:Y:S01]  /*47b0*/  FFMA R6, R33.reuse, R9, R6 ;  /* 0x0000000921067223 */ /* 0x044fe20000000006 */
[----:B---3--:R-:W-:-:S04]  /*47c0*/  FFMA R8, R33, R11, R8 ;  /* 0x0000000b21087223 */ /* 0x008fc80000000008 */
[----:B------:R0:W-:Y:S01]  /*47d0*/  STL [R5], R6 ;  /* 0x0000000605007387 */ /* 0x0001e20000100800 */
[----:B-----5:R-:W-:-:S03]  /*47e0*/  FFMA R10, R33, R13, R10 ;  /* 0x0000000d210a7223 */ /* 0x020fc6000000000a */
[----:B------:R0:W-:Y:S01]  /*47f0*/  STL [R5+0x4], R8 ;  /* 0x0000040805007387 */ /* 0x0001e20000100800 */
[----:B----4-:R-:W-:-:S03]  /*4800*/  FFMA R12, R33, R15, R12 ;  /* 0x0000000f210c7223 */ /* 0x010fc6000000000c */
[----:B------:R0:W-:Y:S04]  /*4810*/  STL [R5+0x8], R10 ;  /* 0x0000080a05007387 */ /* 0x0001e80000100800 */
[----:B------:R0:W-:Y:S02]  /*4820*/  STL [R5+0xc], R12 ;  /* 0x00000c0c05007387 */ /* 0x0001e40000100800 */
.L_x_246:
[----:B------:R-:W-:Y:S05]  /*4830*/  @!P1 BRA `(.L_x_242) ;  /* 0x0000000000489947 */ /* 0x000fea0003800000 */
[----:B0-----:R-:W-:-:S05]  /*4840*/  LEA R5, R4, UR22, 0x2 ;  /* 0x0000001604057c11 */ /* 0x001fca000f8e10ff */
[----:B---3--:R-:W2:Y:S01]  /*4850*/  LDL R6, [R5] ;  /* 0x0000000005067983 */ /* 0x008ea20000100800 */
[----:B------:R-:W-:Y:S02]  /*4860*/  LEA R7, R4, R29, 0x2 ;  /* 0x0000001d04077211 */ /* 0x000fe400078e10ff */
[----:B------:R-:W-:-:S03]  /*4870*/  ISETP.NE.AND P0, PT, R3, 0x1, PT ;  /* 0x000000010300780c */ /* 0x000fc60003f05270 */
[----:B------:R-:W2:Y:S02]  /*4880*/  LDS R4, [R7] ;  /* 0x0000000007047984 */ /* 0x000ea40000000800 */
[----:B--2---:R-:W-:-:S05]  /*4890*/  FFMA R4, R33, R4, R6 ;  /* 0x0000000421047223 */ /* 0x004fca0000000006 */
[----:B------:R2:W-:Y:S03]  /*48a0*/  STL [R5], R4 ;  /* 0x0000000405007387 */ /* 0x0005e60000100800 */
[----:B------:R-:W-:Y:S05]  /*48b0*/  @!P0 BRA `(.L_x_242) ;  /* 0x0000000000288947 */ /* 0x000fea0003800000 */
[----:B------:R-:W3:Y:S01]  /*48c0*/  LDL R6, [R5+0x4] ;  /* 0x0000040005067983 */ /* 0x000ee20000100800 */
[----:B------:R-:W-:-:S03]  /*48d0*/  ISETP.NE.AND P0, PT, R3, 0x2, PT ;  /* 0x000000020300780c */ /* 0x000fc60003f05270 */
[----:B--2---:R-:W3:Y:S02]  /*48e0*/  LDS R4, [R7+0x4] ;  /* 0x0000040007047984 */ /* 0x004ee40000000800 */
[----:B---3--:R-:W-:-:S05]  /*48f0*/  FFMA R4, R33, R4, R6 ;  /* 0x0000000421047223 */ /* 0x008fca0000000006 */
[----:B------:R0:W-:Y:S03]  /*4900*/  STL [R5+0x4], R4 ;  /* 0x0000040405007387 */ /* 0x0001e60000100800 */
[----:B------:R-:W-:Y:S05]  /*4910*/  @!P0 BRA `(.L_x_242) ;  /* 0x0000000000108947 */ /* 0x000fea0003800000 */
[----:B------:R-:W2:Y:S04]  /*4920*/  LDL R6, [R5+0x8] ;  /* 0x0000080005067983 */ /* 0x000ea80000100800 */
[----:B0-----:R-:W2:Y:S02]  /*4930*/  LDS R4, [R7+0x8] ;  /* 0x0000080007047984 */ /* 0x001ea40000000800 */
[----:B--2---:R-:W-:-:S05]  /*4940*/  FFMA R4, R33, R4, R6 ;  /* 0x0000000421047223 */ /* 0x004fca0000000006 */
[----:B------:R0:W-:Y:S02]  /*4950*/  STL [R5+0x8], R4 ;  /* 0x0000080405007387 */ /* 0x0001e40000100800 */
.L_x_242:
[----:B------:R-:W5:Y:S01]  /*4960*/  LDCU UR5, c[0x0][0x3b4] ;  /* 0x00007680ff0577ac */ /* 0x000f620008000800 */
[----:B------:R-:W-:Y:S01]  /*4970*/  FADD R30, R33, R30 ;  /* 0x0000001e211e7221 */ /* 0x000fe20000000000 */
[----:B------:R-:W-:-:S04]  /*4980*/  UIADD3 UR4, UPT, UPT, UR4, 0x1, URZ ;  /* 0x0000000104047890 */ /* 0x000fc8000fffe0ff */
[----:B-----5:R-:W-:-:S09]  /*4990*/  UISETP.NE.AND UP0, UPT, UR4, UR5, UPT ;  /* 0x000000050400728c */ /* 0x020fd2000bf05270 */
[----:B------:R-:W-:Y:S05]  /*49a0*/  BRA.U UP0, `(.L_x_247) ;  /* 0xffffffed00007547 */ /* 0x000fea000b83ffff */
.L_x_228:
[----:B------:R-:W5:Y:S02]  /*49b0*/  LDCU UR5, c[0x0][0x3bc] ;  /* 0x00007780ff0577ac */ /* 0x000f640008000800 */
[----:B-----5:R-:W-:-:S06]  /*49c0*/  UISETP.GE.AND UP0, UPT, UR5, 0x1, UPT ;  /* 0x000000010500788c */ /* 0x020fcc000bf06270 */
[----:B------:R-:W-:-:S13]  /*49d0*/  PLOP3.LUT P0, PT, PT, PT, UP0, 0x80, 0x8 ;  /* 0x000000000008781c */ /* 0x000fda0003f0f008 */
[----:B------:R-:W-:Y:S05]  /*49e0*/  @!P0 EXIT ;  /* 0x000000000000894d */ /* 0x000fea0003800000 */
[----:B------:R-:W5:Y:S01]  /*49f0*/  LDCU.64 UR12, c[0x0][0x3a0] ;  /* 0x00007400ff0c77ac */ /* 0x000f620008000a00 */
[----:B0-2---:R-:W-:Y:S01]  /*4a00*/  MOV R0, UR5 ;  /* 0x0000000500007c02 */ /* 0x005fe20008000f00 */
[----:B------:R-:W-:Y:S02]  /*4a10*/  ULOP3.LUT UR24, UR5, 0xf, URZ, 0xc0, !UPT ;  /* 0x0000000f05187892 */ /* 0x000fe4000f8ec0ff */
[----:B------:R-:W-:Y:S02]  /*4a20*/  ULOP3.LUT UR26, UR5, 0x7, URZ, 0xc0, !UPT ;  /* 0x00000007051a7892 */ /* 0x000fe4000f8ec0ff */
[----:B------:R-:W-:Y:S01]  /*4a30*/  IMAD R31, R0, UR6, R31 ;  /* 0x00000006001f7c24 */ /* 0x000fe2000f8e021f */
[----:B------:R-:W-:Y:S02]  /*4a40*/  ULOP3.LUT UR19, UR5, 0x7ffffff0, URZ, 0xc0, !UPT ;  /* 0x7ffffff005137892 */ /* 0x000fe4000f8ec0ff */
[----:B------:R-:W-:Y:S02]  /*4a50*/  UIADD3 UR23, UPT, UPT, UR5, -0x1, URZ ;  /* 0xffffffff05177890 */ /* 0x000fe4000fffe0ff */
[----:B------:R-:W-:-:S02]  /*4a60*/  UIADD3 UR10, UPT, UPT, UR8, 0x20, URZ ;  /* 0x00000020080a7890 */ /* 0x000fc4000fffe0ff */
[----:B------:R-:W-:Y:S02]  /*4a70*/  ULOP3.LUT UR28, UR5, 0x3, URZ, 0xc0, !UPT ;  /* 0x00000003051c7892 */ /* 0x000fe4000f8ec0ff */
[----:B------:R-:W-:Y:S02]  /*4a80*/  UIADD3 UR25, UPT, UPT, UR24, -0x1, URZ ;  /* 0xffffffff18197890 */ /* 0x000fe4000fffe0ff */
[----:B-----5:R-:W-:Y:S02]  /*4a90*/  UIADD3 UR12, UP0, UPT, UR12, 0x20, URZ ;  /* 0x000000200c0c7890 */ /* 0x020fe4000ff1e0ff */
[----:B------:R-:W-:Y:S02]  /*4aa0*/  UIADD3 UR27, UPT, UPT, UR26, -0x1, URZ ;  /* 0xffffffff1a1b7890 */ /* 0x000fe4000fffe0ff */
[----:B------:R-:W-:Y:S02]  /*4ab0*/  UIADD3.X UR13, UPT, UPT, URZ, UR13, URZ, UP0, !UPT ;  /* 0x0000000dff0d7290 */ /* 0x000fe400087fe4ff */
[----:B------:R-:W-:Y:S01]  /*4ac0*/  UIADD3 UR15, UPT, UPT, -UR19, URZ, URZ ;  /* 0x000000ff130f7290 */ /* 0x000fe2000fffe1ff */
[----:B------:R-:W-:-:S11]  /*4ad0*/  UMOV UR4, URZ ;  /* 0x000000ff00047c82 */ /* 0x000fd60008000000 */
.L_x_254:
[----:B------:R-:W-:-:S09]  /*4ae0*/  ULEA UR5, UR4, UR22, 0x2 ;  /* 0x0000001604057291 */ /* 0x000fd2000f8e10ff */
[----:B---3--:R-:W2:Y:S01]  /*4af0*/  LDL R19, [UR5] ;  /* 0x00000005ff137983 */ /* 0x008ea20008100800 */
[----:B0-----:R-:W0:Y:S01]  /*4b00*/  MUFU.RCP R3, R30 ;  /* 0x0000001e00037308 */ /* 0x001e220000001000 */
[----:B------:R-:W-:Y:S01]  /*4b10*/  UISETP.GE.U32.AND UP0, UPT, UR23, 0xf, UPT ;  /* 0x0000000f1700788c */ /* 0x000fe2000bf06070 */
        /* <DEDUP_REMOVED lines=9> */
[----:B-1--4-:R-:W-:Y:S05]  /*4bb0*/  CALL.REL.NOINC `($__internal_4_$__cuda_sm3x_div_rn_noftz_f32_slowpath) ;  /* 0x0000000800fc7944 */ /* 0x012fea0003c00000 */
[----:B------:R-:W-:-:S07]  /*4bc0*/  IMAD.MOV.U32 R0, RZ, RZ, R7 ;  /* 0x000000ffff007224 */ /* 0x000fce00078e0007 */
.L_x_248:
[----:B------:R-:W0:Y:S01]  /*4bd0*/  LDCU UR29, c[0x0][0x3bc] ;  /* 0x00007780ff1d77ac */ /* 0x000e220008000800 */
[----:B------:R2:W-:Y:S01]  /*4be0*/  STL [UR5], R0 ;  /* 0x00000000ff007987 */ /* 0x0005e20008100805 */
[----:B------:R-:W-:Y:S01]  /*4bf0*/  UMOV UR5, URZ ;  /* 0x000000ff00057c82 */ /* 0x000fe20008000000 */
[----:B------:R-:W-:Y:S01]  /*4c00*/  UMOV UR6, URZ ;  /* 0x000000ff00067c82 */ /* 0x000fe20008000000 */
[----:B0-----:R-:W-:Y:S01]  /*4c10*/  UIMAD UR18, UR4, UR29, URZ ;  /* 0x0000001d041272a4 */ /* 0x001fe2000f8e02ff */
[----:B--2---:R-:W-:Y:S11]  /*4c20*/  BRA.U !UP0, `(.L_x_249) ;  /* 0x0000000108dc7547 */ /* 0x004ff6000b800000 */
[----:B------:R-:W-:Y:S01]  /*4c30*/  UMOV UR6, UR12 ;  /* 0x0000000c00067c82 */ /* 0x000fe20008000000 */
[----:B------:R-:W-:Y:S01]  /*4c40*/  UMOV UR7, UR13 ;  /* 0x0000000d00077c82 */ /* 0x000fe20008000000 */
[----:B------:R-:W-:Y:S01]  /*4c50*/  UMOV UR5, URZ ;  /* 0x000000ff00057c82 */ /* 0x000fe20008000000 */
[----:B------:R-:W-:-:S06]  /*4c60*/  UIMAD.WIDE.U32 UR6, UR18, 0x4, UR6 ;  /* 0x00000004120678a5 */ /* 0x000fcc000f8e0006 */
[----:B------:R-:W-:Y:S02]  /*4c70*/  MOV R5, UR7 ;  /* 0x0000000700057c02 */ /* 0x000fe40008000f00 */
[----:B------:R-:W-:Y:S01]  /*4c80*/  MOV R3, UR7 ;  /* 0x0000000700037c02 */ /* 0x000fe20008000f00 */
[----:B------:R-:W-:Y:S01]  /*4c90*/  UMOV UR7, UR10 ;  /* 0x0000000a00077c82 */ /* 0x000fe20008000000 */
[----:B------:R-:W-:Y:S02]  /*4ca0*/  MOV R3, R5 ;  /* 0x0000000500037202 */ /* 0x000fe40000000f00 */
[----:B------:R-:W-:Y:S02]  /*4cb0*/  MOV R2, UR6 ;  /* 0x0000000600027c02 */ /* 0x000fe40008000f00 */
[----:B------:R-:W-:Y:S01]  /*4cc0*/  MOV R4, UR6 ;  /* 0x0000000600047c02 */ /* 0x000fe20008000f00 */
[----:B------:R-:W-:-:S06]  /*4cd0*/  UMOV UR6, UR15 ;  /* 0x0000000f00067c82 */ /* 0x000fcc0008000000 */
.L_x_250:
[----:B------:R-:W2:Y:S04]  /*4ce0*/  LDL.128 R12, [UR7+-0x20] ;  /* 0xffffe007ff0c7983 */ /* 0x000ea80008100c00 */
[----:B------:R-:W2:Y:S04]  /*4cf0*/  LDG.E.CONSTANT R23, desc[UR16][R2.64+-0x20] ;  /* 0xffffe01002177981 */ /* 0x000ea8000c1e9900 */
[----:B------:R-:W3:Y:S04]  /*4d00*/  LDG.E.CONSTANT R20, desc[UR16][R2.64+-0x1c] ;  /* 0xffffe41002147981 */ /* 0x000ee8000c1e9900 */
[----:B------:R-:W5:Y:S04]  /*4d10*/  LDG.E.CONSTANT R24, desc[UR16][R2.64+-0x18] ;  /* 0xffffe81002187981 */ /* 0x000f68000c1e9900 */
[----:B------:R-:W4:Y:S04]  /*4d20*/  LDG.E.CONSTANT R22, desc[UR16][R2.64+-0x14] ;  /* 0xffffec1002167981 */ /* 0x000f28000c1e9900 */
[----:B------:R-:W4:Y:S04]  /*4d30*/  LDL.128 R4, [UR7+-0x10] ;  /* 0xfffff007ff047983 */ /* 0x000f280008100c00 */
[----:B------:R-:W4:Y:S04]  /*4d40*/  LDG.E.CONSTANT R19, desc[UR16][R2.64+-0x10] ;  /* 0xfffff01002137981 */ /* 0x000f28000c1e9900 */
[----:B------:R-:W4:Y:S04]  /*4d50*/  LDG.E.CONSTANT R0, desc[UR16][R2.64+-0xc] ;  /* 0xfffff41002007981 */ /* 0x000f28000c1e9900 */
[----:B-1----:R-:W4:Y:S04]  /*4d60*/  LDG.E.CONSTANT R17, desc[UR16][R2.64+-0x8] ;  /* 0xfffff81002117981 */ /* 0x002f28000c1e9900 */
[----:B------:R-:W4:Y:S04]  /*4d70*/  LDG.E.CONSTANT R16, desc[UR16][R2.64+-0x4] ;  /* 0xfffffc1002107981 */ /* 0x000f28000c1e9900 */
[----:B------:R-:W4:Y:S04]  /*4d80*/  LDL.128 R8, [UR7] ;  /* 0x00000007ff087983 */ /* 0x000f280008100c00 */
[----:B------:R-:W4:Y:S04]  /*4d90*/  LDG.E.CONSTANT R21, desc[UR16][R2.64] ;  /* 0x0000001002157981 */ /* 0x000f28000c1e9900 */
[----:B------:R-:W4:Y:S04]  /*4da0*/  LDG.E.CONSTANT R18, desc[UR16][R2.64+0x4] ;  /* 0x0000041002127981 */ /* 0x000f28000c1e9900 */
[----:B------:R-:W4:Y:S01]  /*4db0*/  LDG.E.CONSTANT R25, desc[UR16][R2.64+0x10] ;  /* 0x0000101002197981 */ /* 0x000f22000c1e9900 */
[----:B--2---:R-:W-:-:S03]  /*4dc0*/  FFMA R12, R12, R23, UR5 ;  /* 0x000000050c0c7e23 */ /* 0x004fc60008000017 */
[----:B------:R-:W2:Y:S01]  /*4dd0*/  LDG.E.CONSTANT R23, desc[UR16][R2.64+0x8] ;  /* 0x0000081002177981 */ /* 0x000ea2000c1e9900 */
[----:B---3--:R-:W-:-:S03]  /*4de0*/  FFMA R13, R13, R20, R12 ;  /* 0x000000140d0d7223 */ /* 0x008fc6000000000c */
[----:B------:R-:W3:Y:S01]  /*4df0*/  LDG.E.CONSTANT R20, desc[UR16][R2.64+0xc] ;  /* 0x00000c1002147981 */ /* 0x000ee2000c1e9900 */
[----:B-----5:R-:W-:-:S04]  /*4e00*/  FFMA R14, R14, R24, R13 ;  /* 0x000000180e0e7223 */ /* 0x020fc8000000000d */
[----:B----4-:R-:W-:Y:S02]  /*4e10*/  FFMA R27, R15, R22, R14 ;  /* 0x000000160f1b7223 */ /* 0x010fe4000000000e */
[----:B------:R-:W4:Y:S02]  /*4e20*/  LDL.128 R12, [UR7+0x10] ;  /* 0x00001007ff0c7983 */ /* 0x000f240008100c00 */
[----:B------:R-:W-:Y:S02]  /*4e30*/  FFMA R22, R4, R19, R27 ;  /* 0x0000001304167223 */ /* 0x000fe4000000001b */
[----:B------:R-:W5:Y:S02]  /*4e40*/  LDG.E.CONSTANT R4, desc[UR16][R2.64+0x14] ;  /* 0x0000141002047981 */ /* 0x000f64000c1e9900 */
[----:B------:R-:W-:Y:S02]  /*4e50*/  FFMA R19, R5, R0, R22 ;  /* 0x0000000005137223 */ /* 0x000fe40000000016 */
[----:B------:R-:W5:Y:S04]  /*4e60*/  LDG.E.CONSTANT R5, desc[UR16][R2.64+0x18] ;  /* 0x0000181002057981 */ /* 0x000f68000c1e9900 */
[----:B------:R0:W5:Y:S01]  /*4e70*/  LDG.E.CONSTANT R0, desc[UR16][R2.64+0x1c] ;  /* 0x00001c1002007981 */ /* 0x000162000c1e9900 */
[----:B------:R-:W-:-:S04]  /*4e80*/  FFMA R6, R6, R17, R19 ;  /* 0x0000001106067223 */ /* 0x000fc80000000013 */
[----:B------:R-:W-:-:S04]  /*4e90*/  FFMA R7, R7, R16, R6 ;  /* 0x0000001007077223 */ /* 0x000fc80000000006 */
[----:B------:R-:W-:-:S04]  /*4ea0*/  FFMA R8, R8, R21, R7 ;  /* 0x0000001508087223 */ /* 0x000fc80000000007 */
[----:B------:R-:W-:Y:S01]  /*4eb0*/  FFMA R9, R9, R18, R8 ;  /* 0x0000001209097223 */ /* 0x000fe20000000008 */
[----:B------:R-:W-:-:S06]  /*4ec0*/  UIADD3 UR6, UPT, UPT, UR6, 0x10, URZ ;  /* 0x0000001006067890 */ /* 0x000fcc000fffe0ff */
[----:B------:R-:W-:Y:S01]  /*4ed0*/  ISETP.NE.AND P0, PT, RZ, UR6, PT ;  /* 0x00000006ff007c0c */ /* 0x000fe2000bf05270 */
[----:B------:R-:W-:Y:S01]  /*4ee0*/  UIADD3 UR7, UPT, UPT, UR7, 0x40, URZ ;  /* 0x0000004007077890 */ /* 0x000fe2000fffe0ff */
[----:B0-----:R-:W-:-:S04]  /*4ef0*/  IADD3 R2, P1, PT, R2, 0x40, RZ ;  /* 0x0000004002027810 */ /* 0x001fc80007f3e0ff */
[----:B------:R-:W-:Y:S01]  /*4f00*/  IADD3.X R3, PT, PT, RZ, R3, RZ, P1, !PT ;  /* 0x00000003ff037210 */ /* 0x000fe20000ffe4ff */
[----:B--2---:R-:W-:-:S04]  /*4f10*/  FFMA R10, R10, R23, R9 ;  /* 0x000000170a0a7223 */ /* 0x004fc80000000009 */
[----:B---3--:R-:W-:-:S04]  /*4f20*/  FFMA R11, R11, R20, R10 ;  /* 0x000000140b0b7223 */ /* 0x008fc8000000000a */
[----:B----4-:R-:W-:-:S04]  /*4f30*/  FFMA R12, R12, R25, R11 ;  /* 0x000000190c0c7223 */ /* 0x010fc8000000000b */
[----:B-----5:R-:W-:-:S04]  /*4f40*/  FFMA R13, R13, R4, R12 ;  /* 0x000000040d0d7223 */ /* 0x020fc8000000000c */
[----:B------:R-:W-:-:S04]  /*4f50*/  FFMA R14, R14, R5, R13 ;  /* 0x000000050e0e7223 */ /* 0x000fc8000000000d */
[----:B------:R-:W-:-:S05]  /*4f60*/  FFMA R0, R15, R0, R14 ;  /* 0x000000000f007223 */ /* 0x000fca000000000e */
[----:B------:R-:W-:Y:S01]  /*4f70*/  R2UR UR5, R0 ;  /* 0x00000000000572ca */ /* 0x000fe200000e0000 */
[----:B------:R-:W-:-:S14]  /*4f80*/  @P0 BRA `(.L_x_250) ;  /* 0xfffffffc00540947 */ /* 0x000fdc000383ffff */
[----:B------:R-:W-:-:S05]  /*4f90*/  UMOV UR6, UR19 ;  /* 0x0000001300067c82 */ /* 0x000fca0008000000 */
.L_x_249:
[----:B------:R-:W-:-:S13]  /*4fa0*/  ISETP.NE.AND P0, PT, RZ, UR24, PT ;  /* 0x00000018ff007c0c */ /* 0x000fda000bf05270 */
[----:B------:R-:W-:Y:S05]  /*4fb0*/  @!P0 BRA `(.L_x_251) ;  /* 0x0000000400788947 */ /* 0x000fea0003800000 */
[----:B------:R-:W-:Y:S01]  /*4fc0*/  UISETP.GE.U32.AND UP0, UPT, UR25, 0x7, UPT ;  /* 0x000000071900788c */ /* 0x000fe2000bf06070 */
[----:B------:R-:W-:-:S08]  /*4fd0*/  ISETP.NE.AND P0, PT, RZ, UR26, PT ;  /* 0x0000001aff007c0c */ /* 0x000fd0000bf05270 */
[----:B------:R-:W-:Y:S05]  /*4fe0*/  BRA.U !UP0, `(.L_x_252) ;  /* 0x0000000108847547 */ /* 0x000fea000b800000 */
[----:B------:R-:W0:Y:S01]  /*4ff0*/  LDCU.64 UR8, c[0x0][0x3a0] ;  /* 0x00007400ff0877ac */ /* 0x000e220008000a00 */
[----:B------:R-:W2:Y:S01]  /*5000*/  LDCU.64 UR20, c[0x0][0x3a0] ;  /* 0x00007400ff1477ac */ /* 0x000ea20008000a00 */
[----:B------:R-:W-:Y:S02]  /*5010*/  UIADD3 UR7, UPT, UPT, UR18, UR6, URZ ;  /* 0x0000000612077290 */ /* 0x000fe4000fffe0ff */
[----:B------:R-:W-:Y:S02]  /*5020*/  UIADD3 UR11, UP0, UPT, UR18, UR6, URZ ;  /* 0x00000006120b7290 */ /* 0x000fe4000ff1e0ff */
[----:B0-----:R-:W-:Y:S02]  /*5030*/  UIMAD.WIDE.U32 UR8, UR7, 0x4, UR8 ;  /* 0x00000004070878a5 */ /* 0x001fe4000f8e0008 */
[----:B------:R-:W-:Y:S02]  /*5040*/  UIADD3.X UR7, UPT, UPT, URZ, URZ, URZ, UP0, !UPT ;  /* 0x000000ffff077290 */ /* 0x000fe400087fe4ff */
[----:B--2---:R-:W-:-:S02]  /*5050*/  ULEA UR14, UP0, UR11, UR20, 0x2 ;  /* 0x000000140b0e7291 */ /* 0x004fc4000f8010ff */
[----:B------:R-:W-:Y:S01]  /*5060*/  ULEA UR20, UR6, UR22, 0x2 ;  /* 0x0000001606147291 */ /* 0x000fe2000f8e10ff */
[----:B------:R-:W-:Y:S01]  /*5070*/  MOV R13, UR9 ;  /* 0x00000009000d7c02 */ /* 0x000fe20008000f00 */
[----:B------:R-:W-:Y:S01]  /*5080*/  ULEA.HI.X UR7, UR11, UR21, UR7, 0x2, UP0 ;  /* 0x000000150b077291 */ /* 0x000fe200080f1407 */
[----:B------:R-:W-:Y:S02]  /*5090*/  MOV R12, UR8 ;  /* 0x00000008000c7c02 */ /* 0x000fe40008000f00 */
[----:B------:R-:W-:-:S03]  /*50a0*/  MOV R2, UR14 ;  /* 0x0000000e00027c02 */ /* 0x000fc60008000f00 */
[----:B------:R-:W-:Y:S01]  /*50b0*/  MOV R3, UR7 ;  /* 0x0000000700037c02 */ /* 0x000fe20008000f00 */
[----:B------:R-:W2:Y:S04]  /*50c0*/  LDG.E.CONSTANT R13, desc[UR16][R12.64] ;  /* 0x000000100c0d7981 */ /* 0x000ea8000c1e9900 */
[----:B-1----:R-:W2:Y:S04]  /*50d0*/  LDL.128 R8, [UR20] ;  /* 0x00000014ff087983 */ /* 0x002ea80008100c00 */
[----:B------:R-:W3:Y:S04]  /*50e0*/  LDG.E.CONSTANT R15, desc[UR16][R2.64+0x4] ;  /* 0x00000410020f7981 */ /* 0x000ee8000c1e9900 */
[----:B------:R-:W5:Y:S04]  /*50f0*/  LDG.E.CONSTANT R0, desc[UR16][R2.64+0x8] ;  /* 0x0000081002007981 */ /* 0x000f68000c1e9900 */
[----:B------:R-:W4:Y:S04]  /*5100*/  LDG.E.CONSTANT R17, desc[UR16][R2.64+0xc] ;  /* 0x00000c1002117981 */ /* 0x000f28000c1e9900 */
[----:B------:R-:W4:Y:S04]  /*5110*/  LDL.128 R4, [UR20+0x10] ;  /* 0x00001014ff047983 */ /* 0x000f280008100c00 */
[----:B------:R-:W4:Y:S04]  /*5120*/  LDG.E.CONSTANT R14, desc[UR16][R2.64+0x10] ;  /* 0x00001010020e7981 */ /* 0x000f28000c1e9900 */
[----:B------:R-:W4:Y:S04]  /*5130*/  LDG.E.CONSTANT R19, desc[UR16][R2.64+0x14] ;  /* 0x0000141002137981 */ /* 0x000f28000c1e9900 */
[----:B------:R-:W4:Y:S04]  /*5140*/  LDG.E.CONSTANT R16, desc[UR16][R2.64+0x18] ;  /* 0x0000181002107981 */ /* 0x000f28000c1e9900 */
[----:B------:R-:W4:Y:S01]  /*5150*/  LDG.E.CONSTANT R21, desc[UR16][R2.64+0x1c] ;  /* 0x00001c1002157981 */ /* 0x000f22000c1e9900 */
[----:B------:R-:W-:Y:S01]  /*5160*/  UIADD3 UR6, UPT, UPT, UR6, 0x8, URZ ;  /* 0x0000000806067890 */ /* 0x000fe2000fffe0ff */
[----:B--2---:R-:W-:-:S04]  /*5170*/  FFMA R8, R8, R13, UR5 ;  /* 0x0000000508087e23 */ /* 0x004fc8000800000d */
[----:B---3--:R-:W-:-:S04]  /*5180*/  FFMA R9, R15, R9, R8 ;  /* 0x000000090f097223 */ /* 0x008fc80000000008 */
[----:B-----5:R-:W-:-:S04]  /*5190*/  FFMA R0, R0, R10, R9 ;  /* 0x0000000a00007223 */ /* 0x020fc80000000009 */
[----:B----4-:R-:W-:-:S04]  /*51a0*/  FFMA R11, R17, R11, R0 ;  /* 0x0000000b110b7223 */ /* 0x010fc80000000000 */
[----:B------:R-:W-:-:S04]  /*51b0*/  FFMA R4, R4, R14, R11 ;  /* 0x0000000e04047223 */ /* 0x000fc8000000000b */
[----:B------:R-:W-:-:S04]  /*51c0*/  FFMA R5, R19, R5, R4 ;  /* 0x0000000513057223 */ /* 0x000fc80000000004 */
[----:B------:R-:W-:-:S04]  /*51d0*/  FFMA R6, R16, R6, R5 ;  /* 0x0000000610067223 */ /* 0x000fc80000000005 */
[----:B------:R-:W-:-:S05]  /*51e0*/  FFMA R6, R21, R7, R6 ;  /* 0x0000000715067223 */ /* 0x000fca0000000006 */
[----:B------:R-:W-:-:S15]  /*51f0*/  R2UR UR5, R6 ;  /* 0x00000000060572ca */ /* 0x000fde00000e0000 */
.L_x_252:
        /* <DEDUP_REMOVED lines=8> */
[----:B------:R-:W-:Y:S02]  /*5280*/  ULEA UR14, UR6, UR22, 0x2 ;  /* 0x00000016060e7291 */ /* 0x000fe4000f8e10ff */
[----:B0-----:R-:W-:Y:S02]  /*5290*/  UIMAD.WIDE.U32 UR8, UR7, 0x4, UR8 ;  /* 0x00000004070878a5 */ /* 0x001fe4000f8e0008 */
[----:B------:R-:W-:-:S05]  /*52a0*/  UIADD3.X UR7, UPT, UPT, URZ, URZ, URZ, UP0, !UPT ;  /* 0x000000ffff077290 */ /* 0x000fca00087fe4ff */
[----:B------:R-:W3:Y:S01]  /*52b0*/  LDL.128 R4, [UR14] ;  /* 0x0000000eff047983 */ /* 0x000ee20008100c00 */
[----:B--2---:R-:W-:Y:S01]  /*52c0*/  ULEA UR20, UP0, UR11, UR20, 0x2 ;  /* 0x000000140b147291 */ /* 0x004fe2000f8010ff */
[----:B------:R-:W-:Y:S01]  /*52d0*/  MOV R9, UR9 ;  /* 0x0000000900097c02 */ /* 0x000fe20008000f00 */
[----:B------:R-:W-:Y:S02]  /*52e0*/  IMAD.U32 R8, RZ, RZ, UR8 ;  /* 0x00000008ff087e24 */ /* 0x000fe4000f8e00ff */
[----:B------:R-:W-:Y:S02]  /*52f0*/  ULEA.HI.X UR7, UR11, UR21, UR7, 0x2, UP0 ;  /* 0x000000150b077291 */ /* 0x000fe400080f1407 */
[----:B------:R-:W-:Y:S01]  /*5300*/  MOV R2, UR20 ;  /* 0x0000001400027c02 */ /* 0x000fe20008000f00 */
[----:B------:R-:W3:Y:S03]  /*5310*/  LDG.E.CONSTANT R9, desc[UR16][R8.64] ;  /* 0x0000001008097981 */ /* 0x000ee6000c1e9900 */
[----:B------:R-:W-:-:S05]  /*5320*/  MOV R3, UR7 ;  /* 0x0000000700037c02 */ /* 0x000fca0008000f00 */
[----:B------:R-:W2:Y:S04]  /*5330*/  LDG.E.CONSTANT R11, desc[UR16][R2.64+0x4] ;  /* 0x00000410020b7981 */ /* 0x000ea8000c1e9900 */
[----:B------:R-:W5:Y:S04]  /*5340*/  LDG.E.CONSTANT R0, desc[UR16][R2.64+0x8] ;  /* 0x0000081002007981 */ /* 0x000f68000c1e9900 */
[----:B------:R-:W4:Y:S01]  /*5350*/  LDG.E.CONSTANT R13, desc[UR16][R2.64+0xc] ;  /* 0x00000c10020d7981 */ /* 0x000f22000c1e9900 */
[----:B------:R-:W-:Y:S01]  /*5360*/  UIADD3 UR6, UPT, UPT, UR6, 0x4, URZ ;  /* 0x0000000406067890 */ /* 0x000fe2000fffe0ff */
[----:B---3--:R-:W-:-:S04]  /*5370*/  FFMA R4, R4, R9, UR5 ;  /* 0x0000000504047e23 */ /* 0x008fc80008000009 */
[----:B--2---:R-:W-:-:S04]  /*5380*/  FFMA R5, R11, R5, R4 ;  /* 0x000000050b057223 */ /* 0x004fc80000000004 */
[----:B-----5:R-:W-:-:S04]  /*5390*/  FFMA R0, R0, R6, R5 ;  /* 0x0000000600007223 */ /* 0x020fc80000000005 */
[----:B----4-:R-:W-:-:S05]  /*53a0*/  FFMA R0, R13, R7, R0 ;  /* 0x000000070d007223 */ /* 0x010fca0000000000 */
[----:B------:R-:W-:-:S15]  /*53b0*/  R2UR UR5, R0 ;  /* 0x00000000000572ca */ /* 0x000fde00000e0000 */
.L_x_253:
[----:B------:R-:W-:Y:S05]  /*53c0*/  @!P0 BRA `(.L_x_251) ;  /* 0x0000000000748947 */ /* 0x000fea0003800000 */
[----:B------:R-:W0:Y:S01]  /*53d0*/  LDCU.64 UR8, c[0x0][0x3a0] ;  /* 0x00007400ff0877ac */ /* 0x000e220008000a00 */
[----:B------:R-:W-:Y:S02]  /*53e0*/  UIADD3 UR7, UPT, UPT, UR18, UR6, URZ ;  /* 0x0000000612077290 */ /* 0x000fe4000fffe0ff */
[----:B------:R-:W-:-:S09]  /*53f0*/  ULEA UR11, UR6, UR22, 0x2 ;  /* 0x00000016060b7291 */ /* 0x000fd2000f8e10ff */
[----:B------:R-:W2:Y:S01]  /*5400*/  LDL.64 R4, [UR11] ;  /* 0x0000000bff047983 */ /* 0x000ea20008100a00 */
[----:B0-----:R-:W-:-:S06]  /*5410*/  UIMAD.WIDE.U32 UR8, UR7, 0x4, UR8 ;  /* 0x00000004070878a5 */ /* 0x001fcc000f8e0008 */
[----:B------:R-:W-:Y:S02]  /*5420*/  MOV R3, UR9 ;  /* 0x0000000900037c02 */ /* 0x000fe40008000f00 */
[----:B------:R-:W-:-:S05]  /*5430*/  MOV R2, UR8 ;  /* 0x0000000800027c02 */ /* 0x000fca0008000f00 */
[----:B------:R-:W2:Y:S01]  /*5440*/  LDG.E.CONSTANT R3, desc[UR16][R2.64] ;  /* 0x0000001002037981 */ /* 0x000ea2000c1e9900 */
[----:B------:R-:W-:Y:S01]  /*5450*/  UISETP.NE.AND UP0, UPT, UR28, 0x1, UPT ;  /* 0x000000011c00788c */ /* 0x000fe2000bf05270 */
[----:B--2---:R-:W-:-:S05]  /*5460*/  FFMA R4, R4, R3, UR5 ;  /* 0x0000000504047e23 */ /* 0x004fca0008000003 */
[----:B------:R-:W-:-:S03]  /*5470*/  R2UR UR5, R4 ;  /* 0x00000000040572ca */ /* 0x000fc600000e0000 */
[----:B------:R-:W-:-:S12]  /*5480*/  BRA.U !UP0, `(.L_x_251) ;  /* 0x0000000108447547 */ /* 0x000fd8000b800000 */
[----:B------:R-:W0:Y:S01]  /*5490*/  LDCU.64 UR8, c[0x0][0x3a0] ;  /* 0x00007400ff0877ac */ /* 0x000e220008000a00 */
[----:B------:R-:W2:Y:S01]  /*54a0*/  LDL R7, [UR11+0x8] ;  /* 0x0000080bff077983 */ /* 0x000ea20008100800 */
[----:B------:R-:W-:-:S04]  /*54b0*/  UIADD3 UR6, UP0, UPT, UR18, UR6, URZ ;  /* 0x0000000612067290 */ /* 0x000fc8000ff1e0ff */
[----:B------:R-:W-:Y:S02]  /*54c0*/  UIADD3.X UR7, UPT, UPT, URZ, URZ, URZ, UP0, !UPT ;  /* 0x000000ffff077290 */ /* 0x000fe400087fe4ff */
[----:B0-----:R-:W-:-:S04]  /*54d0*/  ULEA UR8, UP0, UR6, UR8, 0x2 ;  /* 0x0000000806087291 */ /* 0x001fc8000f8010ff */
[----:B------:R-:W-:Y:S02]  /*54e0*/  ULEA.HI.X UR7, UR6, UR9, UR7, 0x2, UP0 ;  /* 0x0000000906077291 */ /* 0x000fe400080f1407 */
[----:B------:R-:W-:Y:S01]  /*54f0*/  MOV R2, UR8 ;  /* 0x0000000800027c02 */ /* 0x000fe20008000f00 */
[----:B------:R-:W-:-:S03]  /*5500*/  UISETP.NE.AND UP0, UPT, UR28, 0x2, UPT ;  /* 0x000000021c00788c */ /* 0x000fc6000bf05270 */
[----:B------:R-:W-:-:S05]  /*5510*/  MOV R3, UR7 ;  /* 0x0000000700037c02 */ /* 0x000fca0008000f00 */
[----:B------:R-:W3:Y:S01]  /*5520*/  LDG.E.CONSTANT R0, desc[UR16][R2.64+0x4] ;  /* 0x0000041002007981 */ /* 0x000ee2000c1e9900 */
[----:B------:R-:W-:-:S13]  /*5530*/  PLOP3.LUT P0, PT, PT, PT, UP0, 0x80, 0x8 ;  /* 0x000000000008781c */ /* 0x000fda0003f0f008 */
[----:B------:R-:W2:Y:S01]  /*5540*/  @P0 LDG.E.CONSTANT R4, desc[UR16][R2.64+0x8] ;  /* 0x0000081002040981 */ /* 0x000ea2000c1e9900 */
[----:B---3--:R-:W-:-:S05]  /*5550*/  FFMA R0, R0, R5, UR5 ;  /* 0x0000000500007e23 */ /* 0x008fca0008000005 */
[----:B------:R-:W-:-:S13]  /*5560*/  R2UR UR5, R0 ;  /* 0x00000000000572ca */ /* 0x000fda00000e0000 */
[----:B--2---:R-:W-:-:S05]  /*5570*/  @P0 FFMA R4, R4, R7, UR5 ;  /* 0x0000000504040e23 */ /* 0x004fca0008000007 */
[----:B------:R-:W-:-:S13]  /*5580*/  @P0 R2UR UR6, R4 ;  /* 0x00000000040602ca */ /* 0x000fda00000e0000 */
[----:B------:R-:W-:-:S05]  /*5590*/  @UP0 UMOV UR5, UR6 ;  /* 0x0000000600050c82 */ /* 0x000fca0008000000 */
.L_x_251:
[----:B------:R-:W0:Y:S01]  /*55a0*/  LDC.64 R2, c[0x0][0x3a8] ;  /* 0x0000ea00ff027b82 */ /* 0x000e220000000a00 */
[----:B------:R-:W-:Y:S01]  /*55b0*/  IADD3 R5, PT, PT, R31, UR4, RZ ;  /* 0x000000041f057c10 */ /* 0x000fe2000fffe0ff */
[----:B------:R-:W-:Y:S01]  /*55c0*/  UIADD3 UR4, UPT, UPT, UR4, 0x1, URZ ;  /* 0x0000000104047890 */ /* 0x000fe2000fffe0ff */
[----:B------:R-:W-:-:S03]  /*55d0*/  MOV R7, UR5 ;  /* 0x0000000500077c02 */ /* 0x000fc60008000f00 */
[----:B------:R-:W-:Y:S01]  /*55e0*/  UISETP.NE.AND UP0, UPT, UR4, UR29, UPT ;  /* 0x0000001d0400728c */ /* 0x000fe2000bf05270 */
[----:B0-----:R-:W-:-:S05]  /*55f0*/  IMAD.WIDE R2, R5, 0x4, R2 ;  /* 0x0000000405027825 */ /* 0x001fca00078e0202 */
[----:B------:R0:W-:Y:S03]  /*5600*/  STG.E desc[UR16][R2.64], R7 ;  /* 0x0000000702007986 */ /* 0x0001e6000c101910 */
[----:B------:R-:W-:Y:S05]  /*5610*/  BRA.U UP0, `(.L_x_254) ;  /* 0xfffffff500307547 */ /* 0x000fea000b83ffff */
[----:B------:R-:W-:Y:S05]  /*5620*/  EXIT ;  /* 0x000000000000794d */ /* 0x000fea0003800000 */
        .weak           $__internal_3_$__cuda_sm20_sqrt_rn_f32_slowpath
        .type           $__internal_3_$__cuda_sm20_sqrt_rn_f32_slowpath,@function
        .size           $__internal_3_$__cuda_sm20_sqrt_rn_f32_slowpath,($__internal_4_$__cuda_sm3x_div_rn_noftz_f32_slowpath - $__internal_3_$__cuda_sm20_sqrt_rn_f32_slowpath)
$__internal_3_$__cuda_sm20_sqrt_rn_f32_slowpath:
[----:B------:R-:W-:-:S13]  /*5630*/  LOP3.LUT P0, RZ, R0, 0x7fffffff, RZ, 0xc0, !PT ;  /* 0x7fffffff00ff7812 */ /* 0x000fda000780c0ff */
[----:B------:R-:W-:Y:S01]  /*5640*/  @!P0 MOV R2, R0 ;  /* 0x0000000000028202 */ /* 0x000fe20000000f00 */
[----:B------:R-:W-:Y:S06]  /*5650*/  @!P0 BRA `(.L_x_255) ;  /* 0x0000000000448947 */ /* 0x000fec0003800000 */
[----:B------:R-:W-:-:S13]  /*5660*/  FSETP.GEU.FTZ.AND P0, PT, R0, RZ, PT ;  /* 0x000000ff0000720b */ /* 0x000fda0003f1e000 */
[----:B------:R-:W-:Y:S01]  /*5670*/  @!P0 IMAD.MOV.U32 R2, RZ, RZ, 0x7fffffff ;  /* 0x7fffffffff028424 */ /* 0x000fe200078e00ff */
        /* <DEDUP_REMOVED lines=15> */
.L_x_255:
[----:B------:R-:W-:Y:S01]  /*5770*/  HFMA2 R3, -RZ, RZ, 0, 0 ;  /* 0x00000000ff037431 */ /* 0x000fe200000001ff */
[----:B------:R-:W-:Y:S02]  /*5780*/  MOV R28, R2 ;  /* 0x00000002001c7202 */ /* 0x000fe40000000f00 */
[----:B------:R-:W-:-:S04]  /*5790*/  MOV R2, R4 ;  /* 0x0000000400027202 */ /* 0x000fc80000000f00 */
[----:B------:R-:W-:Y:S05]  /*57a0*/  RET.REL.NODEC R2 `(_Z26fused_qkv_attention_kernelPKfS0_S0_S0_S0_Pfiiiii) ;  /* 0xffffffa802147950 */ /* 0x000fea0003c3ffff */
        .weak           $__internal_4_$__cuda_sm3x_div_rn_noftz_f32_slowpath
        .type           $__internal_4_$__cuda_sm3x_div_rn_noftz_f32_slowpath,@function
        .size           $__internal_4_$__cuda_sm3x_div_rn_noftz_f32_slowpath,(.L_x_403 - $__internal_4_$__cuda_sm3x_div_rn_noftz_f32_slowpath)
$__internal_4_$__cuda_sm3x_div_rn_noftz_f32_slowpath:
        /* <DEDUP_REMOVED lines=34> */
.L_x_256:
[----:B------:R-:W-:Y:S02]  /*59d0*/  LEA R9, R5, 0xc0800000, 0x17 ;  /* 0xc080000005097811 */ /* 0x000fe400078eb8ff */
[----:B------:R-:W-:-:S03]  /*59e0*/  IADD3 R8, PT, PT, R8, -0x7f, RZ ;  /* 0xffffff8108087810 */ /* 0x000fc60007ffe0ff */
[----:B------:R-:W-:Y:S02]  /*59f0*/  IMAD.IADD R12, R4, 0x1, -R9 ;  /* 0x00000001040c7824 */ /* 0x000fe400078e0a09 */
[C---:B------:R-:W-:Y:S01]  /*5a00*/  IMAD R4, R8.reuse, -0x800000, R19 ;  /* 0xff80000008047824 */ /* 0x040fe200078e0213 */
[----:B------:R-:W-:Y:S01]  /*5a10*/  IADD3 R8, PT, PT, R8, 0x7f, -R5 ;  /* 0x0000007f08087810 */ /* 0x000fe20007ffe805 */
[----:B------:R-:W0:Y:S01]  /*5a20*/  MUFU.RCP R9, R12 ;  /* 0x0000000c00097308 */ /* 0x000e220000001000 */
[----:B------:R-:W-:Y:S02]  /*5a30*/  FADD.FTZ R11, -R12, -RZ ;  /* 0x800000ff0c0b7221 */ /* 0x000fe40000010100 */
[----:B------:R-:W-:Y:S02]  /*5a40*/  IADD3 R8, PT, PT, R8, R7, RZ ;  /* 0x0000000708087210 */ /* 0x000fe40007ffe0ff */
        /* <DEDUP_REMOVED lines=21> */
[C---:B------:R-:W-:Y:S02]  /*5ba0*/  IADD3 R8, PT, PT, R12.reuse, 0x20, RZ ;  /* 0x000000200c087810 */ /* 0x040fe40007ffe0ff */
[C---:B------:R-:W-:Y:S02]  /*5bb0*/  ISETP.NE.AND P2, PT, R12.reuse, RZ, PT ;  /* 0x000000ff0c00720c */ /* 0x040fe40003f45270 */
[----:B------:R-:W-:Y:S01]  /*5bc0*/  LOP3.LUT R7, R5, 0x7fffff, RZ, 0xc0, !PT ;  /* 0x007fffff05077812 */ /* 0x000fe200078ec0ff */
[CCC-:B------:R-:W-:Y:S01]  /*5bd0*/  FFMA.RP R5, R9.reuse, R11.reuse, R10.reuse ;  /* 0x0000000b09057223 */ /* 0x1c0fe2000000800a */
[----:B------:R-:W-:Y:S01]  /*5be0*/  FFMA.RM R10, R9, R11, R10 ;  /* 0x0000000b090a7223 */ /* 0x000fe2000000400a */
        /* <DEDUP_REMOVED lines=16> */
.L_x_262:
[----:B------:R-:W-:-:S04]  /*5cf0*/  LOP3.LUT R4, R4, 0x80000000, RZ, 0xc0, !PT ;  /* 0x8000000004047812 */ /* 0x000fc800078ec0ff */
[----:B------:R-:W-:Y:S01]  /*5d00*/  LOP3.LUT R4, R4, 0x7f800000, RZ, 0xfc, !PT ;  /* 0x7f80000004047812 */ /* 0x000fe200078efcff */
[----:B------:R-:W-:Y:S06]  /*5d10*/  BRA `(.L_x_263) ;  /* 0x0000000000287947 */ /* 0x000fec0003800000 */
.L_x_261:
[----:B------:R-:W-:Y:S01]  /*5d20*/  LEA R4, R8, R4, 0x17 ;  /* 0x0000000408047211 */ /* 0x000fe200078eb8ff */
[----:B------:R-:W-:Y:S06]  /*5d30*/  BRA `(.L_x_263) ;  /* 0x0000000000207947 */ /* 0x000fec0003800000 */
.L_x_260:
[----:B------:R-:W-:-:S04]  /*5d40*/  LOP3.LUT R4, R4, 0x80000000, R19, 0x48, !PT ;  /* 0x8000000004047812 */ /* 0x000fc800078e4813 */
[----:B------:R-:W-:Y:S01]  /*5d50*/  LOP3.LUT R4, R4, 0x7f800000, RZ, 0xfc, !PT ;  /* 0x7f80000004047812 */ /* 0x000fe200078efcff */
[----:B------:R-:W-:Y:S06]  /*5d60*/  BRA `(.L_x_263) ;  /* 0x0000000000147947 */ /* 0x000fec0003800000 */
.L_x_259:
[----:B------:R-:W-:Y:S01]  /*5d70*/  LOP3.LUT R4, R4, 0x80000000, R19, 0x48, !PT ;  /* 0x8000000004047812 */ /* 0x000fe200078e4813 */
[----:B------:R-:W-:Y:S06]  /*5d80*/  BRA `(.L_x_263) ;  /* 0x00000000000c7947 */ /* 0x000fec0003800000 */
.L_x_258:
[----:B------:R-:W0:Y:S01]  /*5d90*/  MUFU.RSQ R4, -QNAN ;  /* 0xffc0000000047908 */ /* 0x000e220000001400 */
[----:B------:R-:W-:Y:S05]  /*5da0*/  BRA `(.L_x_263) ;  /* 0x0000000000047947 */ /* 0x000fea0003800000 */
.L_x_257:
[----:B------:R-:W-:-:S07]  /*5db0*/  FADD.FTZ R4, R19, R28 ;  /* 0x0000001c13047221 */ /* 0x000fce0000010000 */
.L_x_263:
[----:B------:R-:W-:Y:S01]  /*5dc0*/  HFMA2 R5, -RZ, RZ, 0, 0 ;  /* 0x00000000ff057431 */ /* 0x000fe200000001ff */
[----:B0-----:R-:W-:Y:S02]  /*5dd0*/  MOV R7, R4 ;  /* 0x0000000400077202 */ /* 0x001fe40000000f00 */
[----:B------:R-:W-:-:S04]  /*5de0*/  MOV R4, R6 ;  /* 0x0000000600047202 */ /* 0x000fc80000000f00 */
[----:B------:R-:W-:Y:S05]  /*5df0*/  RET.REL.NODEC R4 `(_Z26fused_qkv_attention_kernelPKfS0_S0_S0_S0_Pfiiiii) ;  /* 0xffffffa004807950 */ /* 0x000fea0003c3ffff */
.L_x_264:
        /* <DEDUP_REMOVED lines=16> */
.L_x_403:


//--------------------- .text._Z22fused_mlp_block_kernelPKfS0_S0_S0_S0_S0_Pfiiii --------------------------
	.section	.text._Z22fused_mlp_block_kernelPKfS0_S0_S0_S0_S0_Pfiiii,"ax",@progbits
	.align	128
        .global         _Z22fused_mlp_block_kernelPKfS0_S0_S0_S0_S0_Pfiiii
        .type           _Z22fused_mlp_block_kernelPKfS0_S0_S0_S0_S0_Pfiiii,@function
        .size           _Z22fused_mlp_block_kernelPKfS0_S0_S0_S0_S0_Pfiiii,(.L_x_411 - _Z22fused_mlp_block_kernelPKfS0_S0_S0_S0_S0_Pfiiii)
        .other          _Z22fused_mlp_block_kernelPKfS0_S0_S0_S0_S0_Pfiiii,@"STO_CUDA_ENTRY STV_DEFAULT"
_Z22fused_mlp_block_kernelPKfS0_S0_S0_S0_S0_Pfiiii:
.text._Z22fused_mlp_block_kernelPKfS0_S0_S0_S0_S0_Pfiiii:
[----:B------:R-:W0:Y:S01]  /*0000*/  LDC R1, c[0x0][0x37c] ;  /* 0x0000df00ff017b82 */ /* 0x000e220000000800 */
[----:B------:R-:W1:Y:S07]  /*0010*/  S2R R3, SR_TID.X ;  /* 0x0000000000037919 */ /* 0x000e6e0000002100 */
[----:B------:R-:W1:Y:S01]  /*0020*/  S2UR UR6, SR_CTAID.X ;  /* 0x00000000000679c3 */ /* 0x000e620000002500 */
[----:B------:R-:W2:Y:S01]  /*0030*/  LDCU.64 UR4, c[0x0][0x3b8] ;  /* 0x00007700ff0477ac */ /* 0x000ea20008000a00 */
[----:B0-----:R-:W-:-:S06]  /*0040*/  IADD3 R1, PT, PT, R1, -0x4000, RZ ;  /* 0xffffc00001017810 */ /* 0x001fcc0007ffe0ff */
[----:B------:R-:W1:Y:S01]  /*0050*/  LDC R0, c[0x0][0x360] ;  /* 0x0000d800ff007b82 */ /* 0x000e620000000800 */
[----:B--2---:R-:W-:Y:S01]  /*0060*/  UIMAD UR4, UR5, UR4, URZ ;  /* 0x00000004050472a4 */ /* 0x004fe2000f8e02ff */
[----:B-1----:R-:W-:-:S05]  /*0070*/  IMAD R0, R0, UR6, R3 ;  /* 0x0000000600007c24 */ /* 0x002fca000f8e0203 */
[----:B------:R-:W-:-:S13]  /*0080*/  ISETP.GE.AND P0, PT, R0, UR4, PT ;  /* 0x0000000400007c0c */ /* 0x000fda000bf06270 */
[----:B------:R-:W-:Y:S05]  /*0090*/  @P0 EXIT ;  /* 0x000000000000094d */ /* 0x000fea0003800000 */
[----:B------:R-:W0:Y:S01]  /*00a0*/  LDCU UR4, c[0x0][0x3c4] ;  /* 0x00007880ff0477ac */ /* 0x000e220008000800 */
[----:B------:R-:W1:Y:S01]  /*00b0*/  LDCU.64 UR8, c[0x0][0x358] ;  /* 0x00006b00ff0877ac */ /* 0x000e620008000a00 */
[----:B0-----:R-:W-:-:S09]  /*00c0*/  UISETP.GE.AND UP0, UPT, UR4, 0x1, UPT ;  /* 0x000000010400788c */ /* 0x001fd2000bf06270 */
[----:B-1----:R-:W-:Y:S05]  /*00d0*/  BRA.U !UP0, `(.L_x_265) ;  /* 0x00000019085c7547 */ /* 0x002fea000b800000 */
[----:B------:R-:W0:Y:S02]  /*00e0*/  LDCU UR5, c[0x0][0x3c0] ;  /* 0x00007800ff0577ac */ /* 0x000e240008000800 */
[----:B0-----:R-:W-:-:S09]  /*00f0*/  UISETP.GE.AND UP0, UPT, UR5, 0x1, UPT ;  /* 0x000000010500788c */ /* 0x001fd2000bf06270 */
[----:B------:R-:W-:Y:S05]  /*0100*/  BRA.U !UP0, `(.L_x_266) ;  /* 0x0000000d08207547 */ /* 0x000fea000b800000 */
[----:B------:R-:W-:Y:S01]  /*0110*/  HFMA2 R6, -RZ, RZ, 0, 0 ;  /* 0x00000000ff067431 */ /* 0x000fe200000001ff */
[----:B------:R-:W-:Y:S02]  /*0120*/  ULOP3.LUT UR6, UR5, 0xf, URZ, 0xc0, !UPT ;  /* 0x0000000f05067892 */ /* 0x000fe4000f8ec0ff */
[----:B------:R-:W-:-:S12]  /*0130*/  ULOP3.LUT UR5, UR5, 0x7, URZ, 0xc0, !UPT ;  /* 0x0000000705057892 */ /* 0x000fd8000f8ec0ff */
.L_x_272:
[----:B------:R-:W0:Y:S01]  /*0140*/  LDC R7, c[0x0][0x3c0] ;  /* 0x0000f000ff077b82 */ /* 0x000e220000000800 */
[----:B------:R-:W-:Y:S02]  /*0150*/  MOV R13, RZ ;  /* 0x000000ff000d7202 */ /* 0x000fe40000000f00 */
[----:B------:R-:W-:Y:S02]  /*0160*/  MOV R9, RZ ;  /* 0x000000ff00097202 */ /* 0x000fe40000000f00 */
[----:B0-----:R-:W-:Y:S01]  /*0170*/  ISETP.GE.U32.AND P0, PT, R7, 0x10, PT ;  /* 0x000000100700780c */ /* 0x001fe20003f06070 */
[----:B------:R-:W-:-:S12]  /*0180*/  IMAD R8, R6, R7, RZ ;  /* 0x0000000706087224 */ /* 0x000fd800078e02ff */
[----:B------:R-:W-:Y:S05]  /*0190*/  @!P0 BRA `(.L_x_267) ;  /* 0x0000000000f48947 */ /* 0x000fea0003800000 */
[----:B------:R-:W-:Y:S01]  /*01a0*/  MOV R13, RZ ;  /* 0x000000ff000d7202 */ /* 0x000fe20000000f00 */
[----:B------:R-:W-:-:S06]  /*01b0*/  UMOV UR4, URZ ;  /* 0x000000ff00047c82 */ /* 0x000fcc0008000000 */
.L_x_268:
[----:B------:R-:W0:Y:S01]  /*01c0*/  LDC.64 R4, c[0x0][0x380] ;  /* 0x0000e000ff047b82 */ /* 0x000e220000000a00 */
[----:B------:R-:W-:Y:S01]  /*01d0*/  IADD3 R11, PT, PT, R8, UR4, RZ ;  /* 0x00000004080b7c10 */ /* 0x000fe2000fffe0ff */
[----:B------:R-:W-:-:S06]  /*01e0*/  IMAD R9, R0, R7, UR4 ;  /* 0x0000000400097e24 */ /* 0x000fcc000f8e0207 */
[----:B------:R-:W1:Y:S01]  /*01f0*/  LDC.64 R2, c[0x0][0x388] ;  /* 0x0000e200ff027b82 */ /* 0x000e620000000a00 */
[----:B0-----:R-:W-:-:S05]  /*0200*/  IMAD.WIDE R4, R9, 0x4, R4 ;  /* 0x0000000409047825 */ /* 0x001fca00078e0204 */
[----:B------:R-:W2:Y:S01]  /*0210*/  LDG.E.CONSTANT R14, desc[UR8][R4.64] ;  /* 0x00000008040e7981 */ /* 0x000ea2000c1e9900 */
[----:B-1----:R-:W-:-:S03]  /*0220*/  IMAD.WIDE.U32 R2, R11, 0x4, R2 ;  /* 0x000000040b027825 */ /* 0x002fc600078e0002 */
        /* <DEDUP_REMOVED lines=26> */
[----:B------:R-:W5:Y:S01]  /*03d0*/  LDG.E.CONSTANT R20, desc[UR8][R2.64+0x28] ;  /* 0x0000280802147981 */ /* 0x000f62000c1e9900 */
[----:B------:R-:W-:-:S03]  /*03e0*/  FFMA R24, R21, R22, R24 ;  /* 0x0000001615187223 */ /* 0x000fc60000000018 */
[----:B------:R-:W5:Y:S04]  /*03f0*/  LDG.E.CONSTANT R21, desc[UR8][R4.64+0x2c] ;  /* 0x00002c0804157981 */ /* 0x000f68000c1e9900 */
[----:B------:R-:W5:Y:S01]  /*0400*/  LDG.E.CONSTANT R22, desc[UR8][R2.64+0x2c] ;  /* 0x00002c0802167981 */ /* 0x000f62000c1e9900 */
[----:B------:R-:W-:-:S03]  /*0410*/  FFMA R24, R9, R10, R24 ;  /* 0x0000000a09187223 */ /* 0x000fc60000000018 */
[----:B------:R-:W5:Y:S04]  /*0420*/  LDG.E.CONSTANT R9, desc[UR8][R4.64+0x30] ;  /* 0x0000300804097981 */ /* 0x000f68000c1e9900 */
[----:B------:R-:W5:Y:S01]  /*0430*/  LDG.E.CONSTANT R10, desc[UR8][R2.64+0x30] ;  /* 0x00003008020a7981 */ /* 0x000f62000c1e9900 */
[----:B------:R-:W-:-:S03]  /*0440*/  FFMA R28, R11, R12, R24 ;  /* 0x0000000c0b1c7223 */ /* 0x000fc60000000018 */
[----:B------:R-:W5:Y:S04]  /*0450*/  LDG.E.CONSTANT R24, desc[UR8][R4.64+0x34] ;  /* 0x0000340804187981 */ /* 0x000f68000c1e9900 */
[----:B------:R-:W5:Y:S04]  /*0460*/  LDG.E.CONSTANT R11, desc[UR8][R2.64+0x34] ;  /* 0x00003408020b7981 */ /* 0x000f68000c1e9900 */
[----:B------:R-:W5:Y:S04]  /*0470*/  LDG.E.CONSTANT R12, desc[UR8][R4.64+0x38] ;  /* 0x00003808040c7981 */ /* 0x000f68000c1e9900 */
[----:B------:R-:W5:Y:S01]  /*0480*/  LDG.E.CONSTANT R23, desc[UR8][R2.64+0x38] ;  /* 0x0000380802177981 */ /* 0x000f62000c1e9900 */
[----:B------:R-:W-:Y:S01]  /*0490*/  UIADD3 UR4, UPT, UPT, UR4, 0x10, URZ ;  /* 0x0000001004047890 */ /* 0x000fe2000fffe0ff */
[----:B--2---:R-:W-:-:S04]  /*04a0*/  FFMA R13, R13, R16, R28 ;  /* 0x000000100d0d7223 */ /* 0x004fc8000000001c */
[----:B---3--:R-:W-:-:S04]  /*04b0*/  FFMA R14, R14, R15, R13 ;  /* 0x0000000f0e0e7223 */ /* 0x008fc8000000000d */
[----:B----4-:R-:W-:-:S04]  /*04c0*/  FFMA R14, R17, R18, R14 ;  /* 0x00000012110e7223 */ /* 0x010fc8000000000e */
[----:B-----5:R-:W-:-:S04]  /*04d0*/  FFMA R14, R19, R20, R14 ;  /* 0x00000014130e7223 */ /* 0x020fc8000000000e */
[----:B------:R-:W-:-:S04]  /*04e0*/  FFMA R14, R21, R22, R14 ;  /* 0x00000016150e7223 */ /* 0x000fc8000000000e */
[----:B------:R-:W-:Y:S01]  /*04f0*/  FFMA R9, R9, R10, R14 ;  /* 0x0000000a09097223 */ /* 0x000fe2000000000e */
[----:B------:R-:W-:-:S04]  /*0500*/  LOP3.LUT R10, R7, 0x7ffffff0, RZ, 0xc0, !PT ;  /* 0x7ffffff0070a7812 */ /* 0x000fc800078ec0ff */
[----:B------:R-:W-:Y:S01]  /*0510*/  ISETP.NE.AND P0, PT, R10, UR4, PT ;  /* 0x000000040a007c0c */ /* 0x000fe2000bf05270 */
[----:B------:R-:W-:-:S04]  /*0520*/  FFMA R9, R24, R11, R9 ;  /* 0x0000000b18097223 */ /* 0x000fc80000000009 */
[----:B------:R-:W-:-:S04]  /*0530*/  FFMA R12, R12, R23, R9 ;  /* 0x000000170c0c7223 */ /* 0x000fc80000000009 */
[----:B------:R-:W-:-:S04]  /*0540*/  FFMA R13, R25, R26, R12 ;  /* 0x0000001a190d7223 */ /* 0x000fc8000000000c */
[----:B------:R-:W-:Y:S05]  /*0550*/  @P0 BRA `(.L_x_268) ;  /* 0xfffffffc00180947 */ /* 0x000fea000383ffff */
[----:B------:R-:W-:-:S07]  /*0560*/  MOV R9, R10 ;  /* 0x0000000a00097202 */ /* 0x000fce0000000f00 */
.L_x_267:
[----:B------:R-:W-:-:S09]  /*0570*/  UISETP.NE.AND UP0, UPT, UR6, URZ, UPT ;  /* 0x000000ff0600728c */ /* 0x000fd2000bf05270 */
[----:B------:R-:W-:Y:S05]  /*0580*/  BRA.U !UP0, `(.L_x_269) ;  /* 0x0000000508747547 */ /* 0x000fea000b800000 */
[----:B------:R-:W-:Y:S02]  /*0590*/  UIADD3 UR4, UPT, UPT, UR6, -0x1, URZ ;  /* 0xffffffff06047890 */ /* 0x000fe4000fffe0ff */
[----:B------:R-:W-:Y:S02]  /*05a0*/  UISETP.NE.AND UP1, UPT, UR5, URZ, UPT ;  /* 0x000000ff0500728c */ /* 0x000fe4000bf25270 */
[----:B------:R-:W-:-:S09]  /*05b0*/  UISETP.GE.U32.AND UP0, UPT, UR4, 0x7, UPT ;  /* 0x000000070400788c */ /* 0x000fd2000bf06070 */
[----:B------:R-:W-:Y:S05]  /*05c0*/  BRA.U !UP0, `(.L_x_270) ;  /* 0x0000000108907547 */ /* 0x000fea000b800000 */
[----:B------:R-:W0:Y:S01]  /*05d0*/  LDC.64 R10, c[0x0][0x388] ;  /* 0x0000e200ff0a7b82 */ /* 0x000e220000000a00 */
[----:B------:R-:W-:Y:S01]  /*05e0*/  IADD3 R17, PT, PT, R8, R9, RZ ;  /* 0x0000000908117210 */ /* 0x000fe20007ffe0ff */
[----:B------:R-:W-:Y:S01]  /*05f0*/  IMAD R15, R0, R7, R9 ;  /* 0x00000007000f7224 */ /* 0x000fe200078e0209 */
[----:B------:R-:W-:-:S04]  /*0600*/  IADD3 R12, P0, PT, R8, R9, RZ ;  /* 0x00000009080c7210 */ /* 0x000fc80007f1e0ff */
[----:B------:R-:W-:Y:S01]  /*0610*/  IADD3.X R14, PT, PT, RZ, RZ, RZ, P0, !PT ;  /* 0x000000ffff0e7210 */ /* 0x000fe200007fe4ff */
[----:B------:R-:W1:Y:S08]  /*0620*/  LDC.64 R2, c[0x0][0x388] ;  /* 0x0000e200ff027b82 */ /* 0x000e700000000a00 */
[----:B------:R-:W2:Y:S01]  /*0630*/  LDC.64 R4, c[0x0][0x380] ;  /* 0x0000e000ff047b82 */ /* 0x000ea20000000a00 */
[----:B0-----:R-:W-:-:S05]  /*0640*/  IMAD.WIDE.U32 R10, R17, 0x4, R10 ;  /* 0x00000004110a7825 */ /* 0x001fca00078e000a */
[----:B------:R-:W3:Y:S01]  /*0650*/  LDG.E.CONSTANT R22, desc[UR8][R10.64] ;  /* 0x000000080a167981 */ /* 0x000ee2000c1e9900 */
[----:B-1----:R-:W-:-:S04]  /*0660*/  LEA R2, P0, R12, R2, 0x2 ;  /* 0x000000020c027211 */ /* 0x002fc800078010ff */
[----:B------:R-:W-:Y:S01]  /*0670*/  LEA.HI.X R3, R12, R3, R14, 0x2, P0 ;  /* 0x000000030c037211 */ /* 0x000fe200000f140e */
[----:B--2---:R-:W-:-:S04]  /*0680*/  IMAD.WIDE R4, R15, 0x4, R4 ;  /* 0x000000040f047825 */ /* 0x004fc800078e0204 */
[----:B------:R-:W2:Y:S04]  /*0690*/  LDG.E.CONSTANT R24, desc[UR8][R2.64+0x4] ;  /* 0x0000040802187981 */ /* 0x000ea8000c1e9900 */
[----:B------:R-:W3:Y:S04]  /*06a0*/  LDG.E.CONSTANT R20, desc[UR8][R4.64] ;  /* 0x0000000804147981 */ /* 0x000ee8000c1e9900 */
[----:B------:R-:W2:Y:S04]  /*06b0*/  LDG.E.CONSTANT R23, desc[UR8][R4.64+0x4] ;  /* 0x0000040804177981 */ /* 0x000ea8000c1e9900 */
        /* <DEDUP_REMOVED lines=12> */
[----:B------:R-:W-:Y:S01]  /*0780*/  IADD3 R9, PT, PT, R9, 0x8, RZ ;  /* 0x0000000809097810 */ /* 0x000fe20007ffe0ff */
[----:B---3--:R-:W-:-:S04]  /*0790*/  FFMA R20, R20, R22, R13 ;  /* 0x0000001614147223 */ /* 0x008fc8000000000d */
[----:B--2---:R-:W-:-:S04]  /*07a0*/  FFMA R20, R23, R24, R20 ;  /* 0x0000001817147223 */ /* 0x004fc80000000014 */
[----:B----4-:R-:W-:-:S04]  /*07b0*/  FFMA R25, R25, R26, R20 ;  /* 0x0000001a19197223 */ /* 0x010fc80000000014 */
[----:B-----5:R-:W-:-:S04]  /*07c0*/  FFMA R19, R16, R19, R25 ;  /* 0x0000001310137223 */ /* 0x020fc80000000019 */
[----:B------:R-:W-:-:S04]  /*07d0*/  FFMA R17, R14, R17, R19 ;  /* 0x000000110e117223 */ /* 0x000fc80000000013 */
[----:B------:R-:W-:-:S04]  /*07e0*/  FFMA R15, R12, R15, R17 ;  /* 0x0000000f0c0f7223 */ /* 0x000fc80000000011 */
[----:B------:R-:W-:-:S04]  /*07f0*/  FFMA R11, R10, R11, R15 ;  /* 0x0000000b0a0b7223 */ /* 0x000fc8000000000f */
[----:B------:R-:W-:-:S07]  /*0800*/  FFMA R13, R18, R21, R11 ;  /* 0x00000015120d7223 */ /* 0x000fce000000000b */
.L_x_270:
[----:B------:R-:W-:Y:S05]  /*0810*/  BRA.U !UP1, `(.L_x_269) ;  /* 0x0000000109d07547 */ /* 0x000fea000b800000 */
[----:B------:R-:W-:Y:S01]  /*0820*/  UIADD3 UR4, UPT, UPT, UR5, -0x1, URZ ;  /* 0xffffffff05047890 */ /* 0x000fe2000fffe0ff */
[----:B------:R-:W-:-:S03]  /*0830*/  LOP3.LUT P0, R12, R7, 0x3, RZ, 0xc0, !PT ;  /* 0x00000003070c7812 */ /* 0x000fc6000780c0ff */
        /* <DEDUP_REMOVED lines=9> */
[----:B0-----:R-:W-:-:S06]  /*08d0*/  IMAD.WIDE.U32 R10, R17, 0x4, R10 ;  /* 0x00000004110a7825 */ /* 0x001fcc00078e000a */
        /* <DEDUP_REMOVED lines=10> */
[----:B------:R-:W5:Y:S01]  /*0980*/  LDG.E.CONSTANT R20, desc[UR8][R2.64+0xc] ;  /* 0x00000c0802147981 */ /* 0x000f62000c1e9900 */
[----:B------:R-:W-:Y:S01]  /*0990*/  IADD3 R9, PT, PT, R9, 0x4, RZ ;  /* 0x0000000409097810 */ /* 0x000fe20007ffe0ff */
[----:B---3--:R-:W-:-:S04]  /*09a0*/  FFMA R14, R14, R10, R13 ;  /* 0x0000000a0e0e7223 */ /* 0x008fc8000000000d */
[----:B--2---:R-:W-:-:S04]  /*09b0*/  FFMA R14, R15, R16, R14 ;  /* 0x000000100f0e7223 */ /* 0x004fc8000000000e */
[----:B----4-:R-:W-:-:S04]  /*09c0*/  FFMA R14, R17, R18, R14 ;  /* 0x00000012110e7223 */ /* 0x010fc8000000000e */
[----:B-----5:R-:W-:-:S07]  /*09d0*/  FFMA R13, R19, R20, R14 ;  /* 0x00000014130d7223 */ /* 0x020fce000000000e */
.L_x_271:
[----:B------:R-:W-:Y:S05]  /*09e0*/  @!P0 BRA `(.L_x_269) ;  /* 0x00000000005c8947 */ /* 0x000fea0003800000 */
[----:B------:R-:W0:Y:S01]  /*09f0*/  LDC.64 R4, c[0x0][0x388] ;  /* 0x0000e200ff047b82 */ /* 0x000e220000000a00 */
[----:B------:R-:W-:Y:S01]  /*0a00*/  IADD3 R11, PT, PT, R8, R9, RZ ;  /* 0x00000009080b7210 */ /* 0x000fe20007ffe0ff */
[----:B------:R-:W-:-:S06]  /*0a10*/  IMAD R7, R0, R7, R9 ;  /* 0x0000000700077224 */ /* 0x000fcc00078e0209 */
[----:B------:R-:W1:Y:S01]  /*0a20*/  LDC.64 R2, c[0x0][0x380] ;  /* 0x0000e000ff027b82 */ /* 0x000e620000000a00 */
[----:B0-----:R-:W-:-:S06]  /*0a30*/  IMAD.WIDE.U32 R4, R11, 0x4, R4 ;  /* 0x000000040b047825 */ /* 0x001fcc00078e0004 */
[----:B------:R-:W2:Y:S01]  /*0a40*/  LDG.E.CONSTANT R4, desc[UR8][R4.64] ;  /* 0x0000000804047981 */ /* 0x000ea2000c1e9900 */
[----:B-1----:R-:W-:-:S05]  /*0a50*/  IMAD.WIDE R2, R7, 0x4, R2 ;  /* 0x0000000407027825 */ /* 0x002fca00078e0202 */
[----:B------:R-:W2:Y:S01]  /*0a60*/  LDG.E.CONSTANT R10, desc[UR8][R2.64] ;  /* 0x00000008020a7981 */ /* 0x000ea2000c1e9900 */
[----:B------:R-:W-:Y:S01]  /*0a70*/  ISETP.NE.AND P0, PT, R12, 0x1, PT ;  /* 0x000000010c00780c */ /* 0x000fe20003f05270 */
[----:B--2---:R-:W-:-:S12]  /*0a80*/  FFMA R13, R10, R4, R13 ;  /* 0x000000040a0d7223 */ /* 0x004fd8000000000d */
[----:B------:R-:W-:Y:S05]  /*0a90*/  @!P0 BRA `(.L_x_269) ;  /* 0x0000000000308947 */ /* 0x000fea0003800000 */
[----:B------:R-:W0:Y:S01]  /*0aa0*/  LDC.64 R10, c[0x0][0x388] ;  /* 0x0000e200ff0a7b82 */ /* 0x000e220000000a00 */
[----:B------:R-:W-:Y:S02]  /*0ab0*/  IADD3 R8, P1, PT, R8, R9, RZ ;  /* 0x0000000908087210 */ /* 0x000fe40007f3e0ff */
[----:B------:R-:W-:Y:S02]  /*0ac0*/  ISETP.NE.AND P0, PT, R12, 0x2, PT ;  /* 0x000000020c00780c */ /* 0x000fe40003f05270 */
[----:B------:R-:W-:Y:S02]  /*0ad0*/  IADD3.X R5, PT, PT, RZ, RZ, RZ, P1, !PT ;  /* 0x000000ffff057210 */ /* 0x000fe40000ffe4ff */
[----:B0-----:R-:W-:-:S09]  /*0ae0*/  LEA R4, P1, R8, R10, 0x2 ;  /* 0x0000000a08047211 */ /* 0x001fd200078210ff */
[----:B------:R-:W2:Y:S01]  /*0af0*/  @P0 LDG.E.CONSTANT R10, desc[UR8][R2.64+0x8] ;  /* 0x00000808020a0981 */ /* 0x000ea2000c1e9900 */
[----:B------:R-:W-:-:S03]  /*0b00*/  LEA.HI.X R5, R8, R11, R5, 0x2, P1 ;  /* 0x0000000b08057211 */ /* 0x000fc600008f1405 */
[----:B------:R-:W3:Y:S04]  /*0b10*/  LDG.E.CONSTANT R8, desc[UR8][R2.64+0x4] ;  /* 0x0000040802087981 */ /* 0x000ee8000c1e9900 */
[----:B------:R-:W3:Y:S04]  /*0b20*/  LDG.E.CONSTANT R7, desc[UR8][R4.64+0x4] ;  /* 0x0000040804077981 */ /* 0x000ee8000c1e9900 */
[----:B------:R-:W2:Y:S01]  /*0b30*/  @P0 LDG.E.CONSTANT R9, desc[UR8][R4.64+0x8] ;  /* 0x0000080804090981 */ /* 0x000ea2000c1e9900 */
[----:B---3--:R-:W-:-:S04]  /*0b40*/  FFMA R13, R8, R7, R13 ;  /* 0x00000007080d7223 */ /* 0x008fc8000000000d */
[----:B--2---:R-:W-:-:S07]  /*0b50*/  @P0 FFMA R13, R10, R9, R13 ;  /* 0x000000090a0d0223 */ /* 0x004fce000000000d */
.L_x_269:
[----:B------:R-:W0:Y:S01]  /*0b60*/  LDC.64 R2, c[0x0][0x390] ;  /* 0x0000e400ff027b82 */ /* 0x000e220000000a00 */
[----:B------:R-:W-:Y:S01]  /*0b70*/  HFMA2 R8, -RZ, RZ, 1.125, -9232 ;  /* 0x3c80f082ff087431 */ /* 0x000fe200000001ff */
[----:B------:R-:W1:Y:S01]  /*0b80*/  LDCU UR4, c[0x0][0x3c4] ;  /* 0x00007880ff0477ac */ /* 0x000e620008000800 */
[----:B0-----:R-:W-:-:S06]  /*0b90*/  IMAD.WIDE.U32 R2, R6, 0x4, R2 ;  /* 0x0000000406027825 */ /* 0x001fcc00078e0002 */
[----:B------:R-:W2:Y:S02]  /*0ba0*/  LDG.E.CONSTANT R2, desc[UR8][R2.64] ;  /* 0x0000000802027981 */ /* 0x000ea4000c1e9900 */
[----:B--2---:R-:W-:Y:S01]  /*0bb0*/  FADD R13, R2, R13 ;  /* 0x0000000d020d7221 */ /* 0x004fe20000000000 */
[----:B------:R-:W-:-:S03]  /*0bc0*/  MOV R2, 0x3f800000 ;  /* 0x3f80000000027802 */ /* 0x000fc60000000f00 */
[----:B------:R-:W-:-:S04]  /*0bd0*/  FMUL R4, R13, 0.044714998453855514526 ;  /* 0x3d3727130d047820 */ /* 0x000fc80000400000 */
[----:B------:R-:W-:-:S04]  /*0be0*/  FMUL R4, R13, R4 ;  /* 0x000000040d047220 */ /* 0x000fc80000400000 */
[C---:B------:R-:W-:Y:S01]  /*0bf0*/  FFMA R4, R13.reuse, R4, R13 ;  /* 0x000000040d047223 */ /* 0x040fe2000000000d */
[----:B------:R-:W-:-:S03]  /*0c00*/  FMUL R13, R13, 0.5 ;  /* 0x3f0000000d0d7820 */ /* 0x000fc60000400000 */
[----:B------:R-:W-:-:S04]  /*0c10*/  FMUL R4, R4, 0.79788458347320556641 ;  /* 0x3f4c422a04047820 */ /* 0x000fc80000400000 */
[C---:B------:R-:W-:Y:S01]  /*0c20*/  FMUL R5, |R4|.reuse, 2.8853900432586669922 ;  /* 0x4038aa3b04057820 */ /* 0x040fe20000400200 */
[C---:B------:R-:W-:Y:S01]  /*0c30*/  FMUL R9, R4.reuse, R4 ;  /* 0x0000000404097220 */ /* 0x040fe20000400000 */
[C---:B------:R-:W-:Y:S02]  /*0c40*/  FSETP.GE.AND P0, PT, |R4|.reuse, 9.010913848876953125, PT ;  /* 0x41102cb40400780b */ /* 0x040fe40003f06200 */
[----:B------:R-:W-:Y:S01]  /*0c50*/  FSETP.GE.AND P1, PT, |R4|, 0.60000002384185791016, PT ;  /* 0x3f19999a0400780b */ /* 0x000fe20003f26200 */
[C---:B------:R-:W-:Y:S01]  /*0c60*/  FFMA R8, R9.reuse, R8, -0.052303962409496307373 ;  /* 0xbd563cae09087423 */ /* 0x040fe20000000008 */
[----:B------:R-:W0:Y:S03]  /*0c70*/  MUFU.EX2 R5, R5 ;  /* 0x0000000500057308 */ /* 0x000e260000000800 */
[----:B------:R-:W-:Y:S01]  /*0c80*/  FFMA R8, R9, R8, 0.1331529766321182251 ;  /* 0x3e08594109087423 */ /* 0x000fe20000000008 */
[----:B0-----:R-:W-:-:S06]  /*0c90*/  FADD R7, R5, 1 ;  /* 0x3f80000005077421 */ /* 0x001fcc0000000000 */
[----:B------:R-:W0:Y:S02]  /*0ca0*/  MUFU.RCP R7, R7 ;  /* 0x0000000700077308 */ /* 0x000e240000001000 */
[----:B0-----:R-:W-:-:S05]  /*0cb0*/  FFMA R2, R7, -2, R2 ;  /* 0xc000000007027823 */ /* 0x001fca0000000002 */
[----:B------:R-:W-:Y:S01]  /*0cc0*/  FSEL R3, R2, 1, !P0 ;  /* 0x3f80000002037808 */ /* 0x000fe20004000000 */
[----:B------:R-:W-:-:S03]  /*0cd0*/  FFMA R2, R9, R8, -0.33332768082618713379 ;  /* 0xbeaaa9ed09027423 */ /* 0x000fc60000000008 */
[----:B------:R-:W-:Y:S01]  /*0ce0*/  LOP3.LUT R3, R3, 0x80000000, R4, 0xb8, !PT ;  /* 0x8000000003037812 */ /* 0x000fe200078eb804 */
[----:B------:R-:W-:-:S04]  /*0cf0*/  FFMA R9, R9, R2, RZ ;  /* 0x0000000209097223 */ /* 0x000fc800000000ff */
[----:B------:R-:W-:-:S04]  /*0d00*/  @!P1 FFMA R3, R4, R9, R4 ;  /* 0x0000000904039223 */ /* 0x000fc80000000004 */
[----:B------:R-:W-:Y:S01]  /*0d10*/  FADD R2, R3, 1 ;  /* 0x3f80000003027421 */ /* 0x000fe20000000000 */
[C---:B------:R-:W-:Y:S02]  /*0d20*/  LEA R3, R6.reuse, R1, 0x2 ;  /* 0x0000000106037211 */ /* 0x040fe400078e10ff */
[----:B------:R-:W-:Y:S01]  /*0d30*/  IADD3 R6, PT, PT, R6, 0x1, RZ ;  /* 0x0000000106067810 */ /* 0x000fe20007ffe0ff */
[----:B------:R-:W-:-:S03]  /*0d40*/  FMUL R2, R13, R2 ;  /* 0x000000020d027220 */ /* 0x000fc60000400000 */
[----:B-1----:R-:W-:Y:S02]  /*0d50*/  ISETP.NE.AND P0, PT, R6, UR4, PT ;  /* 0x0000000406007c0c */ /* 0x002fe4000bf05270 */
[----:B------:R3:W-:Y:S11]  /*0d60*/  STL [R3], R2 ;  /* 0x0000000203007387 */ /* 0x0007f60000100800 */
[----:B---3--:R-:W-:Y:S05]  /*0d70*/  @!P0 BRA `(.L_x_265) ;  /* 0x0000000c00348947 */ /* 0x008fea0003800000 */
[----:B------:R-:W-:Y:S05]  /*0d80*/  BRA `(.L_x_272) ;  /* 0xfffffff000ec7947 */ /* 0x000fea000383ffff */
.L_x_266:
[----:B------:R-:W-:Y:S01]  /*0d90*/  UISETP.GE.U32.AND UP0, UPT, UR4, 0x4, UPT ;  /* 0x000000040400788c */ /* 0x000fe2000bf06070 */
[----:B------:R-:W-:Y:S01]  /*0da0*/  HFMA2 R6, -RZ, RZ, 0, 0 ;  /* 0x00000000ff067431 */ /* 0x000fe200000001ff */
[----:B------:R-:W-:-:S04]  /*0db0*/  ULOP3.LUT UR5, UR4, 0x3, URZ, 0xc0, !UPT ;  /* 0x0000000304057892 */ /* 0x000fc8000f8ec0ff */
[----:B------:R-:W-:-:S03]  /*0dc0*/  UISETP.NE.AND UP1, UPT, UR5, URZ, UPT ;  /* 0x000000ff0500728c */ /* 0x000fc6000bf25270 */
[----:B------:R-:W-:Y:S08]  /*0dd0*/  BRA.U !UP0, `(.L_x_273) ;  /* 0x0000000508b07547 */ /* 0x000ff0000b800000 */
[----:B------:R-:W0:Y:S01]  /*0de0*/  LDC.64 R4, c[0x0][0x390] ;  /* 0x0000e400ff047b82 */ /* 0x000e220000000a00 */
[----:B------:R-:W-:Y:S01]  /*0df0*/  ULOP3.LUT UR6, UR4, 0x7ffffffc, URZ, 0xc0, !UPT ;  /* 0x7ffffffc04067892 */ /* 0x000fe2000f8ec0ff */
[----:B------:R-:W-:-:S05]  /*0e00*/  MOV R7, RZ ;  /* 0x000000ff00077202 */ /* 0x000fca0000000f00 */
[----:B------:R-:W-:-:S07]  /*0e10*/  MOV R6, UR6 ;  /* 0x0000000600067c02 */ /* 0x000fce0008000f00 */
.L_x_274:
[----:B01----:R-:W-:-:S05]  /*0e20*/  IMAD.WIDE.U32 R2, R7, 0x4, R4 ;  /* 0x0000000407027825 */ /* 0x003fca00078e0004 */
[----:B------:R-:W2:Y:S04]  /*0e30*/  LDG.E.CONSTANT R12, desc[UR8][R2.64+0x4] ;  /* 0x00000408020c7981 */ /* 0x000ea8000c1e9900 */
[----:B------:R-:W3:Y:S04]  /*0e40*/  LDG.E.CONSTANT R13, desc[UR8][R2.64] ;  /* 0x00000008020d7981 */ /* 0x000ee8000c1e9900 */
[----:B------:R-:W4:Y:S04]  /*0e50*/  LDG.E.CONSTANT R11, desc[UR8][R2.64+0x8] ;  /* 0x00000808020b7981 */ /* 0x000f28000c1e9900 */
[----:B------:R-:W5:Y:S01]  /*0e60*/  LDG.E.CONSTANT R10, desc[UR8][R2.64+0xc] ;  /* 0x00000c08020a7981 */ /* 0x000f62000c1e9900 */
[----:B--2---:R-:W-:-:S04]  /*0e70*/  FADD R12, RZ, R12 ;  /* 0x0000000cff0c7221 */ /* 0x004fc80000000000 */
[----:B------:R-:W-:Y:S01]  /*0e80*/  FMUL R9, R12, 0.044714998453855514526 ;  /* 0x3d3727130c097820 */ /* 0x000fe20000400000 */
[----:B---3--:R-:W-:-:S03]  /*0e90*/  FADD R13, RZ, R13 ;  /* 0x0000000dff0d7221 */ /* 0x008fc60000000000 */
[C---:B------:R-:W-:Y:S01]  /*0ea0*/  FMUL R9, R12.reuse, R9 ;  /* 0x000000090c097220 */ /* 0x040fe20000400000 */
[C---:B------:R-:W-:Y:S01]  /*0eb0*/  FMUL R8, R13.reuse, 0.044714998453855514526 ;  /* 0x3d3727130d087820 */ /* 0x040fe20000400000 */
[----:B----4-:R-:W-:Y:S02]  /*0ec0*/  FADD R11, RZ, R11 ;  /* 0x0000000bff0b7221 */ /* 0x010fe40000000000 */
[----:B------:R-:W-:Y:S01]  /*0ed0*/  FFMA R9, R12, R9, R12 ;  /* 0x000000090c097223 */ /* 0x000fe2000000000c */
[----:B-----5:R-:W-:Y:S01]  /*0ee0*/  FADD R10, RZ, R10 ;  /* 0x0000000aff0a7221 */ /* 0x020fe20000000000 */
[----:B------:R-:W-:Y:S01]  /*0ef0*/  FMUL R8, R13, R8 ;  /* 0x000000080d087220 */ /* 0x000fe20000400000 */
[----:B------:R-:W-:Y:S01]  /*0f00*/  FMUL R14, R11, 0.044714998453855514526 ;  /* 0x3d3727130b0e7820 */ /* 0x000fe20000400000 */
[----:B------:R-:W-:Y:S01]  /*0f10*/  FMUL R16, R9, 0.79788458347320556641 ;  /* 0x3f4c422a09107820 */ /* 0x000fe20000400000 */
[----:B------:R-:W-:Y:S01]  /*0f20*/  FMUL R9, R10, 0.044714998453855514526 ;  /* 0x3d3727130a097820 */ /* 0x000fe20000400000 */
[----:B------:R-:W-:Y:S01]  /*0f30*/  FFMA R8, R13, R8, R13 ;  /* 0x000000080d087223 */ /* 0x000fe2000000000d */
[----:B------:R-:W-:-:S02]  /*0f40*/  FMUL R14, R11, R14 ;  /* 0x0000000e0b0e7220 */ /* 0x000fc40000400000 */
[----:B------:R-:W-:Y:S01]  /*0f50*/  FMUL R9, R10, R9 ;  /* 0x000000090a097220 */ /* 0x000fe20000400000 */
[----:B------:R-:W-:Y:S01]  /*0f60*/  FMUL R8, R8, 0.79788458347320556641 ;  /* 0x3f4c422a08087820 */ /* 0x000fe20000400000 */
[----:B------:R-:W-:Y:S02]  /*0f70*/  FFMA R14, R11, R14, R11 ;  /* 0x0000000e0b0e7223 */ /* 0x000fe4000000000b */
[----:B------:R-:W-:Y:S01]  /*0f80*/  FFMA R9, R10, R9, R10 ;  /* 0x000000090a097223 */ /* 0x000fe2000000000a */
[----:B------:R-:W-:Y:S01]  /*0f90*/  FMUL R2, |R8|, 2.8853900432586669922 ;  /* 0x4038aa3b08027820 */ /* 0x000fe20000400200 */
[----:B------:R-:W-:Y:S02]  /*0fa0*/  FMUL R15, R14, 0.79788458347320556641 ;  /* 0x3f4c422a0e0f7820 */ /* 0x000fe40000400000 */
[----:B------:R-:W-:-:S03]  /*0fb0*/  FMUL R14, R9, 0.79788458347320556641 ;  /* 0x3f4c422a090e7820 */ /* 0x000fc60000400000 */
[----:B------:R-:W0:Y:S01]  /*0fc0*/  MUFU.EX2 R2, R2 ;  /* 0x0000000200027308 */ /* 0x000e220000000800 */
[----:B------:R-:W-:Y:S01]  /*0fd0*/  FMUL R22, |R14|, 2.8853900432586669922 ;  /* 0x4038aa3b0e167820 */ /* 0x000fe20000400200 */
[----:B------:R-:W-:Y:S01]  /*0fe0*/  FMUL R18, |R15|, 2.8853900432586669922 ;  /* 0x4038aa3b0f127820 */ /* 0x000fe20000400200 */
[----:B------:R-:W-:-:S05]  /*0ff0*/  FMUL R3, |R16|, 2.8853900432586669922 ;  /* 0x4038aa3b10037820 */ /* 0x000fca0000400200 */
[----:B------:R-:W1:Y:S01]  /*1000*/  MUFU.EX2 R22, R22 ;  /* 0x0000001600167308 */ /* 0x000e620000000800 */
[----:B------:R-:W-:Y:S01]  /*1010*/  MOV R9, 0x3c80f082 ;  /* 0x3c80f08200097802 */ /* 0x000fe20000000f00 */
[----:B------:R-:W-:-:S06]  /*1020*/  FMUL R17, R8, R8 ;  /* 0x0000000808117220 */ /* 0x000fcc0000400000 */
[----:B------:R-:W2:Y:S01]  /*1030*/  MUFU.EX2 R18, R18 ;  /* 0x0000001200127308 */ /* 0x000ea20000000800 */
[----:B0-----:R-:W-:Y:S01]  /*1040*/  FADD R2, R2, 1 ;  /* 0x3f80000002027421 */ /* 0x001fe20000000000 */
[----:B------:R-:W-:-:S06]  /*1050*/  FFMA R20, R17, R9, -0.052303962409496307373 ;  /* 0xbd563cae11147423 */ /* 0x000fcc0000000009 */
[----:B------:R-:W0:Y:S01]  /*1060*/  MUFU.EX2 R3, R3 ;  /* 0x0000000300037308 */ /* 0x000e220000000800 */
[----:B------:R-:W-:Y:S01]  /*1070*/  FMUL R19, R16, R16 ;  /* 0x0000001010137220 */ /* 0x000fe20000400000 */
[----:B-1----:R-:W-:-:S03]  /*1080*/  FADD R24, R22, 1 ;  /* 0x3f80000016187421 */ /* 0x002fc60000000000 */
[----:B------:R-:W-:-:S03]  /*1090*/  FFMA R22, R19, R9, -0.052303962409496307373 ;  /* 0xbd563cae13167423 */ /* 0x000fc60000000009 */
[----:B------:R1:W3:Y:S01]  /*10a0*/  MUFU.RCP R25, R2 ;  /* 0x0000000200197308 */ /* 0x0002e20000001000 */
[----:B--2---:R-:W-:Y:S01]  /*10b0*/  FADD R21, R18, 1 ;  /* 0x3f80000012157421 */ /* 0x004fe20000000000 */
[----:B------:R-:W-:Y:S01]  /*10c0*/  FFMA R22, R19, R22, 0.1331529766321182251 ;  /* 0x3e08594113167423 */ /* 0x000fe20000000016 */
[----:B-1----:R-:W-:Y:S01]  /*10d0*/  FFMA R2, R17, R20, 0.1331529766321182251 ;  /* 0x3e08594111027423 */ /* 0x002fe20000000014 */
[----:B0-----:R-:W-:-:S03]  /*10e0*/  FADD R23, R3, 1 ;  /* 0x3f80000003177421 */ /* 0x001fc60000000000 */
[C---:B------:R-:W-:Y:S01]  /*10f0*/  FFMA R2, R17.reuse, R2, -0.33332768082618713379 ;  /* 0xbeaaa9ed11027423 */ /* 0x040fe20000000002 */
[----:B------:R-:W0:Y:S03]  /*1100*/  MUFU.RCP R21, R21 ;  /* 0x0000001500157308 */ /* 0x000e260000001000 */
[----:B------:R-:W-:Y:S01]  /*1110*/  FFMA R17, R17, R2, RZ ;  /* 0x0000000211117223 */ /* 0x000fe200000000ff */
[----:B------:R-:W-:Y:S01]  /*1120*/  FFMA R2, R19, R22, -0.33332768082618713379 ;  /* 0xbeaaa9ed13027423 */ /* 0x000fe20000000016 */
[----:B------:R-:W-:-:S03]  /*1130*/  HFMA2 R22, -RZ, RZ, 1.875, 0 ;  /* 0x3f800000ff167431 */ /* 0x000fc600000001ff */
[----:B------:R-:W1:Y:S01]  /*1140*/  MUFU.RCP R20, R24 ;  /* 0x0000001800147308 */ /* 0x000e620000001000 */
[----:B------:R-:W-:Y:S01]  /*1150*/  FMUL R18, R15, R15 ;  /* 0x0000000f0f127220 */ /* 0x000fe20000400000 */
[----:B------:R-:W-:-:S06]  /*1160*/  FFMA R19, R19, R2, RZ ;  /* 0x0000000213137223 */ /* 0x000fcc00000000ff */
[----:B------:R-:W2:Y:S01]  /*1170*/  MUFU.RCP R23, R23 ;  /* 0x0000001700177308 */ /* 0x000ea20000001000 */
[----:B------:R-:W-:Y:S01]  /*1180*/  FMUL R2, R14, R14 ;  /* 0x0000000e0e027220 */ /* 0x000fe20000400000 */
[----:B---3--:R-:W-:Y:S01]  /*1190*/  FFMA R25, R25, -2, R22 ;  /* 0xc000000019197823 */ /* 0x008fe20000000016 */
[-C--:B------:R-:W-:Y:S01]  /*11a0*/  FFMA R3, R18, R9.reuse, -0.052303962409496307373 ;  /* 0xbd563cae12037423 */ /* 0x080fe20000000009 */
[----:B------:R-:W-:Y:S01]  /*11b0*/  FSETP.GE.AND P6, PT, |R8|, 9.010913848876953125, PT ;  /* 0x41102cb40800780b */ /* 0x000fe20003fc6200 */
[----:B------:R-:W-:Y:S01]  /*11c0*/  FFMA R9, R2, R9, -0.052303962409496307373 ;  /* 0xbd563cae02097423 */ /* 0x000fe20000000009 */
[----:B------:R-:W-:Y:S01]  /*11d0*/  FSETP.GE.AND P0, PT, |R15|, 0.60000002384185791016, PT ;  /* 0x3f19999a0f00780b */ /* 0x000fe20003f06200 */
[----:B------:R-:W-:Y:S01]  /*11e0*/  FFMA R3, R18, R3, 0.1331529766321182251 ;  /* 0x3e08594112037423 */ /* 0x000fe20000000003 */
[----:B------:R-:W-:Y:S01]  /*11f0*/  FSEL R25, R25, 1, !P6 ;  /* 0x3f80000019197808 */ /* 0x000fe20007000000 */
[----:B------:R-:W-:Y:S01]  /*1200*/  FFMA R9, R2, R9, 0.1331529766321182251 ;  /* 0x3e08594102097423 */ /* 0x000fe20000000009 */
[----:B------:R-:W-:-:S02]  /*1210*/  FSETP.GE.AND P2, PT, |R8|, 0.60000002384185791016, PT ;  /* 0x3f19999a0800780b */ /* 0x000fc40003f46200 */
[----:B------:R-:W-:Y:S01]  /*1220*/  FSETP.GE.AND P6, PT, |R14|, 0.60000002384185791016, PT ;  /* 0x3f19999a0e00780b */ /* 0x000fe20003fc6200 */
[--C-:B0-----:R-:W-:Y:S01]  /*1230*/  FFMA R21, R21, -2, R22.reuse ;  /* 0xc000000015157823 */ /* 0x101fe20000000016 */
[----:B------:R-:W-:Y:S01]  /*1240*/  FSETP.GE.AND P1, PT, |R16|, 0.60000002384185791016, PT ;  /* 0x3f19999a1000780b */ /* 0x000fe20003f26200 */
[----:B------:R-:W-:Y:S01]  /*1250*/  FFMA R3, R18, R3, -0.33332768082618713379 ;  /* 0xbeaaa9ed12037423 */ /* 0x000fe20000000003 */
[--C-:B-1----:R-:W-:Y:S01]  /*1260*/  FFMA R20, R20, -2, R22.reuse ;  /* 0xc000000014147823 */ /* 0x102fe20000000016 */
[----:B------:R-:W-:Y:S01]  /*1270*/  FSETP.GE.AND P4, PT, |R15|, 9.010913848876953125, PT ;  /* 0x41102cb40f00780b */ /* 0x000fe20003f86200 */
[----:B--2---:R-:W-:Y:S01]  /*1280*/  FFMA R23, R23, -2, R22 ;  /* 0xc000000017177823 */ /* 0x004fe20000000016 */
[----:B------:R-:W-:Y:S01]  /*1290*/  FSETP.GE.AND P3, PT, |R14|, 9.010913848876953125, PT ;  /* 0x41102cb40e00780b */ /* 0x000fe20003f66200 */
[----:B------:R-:W-:Y:S01]  /*12a0*/  FFMA R9, R2, R9, -0.33332768082618713379 ;  /* 0xbeaaa9ed02097423 */ /* 0x000fe20000000009 */
[----:B------:R-:W-:Y:S01]  /*12b0*/  FSETP.GE.AND P5, PT, |R16|, 9.010913848876953125, PT ;  /* 0x41102cb41000780b */ /* 0x000fe20003fa6200 */
[----:B------:R-:W-:Y:S01]  /*12c0*/  FFMA R18, R18, R3, RZ ;  /* 0x0000000312127223 */ /* 0x000fe200000000ff */
[----:B------:R-:W-:Y:S01]  /*12d0*/  FSEL R22, R21, 1, !P4 ;  /* 0x3f80000015167808 */ /* 0x000fe20006000000 */
[----:B------:R-:W-:Y:S01]  /*12e0*/  FFMA R9, R2, R9, RZ ;  /* 0x0000000902097223 */ /* 0x000fe200000000ff */
[----:B------:R-:W-:-:S02]  /*12f0*/  FSEL R3, R20, 1, !P3 ;  /* 0x3f80000014037808 */ /* 0x000fc40005800000 */
[----:B------:R-:W-:Y:S02]  /*1300*/  FSEL R23, R23, 1, !P5 ;  /* 0x3f80000017177808 */ /* 0x000fe40006800000 */
[--C-:B------:R-:W-:Y:S01]  /*1310*/  LOP3.LUT R22, R22, 0x80000000, R15.reuse, 0xb8, !PT ;  /* 0x8000000016167812 */ /* 0x100fe200078eb80f */
[----:B------:R-:W-:Y:S01]  /*1320*/  @!P0 FFMA R22, R15, R18, R15 ;  /* 0x000000120f168223 */ /* 0x000fe2000000000f */
[--C-:B------:R-:W-:Y:S01]  /*1330*/  LOP3.LUT R20, R25, 0x80000000, R8.reuse, 0xb8, !PT ;  /* 0x8000000019147812 */ /* 0x100fe200078eb808 */
[----:B------:R-:W-:Y:S01]  /*1340*/  @!P2 FFMA R20, R8, R17, R8 ;  /* 0x000000110814a223 */ /* 0x000fe20000000008 */
[--C-:B------:R-:W-:Y:S01]  /*1350*/  LOP3.LUT R3, R3, 0x80000000, R14.reuse, 0xb8, !PT ;  /* 0x8000000003037812 */ /* 0x100fe200078eb80e */
[----:B------:R-:W-:Y:S01]  /*1360*/  @!P6 FFMA R3, R14, R9, R14 ;  /* 0x000000090e03e223 */ /* 0x000fe2000000000e */
[--C-:B------:R-:W-:Y:S01]  /*1370*/  LOP3.LUT R21, R23, 0x80000000, R16.reuse, 0xb8, !PT ;  /* 0x8000000017157812 */ /* 0x100fe200078eb810 */
[----:B------:R-:W-:Y:S01]  /*1380*/  @!P1 FFMA R21, R16, R19, R16 ;  /* 0x0000001310159223 */ /* 0x000fe20000000010 */
[----:B------:R-:W-:Y:S01]  /*1390*/  FMUL R2, R10, 0.5 ;  /* 0x3f0000000a027820 */ /* 0x000fe20000400000 */
[----:B------:R-:W-:Y:S01]  /*13a0*/  FMUL R11, R11, 0.5 ;  /* 0x3f0000000b0b7820 */ /* 0x000fe20000400000 */
[----:B------:R-:W-:Y:S01]  /*13b0*/  FADD R10, R22, 1 ;  /* 0x3f800000160a7421 */ /* 0x000fe20000000000 */
[----:B------:R-:W-:Y:S01]  /*13c0*/  FMUL R8, R13, 0.5 ;  /* 0x3f0000000d087820 */ /* 0x000fe20000400000 */
[----:B------:R-:W-:Y:S01]  /*13d0*/  FADD R9, R20, 1 ;  /* 0x3f80000014097421 */ /* 0x000fe20000000000 */
[----:B------:R-:W-:Y:S01]  /*13e0*/  FADD R3, R3, 1 ;  /* 0x3f80000003037421 */ /* 0x000fe20000000000 */
[----:B------:R-:W-:Y:S01]  /*13f0*/  FMUL R12, R12, 0.5 ;  /* 0x3f0000000c0c7820 */ /* 0x000fe20000400000 */
[----:B------:R-:W-:Y:S01]  /*1400*/  FADD R21, R21, 1 ;  /* 0x3f80000015157421 */ /* 0x000fe20000000000 */
[----:B------:R-:W-:Y:S01]  /*1410*/  FMUL R10, R11, R10 ;  /* 0x0000000a0b0a7220 */ /* 0x000fe20000400000 */
[----:B------:R-:W-:Y:S01]  /*1420*/  FMUL R8, R8, R9 ;  /* 0x0000000908087220 */ /* 0x000fe20000400000 */
[----:B------:R-:W-:Y:S01]  /*1430*/  FMUL R11, R2, R3 ;  /* 0x00000003020b7220 */ /* 0x000fe20000400000 */
[----:B------:R-:W-:Y:S01]  /*1440*/  FMUL R9, R12, R21 ;  /* 0x000000150c097220 */ /* 0x000fe20000400000 */
[----:B------:R-:W-:-:S02]  /*1450*/  LEA R2, R7, R1, 0x2 ;  /* 0x0000000107027211 */ /* 0x000fc400078e10ff */
[----:B------:R-:W-:-:S03]  /*1460*/  IADD3 R7, PT, PT, R7, 0x4, RZ ;  /* 0x0000000407077810 */ /* 0x000fc60007ffe0ff */
[----:B------:R1:W-:Y:S01]  /*1470*/  STL.128 [R2], R8 ;  /* 0x0000000802007387 */ /* 0x0003e20000100c00 */
[----:B------:R-:W-:-:S13]  /*1480*/  ISETP.NE.AND P0, PT, R7, R6, PT ;  /* 0x000000060700720c */ /* 0x000fda0003f05270 */
[----:B------:R-:W-:Y:S05]  /*1490*/  @P0 BRA `(.L_x_274) ;  /* 0xfffffff800600947 */ /* 0x000fea000383ffff */
.L_x_273:
[----:B------:R-:W-:Y:S05]  /*14a0*/  BRA.U !UP1, `(.L_x_265) ;  /* 0x0000000509687547 */ /* 0x000fea000b800000 */
[----:B------:R-:W-:Y:S02]  /*14b0*/  UISETP.NE.AND UP0, UPT, UR5, 0x1, UPT ;  /* 0x000000010500788c */ /* 0x000fe4000bf05270 */
[----:B------:R-:W-:-:S04]  /*14c0*/  ULOP3.LUT UR6, UR4, 0x1, URZ, 0xc0, !UPT ;  /* 0x0000000104067892 */ /* 0x000fc8000f8ec0ff */
[----:B------:R-:W-:-:S03]  /*14d0*/  UISETP.NE.U32.AND UP1, UPT, UR6, 0x1, UPT ;  /* 0x000000010600788c */ /* 0x000fc6000bf25070 */
[----:B------:R-:W-:Y:S08]  /*14e0*/  BRA.U !UP0, `(.L_x_275) ;  /* 0x0000000108dc7547 */ /* 0x000ff0000b800000 */
[----:B-1----:R-:W0:Y:S02]  /*14f0*/  LDC.64 R2, c[0x0][0x390] ;  /* 0x0000e400ff027b82 */ /* 0x002e240000000a00 */
[----:B0-----:R-:W-:-:S05]  /*1500*/  IMAD.WIDE.U32 R2, R6, 0x4, R2 ;  /* 0x0000000406027825 */ /* 0x001fca00078e0002 */
[----:B------:R-:W2:Y:S04]  /*1510*/  LDG.E.CONSTANT R5, desc[UR8][R2.64] ;  /* 0x0000000802057981 */ /* 0x000ea8000c1e9900 */
[----:B------:R-:W3:Y:S01]  /*1520*/  LDG.E.CONSTANT R4, desc[UR8][R2.64+0x4] ;  /* 0x0000040802047981 */ /* 0x000ee2000c1e9900 */
[----:B------:R-:W-:Y:S01]  /*1530*/  HFMA2 R15, -RZ, RZ, 1.125, -9232 ;  /* 0x3c80f082ff0f7431 */ /* 0x000fe200000001ff */
[----:B------:R-:W-:Y:S01]  /*1540*/  MOV R14, 0x3f800000 ;  /* 0x3f800000000e7802 */ /* 0x000fe20000000f00 */
[----:B--2---:R-:W-:-:S04]  /*1550*/  FADD R5, RZ, R5 ;  /* 0x00000005ff057221 */ /* 0x004fc80000000000 */
[----:B------:R-:W-:Y:S01]  /*1560*/  FMUL R8, R5, 0.044714998453855514526 ;  /* 0x3d37271305087820 */ /* 0x000fe20000400000 */
[----:B---3--:R-:W-:-:S03]  /*1570*/  FADD R4, RZ, R4 ;  /* 0x00000004ff047221 */ /* 0x008fc60000000000 */
[----:B------:R-:W-:Y:S01]  /*1580*/  FMUL R8, R5, R8 ;  /* 0x0000000805087220 */ /* 0x000fe20000400000 */
[----:B------:R-:W-:-:S03]  /*1590*/  FMUL R9, R4, 0.044714998453855514526 ;  /* 0x3d37271304097820 */ /* 0x000fc60000400000 */
[C---:B------:R-:W-:Y:S01]  /*15a0*/  FFMA R7, R5.reuse, R8, R5 ;  /* 0x0000000805077223 */ /* 0x040fe20000000005 */
[C---:B------:R-:W-:Y:S01]  /*15b0*/  FMUL R9, R4.reuse, R9 ;  /* 0x0000000904097220 */ /* 0x040fe20000400000 */
[----:B------:R-:W-:Y:S02]  /*15c0*/  FMUL R5, R5, 0.5 ;  /* 0x3f00000005057820 */ /* 0x000fe40000400000 */
[----:B------:R-:W-:Y:S01]  /*15d0*/  FMUL R7, R7, 0.79788458347320556641 ;  /* 0x3f4c422a07077820 */ /* 0x000fe20000400000 */
[----:B------:R-:W-:-:S03]  /*15e0*/  FFMA R8, R4, R9, R4 ;  /* 0x0000000904087223 */ /* 0x000fc60000000004 */
[C---:B------:R-:W-:Y:S01]  /*15f0*/  FMUL R9, |R7|.reuse, 2.8853900432586669922 ;  /* 0x4038aa3b07097820 */ /* 0x040fe20000400200 */
[----:B------:R-:W-:Y:S01]  /*1600*/  FMUL R8, R8, 0.79788458347320556641 ;  /* 0x3f4c422a08087820 */ /* 0x000fe20000400000 */
[C---:B------:R-:W-:Y:S01]  /*1610*/  FMUL R2, R7.reuse, R7 ;  /* 0x0000000707027220 */ /* 0x040fe20000400000 */
[C---:B------:R-:W-:Y:S02]  /*1620*/  FSETP.GE.AND P1, PT, |R7|.reuse, 0.60000002384185791016, PT ;  /* 0x3f19999a0700780b */ /* 0x040fe40003f26200 */
[C---:B------:R-:W-:Y:S01]  /*1630*/  FMUL R12, |R8|.reuse, 2.8853900432586669922 ;  /* 0x4038aa3b080c7820 */ /* 0x040fe20000400200 */
[----:B------:R-:W0:Y:S01]  /*1640*/  MUFU.EX2 R9, R9 ;  /* 0x0000000900097308 */ /* 0x000e220000000800 */
[C---:B------:R-:W-:Y:S01]  /*1650*/  FMUL R3, R8.reuse, R8 ;  /* 0x0000000808037220 */ /* 0x040fe20000400000 */
[----:B------:R-:W-:Y:S02]  /*1660*/  FSETP.GE.AND P3, PT, |R8|, 0.60000002384185791016, PT ;  /* 0x3f19999a0800780b */ /* 0x000fe40003f66200 */
[----:B------:R-:W-:-:S02]  /*1670*/  FSETP.GE.AND P0, PT, |R7|, 9.010913848876953125, PT ;  /* 0x41102cb40700780b */ /* 0x000fc40003f06200 */
[----:B------:R-:W-:Y:S02]  /*1680*/  FSETP.GE.AND P2, PT, |R8|, 9.010913848876953125, PT ;  /* 0x41102cb40800780b */ /* 0x000fe40003f46200 */
[----:B------:R-:W1:Y:S01]  /*1690*/  MUFU.EX2 R12, R12 ;  /* 0x0000000c000c7308 */ /* 0x000e620000000800 */
[----:B0-----:R-:W-:Y:S01]  /*16a0*/  FADD R10, R9, 1 ;  /* 0x3f800000090a7421 */ /* 0x001fe20000000000 */
[----:B------:R-:W-:-:S04]  /*16b0*/  FFMA R9, R2, R15, -0.052303962409496307373 ;  /* 0xbd563cae02097423 */ /* 0x000fc8000000000f */
[----:B------:R-:W-:Y:S02]  /*16c0*/  FFMA R9, R2, R9, 0.1331529766321182251 ;  /* 0x3e08594102097423 */ /* 0x000fe40000000009 */
[----:B------:R-:W0:Y:S01]  /*16d0*/  MUFU.RCP R10, R10 ;  /* 0x0000000a000a7308 */ /* 0x000e220000001000 */
[----:B-1----:R-:W-:Y:S01]  /*16e0*/  FADD R13, R12, 1 ;  /* 0x3f8000000c0d7421 */ /* 0x002fe20000000000 */
[----:B------:R-:W-:-:S04]  /*16f0*/  FFMA R9, R2, R9, -0.33332768082618713379 ;  /* 0xbeaaa9ed02097423 */ /* 0x000fc80000000009 */
[----:B------:R-:W-:Y:S02]  /*1700*/  FFMA R2, R2, R9, RZ ;  /* 0x0000000902027223 */ /* 0x000fe400000000ff */
[----:B------:R-:W1:Y:S01]  /*1710*/  MUFU.RCP R13, R13 ;  /* 0x0000000d000d7308 */ /* 0x000e620000001000 */
[----:B0-----:R-:W-:Y:S01]  /*1720*/  FFMA R11, R10, -2, R14 ;  /* 0xc00000000a0b7823 */ /* 0x001fe2000000000e */
[----:B------:R-:W-:-:S04]  /*1730*/  FFMA R10, R3, R15, -0.052303962409496307373 ;  /* 0xbd563cae030a7423 */ /* 0x000fc8000000000f */
[----:B------:R-:W-:Y:S01]  /*1740*/  FFMA R12, R3, R10, 0.1331529766321182251 ;  /* 0x3e085941030c7423 */ /* 0x000fe2000000000a */
[----:B------:R-:W-:Y:S01]  /*1750*/  FSEL R10, R11, 1, !P0 ;  /* 0x3f8000000b0a7808 */ /* 0x000fe20004000000 */
[----:B-1----:R-:W-:Y:S02]  /*1760*/  FFMA R14, R13, -2, R14 ;  /* 0xc00000000d0e7823 */ /* 0x002fe4000000000e */
[----:B------:R-:W-:Y:S01]  /*1770*/  FFMA R12, R3, R12, -0.33332768082618713379 ;  /* 0xbeaaa9ed030c7423 */ /* 0x000fe2000000000c */
[--C-:B------:R-:W-:Y:S01]  /*1780*/  LOP3.LUT R10, R10, 0x80000000, R7.reuse, 0xb8, !PT ;  /* 0x800000000a0a7812 */ /* 0x100fe200078eb807 */
[----:B------:R-:W-:Y:S01]  /*1790*/  @!P1 FFMA R10, R7, R2, R7 ;  /* 0x00000002070a9223 */ /* 0x000fe20000000007 */
[----:B------:R-:W-:Y:S01]  /*17a0*/  LEA R2, R6, R1, 0x2 ;  /* 0x0000000106027211 */ /* 0x000fe200078e10ff */
[----:B------:R-:W-:Y:S01]  /*17b0*/  FFMA R3, R3, R12, RZ ;  /* 0x0000000c03037223 */ /* 0x000fe200000000ff */
[----:B------:R-:W-:Y:S01]  /*17c0*/  FSEL R11, R14, 1, !P2 ;  /* 0x3f8000000e0b7808 */ /* 0x000fe20005000000 */
[----:B------:R-:W-:Y:S01]  /*17d0*/  FADD R10, R10, 1 ;  /* 0x3f8000000a0a7421 */ /* 0x000fe20000000000 */
[----:B------:R-:W-:-:S02]  /*17e0*/  IADD3 R6, PT, PT, R6, 0x2, RZ ;  /* 0x0000000206067810 */ /* 0x000fc40007ffe0ff */
[--C-:B------:R-:W-:Y:S01]  /*17f0*/  LOP3.LUT R9, R11, 0x80000000, R8.reuse, 0xb8, !PT ;  /* 0x800000000b097812 */ /* 0x100fe200078eb808 */
[----:B------:R-:W-:Y:S01]  /*1800*/  @!P3 FFMA R9, R8, R3, R8 ;  /* 0x000000030809b223 */ /* 0x000fe20000000008 */
[----:B------:R-:W-:Y:S01]  /*1810*/  FMUL R11, R4, 0.5 ;  /* 0x3f000000040b7820 */ /* 0x000fe20000400000 */
[----:B------:R-:W-:Y:S02]  /*1820*/  FMUL R10, R5, R10 ;  /* 0x0000000a050a7220 */ /* 0x000fe40000400000 */
[----:B------:R-:W-:-:S04]  /*1830*/  FADD R4, R9, 1 ;  /* 0x3f80000009047421 */ /* 0x000fc80000000000 */
[----:B------:R-:W-:-:S05]  /*1840*/  FMUL R11, R11, R4 ;  /* 0x000000040b0b7220 */ /* 0x000fca0000400000 */
[----:B------:R0:W-:Y:S02]  /*1850*/  STL.64 [R2], R10 ;  /* 0x0000000a02007387 */ /* 0x0001e40000100a00 */
.L_x_275:
[----:B------:R-:W-:Y:S05]  /*1860*/  BRA.U UP1, `(.L_x_265) ;  /* 0x0000000101787547 */ /* 0x000fea000b800000 */
[----:B01----:R-:W0:Y:S02]  /*1870*/  LDC.64 R2, c[0x0][0x390] ;  /* 0x0000e400ff027b82 */ /* 0x003e240000000a00 */
[----:B0-----:R-:W-:-:S06]  /*1880*/  IMAD.WIDE.U32 R2, R6, 0x4, R2 ;  /* 0x0000000406027825 */ /* 0x001fcc00078e0002 */
[----:B------:R-:W2:Y:S01]  /*1890*/  LDG.E.CONSTANT R2, desc[UR8][R2.64] ;  /* 0x0000000802027981 */ /* 0x000ea2000c1e9900 */
[----:B------:R-:W-:Y:S01]  /*18a0*/  HFMA2 R9, -RZ, RZ, 1.875, 0 ;  /* 0x3f800000ff097431 */ /* 0x000fe200000001ff */
[----:B------:R-:W-:Y:S02]  /*18b0*/  MOV R10, 0x3c80f082 ;  /* 0x3c80f082000a7802 */ /* 0x000fe40000000f00 */
[----:B------:R-:W-:Y:S01]  /*18c0*/  LEA R6, R6, R1, 0x2 ;  /* 0x0000000106067211 */ /* 0x000fe200078e10ff */
[----:B--2---:R-:W-:-:S04]  /*18d0*/  FADD R4, RZ, R2 ;  /* 0x00000002ff047221 */ /* 0x004fc80000000000 */
        /* <DEDUP_REMOVED lines=20> */
[----:B------:R-:W-:-:S04]  /*1a20*/  FADD R3, R10, 1 ;  /* 0x3f8000000a037421 */ /* 0x000fc80000000000 */
[----:B------:R-:W-:-:S05]  /*1a30*/  FMUL R3, R4, R3 ;  /* 0x0000000304037220 */ /* 0x000fca0000400000 */
[----:B------:R2:W-:Y:S02]  /*1a40*/  STL [R6], R3 ;  /* 0x0000000306007387 */ /* 0x0005e40000100800 */
.L_x_265:
[----:B-1----:R-:W1:Y:S02]  /*1a50*/  LDC R9, c[0x0][0x3c0] ;  /* 0x0000f000ff097b82 */ /* 0x002e640000000800 */
[----:B-1----:R-:W-:-:S13]  /*1a60*/  ISETP.GE.AND P0, PT, R9, 0x1, PT ;  /* 0x000000010900780c */ /* 0x002fda0003f06270 */
[----:B------:R-:W-:Y:S05]  /*1a70*/  @!P0 EXIT ;  /* 0x000000000000894d */ /* 0x000fea0003800000 */
[----:B------:R-:W-:-:S09]  /*1a80*/  UISETP.GE.AND UP0, UPT, UR4, 0x1, UPT ;  /* 0x000000010400788c */ /* 0x000fd2000bf06270 */
[----:B------:R-:W-:Y:S05]  /*1a90*/  BRA.U !UP0, `(.L_x_276) ;  /* 0x0000000908747547 */ /* 0x000fea000b800000 */
[----:B--2---:R-:W-:Y:S01]  /*1aa0*/  MOV R3, RZ ;  /* 0x000000ff00037202 */ /* 0x004fe20000000f00 */
[----:B------:R-:W-:Y:S02]  /*1ab0*/  ULOP3.LUT UR5, UR4, 0xf, URZ, 0xc0, !UPT ;  /* 0x0000000f04057892 */ /* 0x000fe4000f8ec0ff */
[----:B------:R-:W-:-:S12]  /*1ac0*/  ULOP3.LUT UR4, UR4, 0x7, URZ, 0xc0, !UPT ;  /* 0x0000000704047892 */ /* 0x000fd8000f8ec0ff */
.L_x_282:
[----:B0-----:R-:W0:Y:S01]  /*1ad0*/  LDC R2, c[0x0][0x3c4] ;  /* 0x0000f100ff027b82 */ /* 0x001e220000000800 */
[----:B------:R-:W-:Y:S01]  /*1ae0*/  UISETP.NE.AND UP0, UPT, UR5, URZ, UPT ;  /* 0x000000ff0500728c */ /* 0x000fe2000bf05270 */
[----:B------:R-:W-:Y:S01]  /*1af0*/  HFMA2 R21, -RZ, RZ, 0, 0 ;  /* 0x00000000ff157431 */ /* 0x000fe200000001ff */
[----:B------:R-:W-:Y:S02]  /*1b00*/  MOV R16, RZ ;  /* 0x000000ff00107202 */ /* 0x000fe40000000f00 */
[----:B0-----:R-:W-:Y:S01]  /*1b10*/  ISETP.GE.U32.AND P0, PT, R2, 0x10, PT ;  /* 0x000000100200780c */ /* 0x001fe20003f06070 */
[----:B------:R-:W-:-:S12]  /*1b20*/  IMAD R17, R3, R2, RZ ;  /* 0x0000000203117224 */ /* 0x000fd800078e02ff */
[----:B------:R-:W-:Y:S05]  /*1b30*/  @!P0 BRA `(.L_x_277) ;  /* 0x0000000000d08947 */ /* 0x000fea0003800000 */
[----:B------:R-:W0:Y:S01]  /*1b40*/  LDC.64 R4, c[0x0][0x398] ;  /* 0x0000e600ff047b82 */ /* 0x000e220000000a00 */
[----:B------:R-:W-:Y:S02]  /*1b50*/  LOP3.LUT R16, R2, 0x7ffffff0, RZ, 0xc0, !PT ;  /* 0x7ffffff002107812 */ /* 0x000fe400078ec0ff */
[----:B------:R-:W-:Y:S02]  /*1b60*/  IADD3 R20, PT, PT, R1, 0x20, RZ ;  /* 0x0000002001147810 */ /* 0x000fe40007ffe0ff */
[----:B------:R-:W-:Y:S02]  /*1b70*/  MOV R21, RZ ;  /* 0x000000ff00157202 */ /* 0x000fe40000000f00 */
[----:B------:R-:W-:Y:S01]  /*1b80*/  IADD3 R22, PT, PT, -R16, RZ, RZ ;  /* 0x000000ff10167210 */ /* 0x000fe20007ffe1ff */
[----:B0-----:R-:W-:-:S03]  /*1b90*/  IMAD.WIDE.U32 R4, R17, 0x4, R4 ;  /* 0x0000000411047825 */ /* 0x001fc600078e0004 */
[----:B------:R-:W-:-:S04]  /*1ba0*/  IADD3 R6, P0, PT, R4, 0x20, RZ ;  /* 0x0000002004067810 */ /* 0x000fc80007f1e0ff */
[----:B------:R-:W-:-:S09]  /*1bb0*/  IADD3.X R7, PT, PT, RZ, R5, RZ, P0, !PT ;  /* 0x00000005ff077210 */ /* 0x000fd200007fe4ff */
.L_x_278:
[----:B------:R-:W-:Y:S01]  /*1bc0*/  MOV R18, R6 ;  /* 0x0000000600127202 */ /* 0x000fe20000000f00 */
[----:B------:R-:W2:Y:S01]  /*1bd0*/  LDL.128 R8, [R20+-0x20] ;  /* 0xffffe00014087983 */ /* 0x000ea20000100c00 */
[----:B------:R-:W-:-:S03]  /*1be0*/  MOV R19, R7 ;  /* 0x0000000700137202 */ /* 0x000fc60000000f00 */
[----:B------:R-:W3:Y:S04]  /*1bf0*/  LDL.128 R12, [R20+-0x10] ;  /* 0xfffff000140c7983 */ /* 0x000ee80000100c00 */
[----:B------:R-:W2:Y:S04]  /*1c00*/  LDG.E.CONSTANT R4, desc[UR8][R18.64+-0x20] ;  /* 0xffffe00812047981 */ /* 0x000ea8000c1e9900 */
[----:B------:R-:W4:Y:S04]  /*1c10*/  LDG.E.CONSTANT R5, desc[UR8][R18.64+-0x1c] ;  /* 0xffffe40812057981 */ /* 0x000f28000c1e9900 */
[----:B------:R-:W5:Y:S04]  /*1c20*/  LDG.E.CONSTANT R6, desc[UR8][R18.64+-0x18] ;  /* 0xffffe80812067981 */ /* 0x000f68000c1e9900 */
[----:B------:R-:W3:Y:S04]  /*1c30*/  LDG.E.CONSTANT R26, desc[UR8][R18.64+-0x14] ;  /* 0xffffec08121a7981 */ /* 0x000ee8000c1e9900 */
        /* <DEDUP_REMOVED lines=8> */
[----:B------:R-:W4:Y:S01]  /*1cc0*/  LDL.128 R4, [R20] ;  /* 0x0000000014047983 */ /* 0x000f220000100c00 */
[----:B---3--:R-:W-:-:S04]  /*1cd0*/  FFMA R11, R11, R26, R10 ;  /* 0x0000001a0b0b7223 */ /* 0x008fc8000000000a */
[----:B------:R-:W-:Y:S02]  /*1ce0*/  FFMA R10, R12, R25, R11 ;  /* 0x000000190c0a7223 */ /* 0x000fe4000000000b */
[----:B------:R-:W3:Y:S02]  /*1cf0*/  LDG.E.CONSTANT R12, desc[UR8][R18.64+0x4] ;  /* 0x00000408120c7981 */ /* 0x000ee4000c1e9900 */
[----:B------:R-:W-:Y:S02]  /*1d00*/  FFMA R9, R13, R24, R10 ;  /* 0x000000180d097223 */ /* 0x000fe4000000000a */
[----:B------:R-:W5:Y:S02]  /*1d10*/  LDG.E.CONSTANT R13, desc[UR8][R18.64+0x8] ;  /* 0x00000808120d7981 */ /* 0x000f64000c1e9900 */
[----:B------:R-:W-:Y:S02]  /*1d20*/  FFMA R10, R14, R23, R9 ;  /* 0x000000170e0a7223 */ /* 0x000fe40000000009 */
[----:B------:R-:W5:Y:S04]  /*1d30*/  LDG.E.CONSTANT R14, desc[UR8][R18.64+0xc] ;  /* 0x00000c08120e7981 */ /* 0x000f68000c1e9900 */
[----:B------:R-:W5:Y:S04]  /*1d40*/  LDG.E.CONSTANT R23, desc[UR8][R18.64+0x10] ;  /* 0x0000100812177981 */ /* 0x000f68000c1e9900 */
[----:B------:R-:W5:Y:S01]  /*1d50*/  LDG.E.CONSTANT R24, desc[UR8][R18.64+0x14] ;  /* 0x0000140812187981 */ /* 0x000f62000c1e9900 */
[----:B--2---:R-:W-:-:S03]  /*1d60*/  FFMA R25, R15, R8, R10 ;  /* 0x000000080f197223 */ /* 0x004fc6000000000a */
[----:B------:R0:W2:Y:S04]  /*1d70*/  LDL.128 R8, [R20+0x10] ;  /* 0x0000100014087983 */ /* 0x0000a80000100c00 */
[----:B------:R-:W2:Y:S01]  /*1d80*/  LDG.E.CONSTANT R15, desc[UR8][R18.64+0x18] ;  /* 0x00001808120f7981 */ /* 0x000ea2000c1e9900 */
[----:B----4-:R-:W-:-:S03]  /*1d90*/  FFMA R26, R4, R21, R25 ;  /* 0x00000015041a7223 */ /* 0x010fc60000000019 */
[----:B------:R-:W4:Y:S01]  /*1da0*/  LDG.E.CONSTANT R4, desc[UR8][R18.64+0x1c] ;  /* 0x00001c0812047981 */ /* 0x000f22000c1e9900 */
[----:B------:R-:W-:Y:S01]  /*1db0*/  IADD3 R22, PT, PT, R22, 0x10, RZ ;  /* 0x0000001016167810 */ /* 0x000fe20007ffe0ff */
[----:B---3--:R-:W-:-:S04]  /*1dc0*/  FFMA R5, R5, R12, R26 ;  /* 0x0000000c05057223 */ /* 0x008fc8000000001a */
[----:B-----5:R-:W-:Y:S01]  /*1dd0*/  FFMA R6, R6, R13, R5 ;  /* 0x0000000d06067223 */ /* 0x020fe20000000005 */
[----:B------:R-:W-:-:S03]  /*1de0*/  ISETP.NE.AND P0, PT, R22, RZ, PT ;  /* 0x000000ff1600720c */ /* 0x000fc60003f05270 */
[----:B------:R-:W-:Y:S01]  /*1df0*/  FFMA R7, R7, R14, R6 ;  /* 0x0000000e07077223 */ /* 0x000fe20000000006 */
[----:B------:R-:W-:Y:S02]  /*1e00*/  IADD3 R6, P1, PT, R18, 0x40, RZ ;  /* 0x0000004012067810 */ /* 0x000fe40007f3e0ff */
[----:B0-----:R-:W-:Y:S01]  /*1e10*/  IADD3 R20, PT, PT, R20, 0x40, RZ ;  /* 0x0000004014147810 */ /* 0x001fe20007ffe0ff */
[----:B--2---:R-:W-:-:S04]  /*1e20*/  FFMA R8, R8, R23, R7 ;  /* 0x0000001708087223 */ /* 0x004fc80000000007 */
[----:B------:R-:W-:-:S04]  /*1e30*/  FFMA R9, R9, R24, R8 ;  /* 0x0000001809097223 */ /* 0x000fc80000000008 */
[----:B------:R-:W-:Y:S01]  /*1e40*/  FFMA R10, R10, R15, R9 ;  /* 0x0000000f0a0a7223 */ /* 0x000fe20000000009 */
[----:B------:R-:W-:-:S03]  /*1e50*/  IADD3.X R7, PT, PT, RZ, R19, RZ, P1, !PT ;  /* 0x00000013ff077210 */ /* 0x000fc60000ffe4ff */
[----:B----4-:R-:W-:Y:S01]  /*1e60*/  FFMA R21, R11, R4, R10 ;  /* 0x000000040b157223 */ /* 0x010fe2000000000a */
[----:B------:R-:W-:Y:S06]  /*1e70*/  @P0 BRA `(.L_x_278) ;  /* 0xfffffffc00500947 */ /* 0x000fec000383ffff */
.L_x_277:
[----:B------:R-:W-:Y:S05]  /*1e80*/  BRA.U !UP0, `(.L_x_279) ;  /* 0x0000000508347547 */ /* 0x000fea000b800000 */
[----:B------:R-:W-:Y:S02]  /*1e90*/  UIADD3 UR6, UPT, UPT, UR5, -0x1, URZ ;  /* 0xffffffff05067890 */ /* 0x000fe4000fffe0ff */
[----:B------:R-:W-:Y:S02]  /*1ea0*/  UISETP.NE.AND UP1, UPT, UR4, URZ, UPT ;  /* 0x000000ff0400728c */ /* 0x000fe4000bf25270 */
[----:B------:R-:W-:-:S09]  /*1eb0*/  UISETP.GE.U32.AND UP0, UPT, UR6, 0x7, UPT ;  /* 0x000000070600788c */ /* 0x000fd2000bf06070 */
[----:B------:R-:W-:Y:S05]  /*1ec0*/  BRA.U !UP0, `(.L_x_280) ;  /* 0x0000000108707547 */ /* 0x000fea000b800000 */
[----:B------:R-:W0:Y:S01]  /*1ed0*/  LDC.64 R22, c[0x0][0x398] ;  /* 0x0000e600ff167b82 */ /* 0x000e220000000a00 */
[CC--:B------:R-:W-:Y:S02]  /*1ee0*/  IADD3 R5, PT, PT, R17.reuse, R16.reuse, RZ ;  /* 0x0000001011057210 */ /* 0x0c0fe40007ffe0ff */
[----:B------:R-:W-:Y:S02]  /*1ef0*/  IADD3 R4, P0, PT, R17, R16, RZ ;  /* 0x0000001011047210 */ /* 0x000fe40007f1e0ff */
[----:B------:R-:W-:Y:S02]  /*1f00*/  LEA R19, R16, R1, 0x2 ;  /* 0x0000000110137211 */ /* 0x000fe400078e10ff */
[----:B------:R-:W-:Y:S01]  /*1f10*/  IADD3.X R6, PT, PT, RZ, RZ, RZ, P0, !PT ;  /* 0x000000ffff067210 */ /* 0x000fe200007fe4ff */
[----:B------:R-:W1:Y:S02]  /*1f20*/  LDC.64 R12, c[0x0][0x398] ;  /* 0x0000e600ff0c7b82 */ /* 0x000e640000000a00 */
[----:B------:R-:W2:Y:S01]  /*1f30*/  LDL.128 R8, [R19+0x10] ;  /* 0x0000100013087983 */ /* 0x000ea20000100c00 */
[----:B0-----:R-:W-:-:S06]  /*1f40*/  IMAD.WIDE.U32 R22, R5, 0x4, R22 ;  /* 0x0000000405167825 */ /* 0x001fcc00078e0016 */
[----:B------:R-:W3:Y:S01]  /*1f50*/  LDG.E.CONSTANT R22, desc[UR8][R22.64] ;  /* 0x0000000816167981 */ /* 0x000ee2000c1e9900 */
[----:B-1----:R-:W-:-:S04]  /*1f60*/  LEA R12, P0, R4, R12, 0x2 ;  /* 0x0000000c040c7211 */ /* 0x002fc800078010ff */
[----:B------:R-:W-:Y:S02]  /*1f70*/  LEA.HI.X R13, R4, R13, R6, 0x2, P0 ;  /* 0x0000000d040d7211 */ /* 0x000fe400000f1406 */
[----:B------:R-:W3:Y:S04]  /*1f80*/  LDL.128 R4, [R19] ;  /* 0x0000000013047983 */ /* 0x000ee80000100c00 */
        /* <DEDUP_REMOVED lines=16> */
.L_x_280:
[----:B------:R-:W-:Y:S05]  /*2090*/  BRA.U !UP1, `(.L_x_279) ;  /* 0x0000000109b07547 */ /* 0x000fea000b800000 */
[----:B------:R-:W-:Y:S01]  /*20a0*/  UIADD3 UR6, UPT, UPT, UR4, -0x1, URZ ;  /* 0xffffffff04067890 */ /* 0x000fe2000fffe0ff */
[----:B------:R-:W-:-:S03]  /*20b0*/  LOP3.LUT P0, R2, R2, 0x3, RZ, 0xc0, !PT ;  /* 0x0000000302027812 */ /* 0x000fc6000780c0ff */
[----:B------:R-:W-:-:S09]  /*20c0*/  UISETP.GE.U32.AND UP0, UPT, UR6, 0x3, UPT ;  /* 0x000000030600788c */ /* 0x000fd2000bf06070 */
[----:B------:R-:W-:Y:S05]  /*20d0*/  BRA.U !UP0, `(.L_x_281) ;  /* 0x00000001084c7547 */ /* 0x000fea000b800000 */
[----:B------:R-:W0:Y:S01]  /*20e0*/  LDC.64 R10, c[0x0][0x398] ;  /* 0x0000e600ff0a7b82 */ /* 0x000e220000000a00 */
[CC--:B------:R-:W-:Y:S02]  /*20f0*/  IADD3 R5, PT, PT, R17.reuse, R16.reuse, RZ ;  /* 0x0000001011057210 */ /* 0x0c0fe40007ffe0ff */
[----:B------:R-:W-:Y:S02]  /*2100*/  IADD3 R6, P1, PT, R17, R16, RZ ;  /* 0x0000001011067210 */ /* 0x000fe40007f3e0ff */
[----:B------:R-:W-:Y:S02]  /*2110*/  LEA R4, R16, R1, 0x2 ;  /* 0x0000000110047211 */ /* 0x000fe400078e10ff */
[----:B------:R-:W-:Y:S01]  /*2120*/  IADD3.X R7, PT, PT, RZ, RZ, RZ, P1, !PT ;  /* 0x000000ffff077210 */ /* 0x000fe20000ffe4ff */
[----:B------:R-:W1:Y:S01]  /*2130*/  LDC.64 R8, c[0x0][0x398] ;  /* 0x0000e600ff087b82 */ /* 0x000e620000000a00 */
[----:B0-----:R-:W-:-:S06]  /*2140*/  IMAD.WIDE.U32 R10, R5, 0x4, R10 ;  /* 0x00000004050a7825 */ /* 0x001fcc00078e000a */
[----:B------:R-:W2:Y:S01]  /*2150*/  LDG.E.CONSTANT R10, desc[UR8][R10.64] ;  /* 0x000000080a0a7981 */ /* 0x000ea2000c1e9900 */
[----:B-1----:R-:W-:-:S04]  /*2160*/  LEA R8, P1, R6, R8, 0x2 ;  /* 0x0000000806087211 */ /* 0x002fc800078210ff */
[----:B------:R-:W-:Y:S02]  /*2170*/  LEA.HI.X R9, R6, R9, R7, 0x2, P1 ;  /* 0x0000000906097211 */ /* 0x000fe400008f1407 */
[----:B------:R-:W2:Y:S04]  /*2180*/  LDL.128 R4, [R4] ;  /* 0x0000000004047983 */ /* 0x000ea80000100c00 */
        /* <DEDUP_REMOVED lines=8> */
.L_x_281:
[----:B------:R-:W-:Y:S05]  /*2210*/  @!P0 BRA `(.L_x_279) ;  /* 0x0000000000508947 */ /* 0x000fea0003800000 */
[----:B------:R-:W0:Y:S01]  /*2220*/  LDC.64 R6, c[0x0][0x398] ;  /* 0x0000e600ff067b82 */ /* 0x000e220000000a00 */
[----:B------:R-:W-:Y:S02]  /*2230*/  IADD3 R5, PT, PT, R17, R16, RZ ;  /* 0x0000001011057210 */ /* 0x000fe40007ffe0ff */
[----:B------:R-:W-:-:S03]  /*2240*/  LEA R8, R16, R1, 0x2 ;  /* 0x0000000110087211 */ /* 0x000fc600078e10ff */
[----:B0-----:R-:W-:Y:S02]  /*2250*/  IMAD.WIDE.U32 R6, R5, 0x4, R6 ;  /* 0x0000000405067825 */ /* 0x001fe400078e0006 */
[----:B------:R-:W2:Y:S04]  /*2260*/  LDL.64 R4, [R8] ;  /* 0x0000000008047983 */ /* 0x000ea80000100a00 */
[----:B------:R-:W2:Y:S01]  /*2270*/  LDG.E.CONSTANT R6, desc[UR8][R6.64] ;  /* 0x0000000806067981 */ /* 0x000ea2000c1e9900 */
[----:B------:R-:W-:Y:S01]  /*2280*/  ISETP.NE.AND P0, PT, R2, 0x1, PT ;  /* 0x000000010200780c */ /* 0x000fe20003f05270 */
[----:B--2---:R-:W-:-:S12]  /*2290*/  FFMA R21, R4, R6, R21 ;  /* 0x0000000604157223 */ /* 0x004fd80000000015 */
[----:B------:R-:W-:Y:S05]  /*22a0*/  @!P0 BRA `(.L_x_279) ;  /* 0x00000000002c8947 */ /* 0x000fea0003800000 */
[----:B------:R-:W0:Y:S01]  /*22b0*/  LDC.64 R6, c[0x0][0x398] ;  /* 0x0000e600ff067b82 */ /* 0x000e220000000a00 */
[----:B------:R-:W-:Y:S01]  /*22c0*/  IADD3 R16, P0, PT, R17, R16, RZ ;  /* 0x0000001011107210 */ /* 0x000fe20007f1e0ff */
[----:B------:R-:W2:Y:S03]  /*22d0*/  LDL R8, [R8+0x8] ;  /* 0x0000080008087983 */ /* 0x000ea60000100800 */
[----:B------:R-:W-:Y:S02]  /*22e0*/  IADD3.X R4, PT, PT, RZ, RZ, RZ, P0, !PT ;  /* 0x000000ffff047210 */ /* 0x000fe400007fe4ff */
[----:B------:R-:W-:Y:S02]  /*22f0*/  ISETP.NE.AND P0, PT, R2, 0x2, PT ;  /* 0x000000020200780c */ /* 0x000fe40003f05270 */
[----:B0-----:R-:W-:-:S04]  /*2300*/  LEA R6, P1, R16, R6, 0x2 ;  /* 0x0000000610067211 */ /* 0x001fc800078210ff */
[----:B------:R-:W-:-:S05]  /*2310*/  LEA.HI.X R7, R16, R7, R4, 0x2, P1 ;  /* 0x0000000710077211 */ /* 0x000fca00008f1404 */
[----:B------:R-:W3:Y:S04]  /*2320*/  LDG.E.CONSTANT R2, desc[UR8][R6.64+0x4] ;  /* 0x0000040806027981 */ /* 0x000ee8000c1e9900 */
[----:B------:R-:W2:Y:S01]  /*2330*/  @P0 LDG.E.CONSTANT R4, desc[UR8][R6.64+0x8] ;  /* 0x0000080806040981 */ /* 0x000ea2000c1e9900 */
[----:B---3--:R-:W-:-:S04]  /*2340*/  FFMA R21, R2, R5, R21 ;  /* 0x0000000502157223 */ /* 0x008fc80000000015 */
[----:B--2---:R-:W-:-:S07]  /*2350*/  @P0 FFMA R21, R4, R8, R21 ;  /* 0x0000000804150223 */ /* 0x004fce0000000015 */
.L_x_279:
[----:B------:R-:W0:Y:S01]  /*2360*/  LDC.64 R4, c[0x0][0x3a0] ;  /* 0x0000e800ff047b82 */ /* 0x000e220000000a00 */
[----:B------:R-:W1:Y:S07]  /*2370*/  LDCU UR6, c[0x0][0x3c0] ;  /* 0x00007800ff0677ac */ /* 0x000e6e0008000800 */
[----:B------:R-:W2:Y:S08]  /*2380*/  LDC.64 R6, c[0x0][0x3a8] ;  /* 0x0000ea00ff067b82 */ /* 0x000eb00000000a00 */
[----:B------:R-:W3:Y:S01]  /*2390*/  LDC.64 R8, c[0x0][0x3b0] ;  /* 0x0000ec00ff087b82 */ /* 0x000ee20000000a00 */
[----:B-1----:R-:W-:-:S02]  /*23a0*/  IMAD R11, R0, UR6, R3 ;  /* 0x00000006000b7c24 */ /* 0x002fc4000f8e0203 */
[----:B0-----:R-:W-:-:S06]  /*23b0*/  IMAD.WIDE.U32 R4, R3, 0x4, R4 ;  /* 0x0000000403047825 */ /* 0x001fcc00078e0004 */
[----:B------:R-:W4:Y:S01]  /*23c0*/  LDG.E.CONSTANT R4, desc[UR8][R4.64] ;  /* 0x0000000804047981 */ /* 0x000f22000c1e9900 */
[----:B--2---:R-:W-:-:S06]  /*23d0*/  IMAD.WIDE R6, R11, 0x4, R6 ;  /* 0x000000040b067825 */ /* 0x004fcc00078e0206 */
[----:B------:R-:W2:Y:S01]  /*23e0*/  LDG.E.CONSTANT R6, desc[UR8][R6.64] ;  /* 0x0000000806067981 */ /* 0x000ea2000c1e9900 */
[----:B------:R-:W-:-:S04]  /*23f0*/  IADD3 R3, PT, PT, R3, 0x1, RZ ;  /* 0x0000000103037810 */ /* 0x000fc80007ffe0ff */
[----:B------:R-:W-:Y:S01]  /*2400*/  ISETP.NE.AND P0, PT, R3, UR6, PT ;  /* 0x0000000603007c0c */ /* 0x000fe2000bf05270 */
[----:B---3--:R-:W-:-:S04]  /*2410*/  IMAD.WIDE R8, R11, 0x4, R8 ;  /* 0x000000040b087825 */ /* 0x008fc800078e0208 */
[----:B----4-:R-:W-:-:S04]  /*2420*/  FADD R21, R4, R21 ;  /* 0x0000001504157221 */ /* 0x010fc80000000000 */
[----:B--2---:R-:W-:-:S05]  /*2430*/  FADD R21, R21, R6 ;  /* 0x0000000615157221 */ /* 0x004fca0000000000 */
[----:B------:R0:W-:Y:S01]  /*2440*/  STG.E desc[UR8][R8.64], R21 ;  /* 0x0000001508007986 */ /* 0x0001e2000c101908 */
[----:B------:R-:W-:Y:S05]  /*2450*/  @!P0 EXIT ;  /* 0x000000000000894d */ /* 0x000fea0003800000 */
[----:B------:R-:W-:Y:S05]  /*2460*/  BRA `(.L_x_282) ;  /* 0xfffffff400987947 */ /* 0x000fea000383ffff */
.L_x_276:
[C---:B------:R-:W-:Y:S01]  /*2470*/  ISETP.GE.U32.AND P0, PT, R9.reuse, 0x8, PT ;  /* 0x000000080900780c */ /* 0x040fe20003f06070 */
[----:B------:R-:W-:Y:S01]  /*2480*/  HFMA2 R8, -RZ, RZ, 0, 0 ;  /* 0x00000000ff087431 */ /* 0x000fe200000001ff */
[----:B------:R-:W-:-:S04]  /*2490*/  LOP3.LUT R26, R9, 0x7, RZ, 0xc0, !PT ;  /* 0x00000007091a7812 */ /* 0x000fc800078ec0ff */
[----:B------:R-:W-:-:S07]  /*24a0*/  ISETP.NE.AND P1, PT, R26, RZ, PT ;  /* 0x000000ff1a00720c */ /* 0x000fce0003f25270 */
[----:B------:R-:W-:Y:S06]  /*24b0*/  @!P0 BRA `(.L_x_283) ;  /* 0x0000000000d08947 */ /* 0x000fec0003800000 */
[----:B------:R-:W-:Y:S02]  /*24c0*/  LOP3.LUT R8, R9, 0x7ffffff8, RZ, 0xc0, !PT ;  /* 0x7ffffff809087812 */ /* 0x000fe400078ec0ff */
[----:B0-----:R-:W-:-:S07]  /*24d0*/  MOV R11, RZ ;  /* 0x000000ff000b7202 */ /* 0x001fce0000000f00 */
.L_x_284:
[----:B-12---:R-:W0:Y:S01]  /*24e0*/  LDC.64 R6, c[0x0][0x3a0] ;  /* 0x0000e800ff067b82 */ /* 0x006e220000000a00 */
[----:B------:R-:W-:-:S07]  /*24f0*/  IMAD R13, R0, R9, R11 ;  /* 0x00000009000d7224 */ /* 0x000fce00078e020b */
[----:B------:R-:W1:Y:S08]  /*2500*/  LDC.64 R2, c[0x0][0x3a8] ;  /* 0x0000ea00ff027b82 */ /* 0x000e700000000a00 */
[----:B------:R-:W2:Y:S01]  /*2510*/  LDC.64 R4, c[0x0][0x3b0] ;  /* 0x0000ec00ff047b82 */ /* 0x000ea20000000a00 */
[----:B0-----:R-:W-:-:S05]  /*2520*/  IMAD.WIDE.U32 R6, R11, 0x4, R6 ;  /* 0x000000040b067825 */ /* 0x001fca00078e0006 */
[----:B------:R-:W3:Y:S01]  /*2530*/  LDG.E.CONSTANT R27, desc[UR8][R6.64] ;  /* 0x00000008061b7981 */ /* 0x000ee2000c1e9900 */
[----:B-1----:R-:W-:-:S03]  /*2540*/  IMAD.WIDE R2, R13, 0x4, R2 ;  /* 0x000000040d027825 */ /* 0x002fc600078e0202 */
        /* <DEDUP_REMOVED lines=14> */
[----:B------:R0:W5:Y:S01]  /*2630*/  LDG.E.CONSTANT R25, desc[UR8][R2.64+0x1c] ;  /* 0x00001c0802197981 */ /* 0x000162000c1e9900 */
[----:B------:R-:W-:-:S04]  /*2640*/  IADD3 R11, PT, PT, R11, 0x8, RZ ;  /* 0x000000080b0b7810 */ /* 0x000fc80007ffe0ff */
[----:B------:R-:W-:Y:S01]  /*2650*/  ISETP.NE.AND P0, PT, R11, R8, PT ;  /* 0x000000080b00720c */ /* 0x000fe20003f05270 */
[----:B--2---:R-:W-:-:S04]  /*2660*/  IMAD.WIDE R4, R13, 0x4, R4 ;  /* 0x000000040d047825 */ /* 0x004fc800078e0204 */
[----:B---3--:R-:W-:Y:S01]  /*2670*/  FADD R28, RZ, R27 ;  /* 0x0000001bff1c7221 */ /* 0x008fe20000000000 */
[----:B----4-:R-:W-:Y:S01]  /*2680*/  FADD R29, RZ, R29 ;  /* 0x0000001dff1d7221 */ /* 0x010fe20000000000 */
[----:B-----5:R-:W-:Y:S01]  /*2690*/  FADD R27, RZ, R24 ;  /* 0x00000018ff1b7221 */ /* 0x020fe20000000000 */
[----:B------:R-:W-:Y:S01]  /*26a0*/  FADD R17, RZ, R17 ;  /* 0x00000011ff117221 */ /* 0x000fe20000000000 */
[----:B0-----:R-:W-:Y:S01]  /*26b0*/  FADD R3, RZ, R10 ;  /* 0x0000000aff037221 */ /* 0x001fe20000000000 */
[----:B------:R-:W-:Y:S01]  /*26c0*/  FADD R2, RZ, R15 ;  /* 0x0000000fff027221 */ /* 0x000fe20000000000 */
[----:B------:R-:W-:Y:S01]  /*26d0*/  FADD R7, RZ, R14 ;  /* 0x0000000eff077221 */ /* 0x000fe20000000000 */
[----:B------:R-:W-:Y:S01]  /*26e0*/  FADD R6, RZ, R19 ;  /* 0x00000013ff067221 */ /* 0x000fe20000000000 */
[----:B------:R-:W-:Y:S01]  /*26f0*/  FADD R23, R28, R23 ;  /* 0x000000171c177221 */ /* 0x000fe20000000000 */
[----:B------:R-:W-:Y:S01]  /*2700*/  FADD R29, R29, R12 ;  /* 0x0000000c1d1d7221 */ /* 0x000fe20000000000 */
[----:B------:R-:W-:Y:S01]  /*2710*/  FADD R27, R27, R18 ;  /* 0x000000121b1b7221 */ /* 0x000fe20000000000 */
[----:B------:R-:W-:Y:S01]  /*2720*/  FADD R17, R17, R16 ;  /* 0x0000001011117221 */ /* 0x000fe20000000000 */
[----:B------:R-:W-:Y:S01]  /*2730*/  FADD R3, R3, R20 ;  /* 0x0000001403037221 */ /* 0x000fe20000000000 */
[----:B------:R-:W-:Y:S01]  /*2740*/  FADD R21, R2, R21 ;  /* 0x0000001502157221 */ /* 0x000fe20000000000 */
[----:B------:R-:W-:Y:S01]  /*2750*/  FADD R7, R7, R22 ;  /* 0x0000001607077221 */ /* 0x000fe20000000000 */
[----:B------:R-:W-:Y:S01]  /*2760*/  FADD R25, R6, R25 ;  /* 0x0000001906197221 */ /* 0x000fe20000000000 */
[----:B------:R1:W-:Y:S04]  /*2770*/  STG.E desc[UR8][R4.64], R23 ;  /* 0x0000001704007986 */ /* 0x0003e8000c101908 */
[----:B------:R1:W-:Y:S04]  /*2780*/  STG.E desc[UR8][R4.64+0x4], R29 ;  /* 0x0000041d04007986 */ /* 0x0003e8000c101908 */
[----:B------:R1:W-:Y:S04]  /*2790*/  STG.E desc[UR8][R4.64+0x8], R27 ;  /* 0x0000081b04007986 */ /* 0x0003e8000c101908 */
[----:B------:R1:W-:Y:S04]  /*27a0*/  STG.E desc[UR8][R4.64+0xc], R17 ;  /* 0x00000c1104007986 */ /* 0x0003e8000c101908 */
[----:B------:R1:W-:Y:S04]  /*27b0*/  STG.E desc[UR8][R4.64+0x10], R3 ;  /* 0x0000100304007986 */ /* 0x0003e8000c101908 */
[----:B------:R1:W-:Y:S04]  /*27c0*/  STG.E desc[UR8][R4.64+0x14], R21 ;  /* 0x0000141504007986 */ /* 0x0003e8000c101908 */
[----:B------:R1:W-:Y:S04]  /*27d0*/  STG.E desc[UR8][R4.64+0x18], R7 ;  /* 0x0000180704007986 */ /* 0x0003e8000c101908 */
[----:B------:R1:W-:Y:S01]  /*27e0*/  STG.E desc[UR8][R4.64+0x1c], R25 ;  /* 0x00001c1904007986 */ /* 0x0003e2000c101908 */
[----:B------:R-:W-:Y:S05]  /*27f0*/  @P0 BRA `(.L_x_284) ;  /* 0xfffffffc00380947 */ /* 0x000fea000383ffff */
.L_x_283:
[----:B------:R-:W-:Y:S05]  /*2800*/  @!P1 EXIT ;  /* 0x000000000000994d */ /* 0x000fea0003800000 */
[----:B------:R-:W-:Y:S02]  /*2810*/  ISETP.GE.U32.AND P0, PT, R26, 0x4, PT ;  /* 0x000000041a00780c */ /* 0x000fe40003f06070 */
[----:B------:R-:W-:-:S04]  /*2820*/  LOP3.LUT R16, R9, 0x3, RZ, 0xc0, !PT ;  /* 0x0000000309107812 */ /* 0x000fc800078ec0ff */
[----:B------:R-:W-:-:S07]  /*2830*/  ISETP.NE.AND P1, PT, R16, RZ, PT ;  /* 0x000000ff1000720c */ /* 0x000fce0003f25270 */
[----:B------:R-:W-:Y:S06]  /*2840*/  @!P0 BRA `(.L_x_285) ;  /* 0x0000000000708947 */ /* 0x000fec0003800000 */
[----:B-1----:R-:W1:Y:S01]  /*2850*/  LDC.64 R4, c[0x0][0x3a0] ;  /* 0x0000e800ff047b82 */ /* 0x002e620000000a00 */
[----:B0-----:R-:W-:-:S07]  /*2860*/  IMAD R11, R0, R9, R8 ;  /* 0x00000009000b7224 */ /* 0x001fce00078e0208 */
[----:B--2---:R-:W0:Y:S08]  /*2870*/  LDC.64 R6, c[0x0][0x3a8] ;  /* 0x0000ea00ff067b82 */ /* 0x004e300000000a00 */
[----:B------:R-:W2:Y:S01]  /*2880*/  LDC.64 R2, c[0x0][0x3b0] ;  /* 0x0000ec00ff027b82 */ /* 0x000ea20000000a00 */
[----:B-1----:R-:W-:-:S05]  /*2890*/  IMAD.WIDE.U32 R4, R8, 0x4, R4 ;  /* 0x0000000408047825 */ /* 0x002fca00078e0004 */
[----:B------:R-:W3:Y:S01]  /*28a0*/  LDG.E.CONSTANT R10, desc[UR8][R4.64] ;  /* 0x00000008040a7981 */ /* 0x000ee2000c1e9900 */
[----:B0-----:R-:W-:-:S03]  /*28b0*/  IMAD.WIDE R6, R11, 0x4, R6 ;  /* 0x000000040b067825 */ /* 0x001fc600078e0206 */
[----:B------:R-:W4:Y:S04]  /*28c0*/  LDG.E.CONSTANT R12, desc[UR8][R4.64+0x4] ;  /* 0x00000408040c7981 */ /* 0x000f28000c1e9900 */
[----:B------:R-:W5:Y:S04]  /*28d0*/  LDG.E.CONSTANT R14, desc[UR8][R4.64+0x8] ;  /* 0x00000808040e7981 */ /* 0x000f68000c1e9900 */
[----:B------:R-:W5:Y:S04]  /*28e0*/  LDG.E.CONSTANT R18, desc[UR8][R4.64+0xc] ;  /* 0x00000c0804127981 */ /* 0x000f68000c1e9900 */
[----:B------:R-:W5:Y:S04]  /*28f0*/  LDG.E.CONSTANT R13, desc[UR8][R6.64] ;  /* 0x00000008060d7981 */ /* 0x000f68000c1e9900 */
[----:B------:R-:W5:Y:S04]  /*2900*/  LDG.E.CONSTANT R15, desc[UR8][R6.64+0x4] ;  /* 0x00000408060f7981 */ /* 0x000f68000c1e9900 */
[----:B------:R-:W5:Y:S04]  /*2910*/  LDG.E.CONSTANT R17, desc[UR8][R6.64+0x8] ;  /* 0x0000080806117981 */ /* 0x000f68000c1e9900 */
[----:B------:R-:W5:Y:S01]  /*2920*/  LDG.E.CONSTANT R19, desc[UR8][R6.64+0xc] ;  /* 0x00000c0806137981 */ /* 0x000f62000c1e9900 */
[----:B--2---:R-:W-:Y:S01]  /*2930*/  IMAD.WIDE R2, R11, 0x4, R2 ;  /* 0x000000040b027825 */ /* 0x004fe200078e0202 */
[----:B------:R-:W-:-:S03]  /*2940*/  IADD3 R8, PT, PT, R8, 0x4, RZ ;  /* 0x0000000408087810 */ /* 0x000fc60007ffe0ff */
[----:B---3--:R-:W-:Y:S01]  /*2950*/  FADD R10, RZ, R10 ;  /* 0x0000000aff0a7221 */ /* 0x008fe20000000000 */
[----:B----4-:R-:W-:Y:S01]  /*2960*/  FADD R12, RZ, R12 ;  /* 0x0000000cff0c7221 */ /* 0x010fe20000000000 */
[----:B-----5:R-:W-:Y:S01]  /*2970*/  FADD R14, RZ, R14 ;  /* 0x0000000eff0e7221 */ /* 0x020fe20000000000 */
[----:B------:R-:W-:Y:S01]  /*2980*/  FADD R18, RZ, R18 ;  /* 0x00000012ff127221 */ /* 0x000fe20000000000 */
[----:B------:R-:W-:Y:S01]  /*2990*/  FADD R13, R10, R13 ;  /* 0x0000000d0a0d7221 */ /* 0x000fe20000000000 */
[----:B------:R-:W-:Y:S01]  /*29a0*/  FADD R15, R12, R15 ;  /* 0x0000000f0c0f7221 */ /* 0x000fe20000000000 */
[----:B------:R-:W-:Y:S01]  /*29b0*/  FADD R17, R14, R17 ;  /* 0x000000110e117221 */ /* 0x000fe20000000000 */
[----:B------:R-:W-:Y:S02]  /*29c0*/  FADD R19, R18, R19 ;  /* 0x0000001312137221 */ /* 0x000fe40000000000 */
[----:B------:R3:W-:Y:S04]  /*29d0*/  STG.E desc[UR8][R2.64], R13 ;  /* 0x0000000d02007986 */ /* 0x0007e8000c101908 */
[----:B------:R3:W-:Y:S04]  /*29e0*/  STG.E desc[UR8][R2.64+0x4], R15 ;  /* 0x0000040f02007986 */ /* 0x0007e8000c101908 */
[----:B------:R3:W-:Y:S04]  /*29f0*/  STG.E desc[UR8][R2.64+0x8], R17 ;  /* 0x0000081102007986 */ /* 0x0007e8000c101908 */
[----:B------:R3:W-:Y:S02]  /*2a00*/  STG.E desc[UR8][R2.64+0xc], R19 ;  /* 0x00000c1302007986 */ /* 0x0007e4000c101908 */
.L_x_285:
[----:B------:R-:W-:Y:S05]  /*2a10*/  @!P1 EXIT ;  /* 0x000000000000994d */ /* 0x000fea0003800000 */
[----:B------:R-:W-:Y:S02]  /*2a20*/  ISETP.NE.AND P0, PT, R16, 0x1, PT ;  /* 0x000000011000780c */ /* 0x000fe40003f05270 */
[----:B0--3--:R-:W-:-:S04]  /*2a30*/  LOP3.LUT R2, R9, 0x1, RZ, 0xc0, !PT ;  /* 0x0000000109027812 */ /* 0x009fc800078ec0ff */
[----:B------:R-:W-:-:S07]  /*2a40*/  ISETP.NE.U32.AND P1, PT, R2, 0x1, PT ;  /* 0x000000010200780c */ /* 0x000fce0003f25070 */
[----:B------:R-:W-:Y:S06]  /*2a50*/  @!P0 BRA `(.L_x_286) ;  /* 0x0000000000488947 */ /* 0x000fec0003800000 */
        /* <DEDUP_REMOVED lines=9> */
[----:B------:R-:W5:Y:S01]  /*2af0*/  LDG.E.CONSTANT R15, desc[UR8][R4.64+0x4] ;  /* 0x00000408040f7981 */ /* 0x000f62000c1e9900 */
[----:B--2---:R-:W-:Y:S01]  /*2b00*/  IMAD.WIDE R6, R11, 0x4, R6 ;  /* 0x000000040b067825 */ /* 0x004fe200078e0206 */
[----:B------:R-:W-:-:S03]  /*2b10*/  IADD3 R8, PT, PT, R8, 0x2, RZ ;  /* 0x0000000208087810 */ /* 0x000fc60007ffe0ff */
[----:B---3--:R-:W-:Y:S01]  /*2b20*/  FADD R10, RZ, R10 ;  /* 0x0000000aff0a7221 */ /* 0x008fe20000000000 */
[----:B----4-:R-:W-:-:S03]  /*2b30*/  FADD R12, RZ, R12 ;  /* 0x0000000cff0c7221 */ /* 0x010fc60000000000 */
[----:B-----5:R-:W-:Y:S01]  /*2b40*/  FADD R13, R10, R13 ;  /* 0x0000000d0a0d7221 */ /* 0x020fe20000000000 */
[----:B------:R-:W-:-:S04]  /*2b50*/  FADD R15, R12, R15 ;  /* 0x0000000f0c0f7221 */ /* 0x000fc80000000000 */
[----:B------:R0:W-:Y:S04]  /*2b60*/  STG.E desc[UR8][R6.64], R13 ;  /* 0x0000000d06007986 */ /* 0x0001e8000c101908 */
[----:B------:R0:W-:Y:S02]  /*2b70*/  STG.E desc[UR8][R6.64+0x4], R15 ;  /* 0x0000040f06007986 */ /* 0x0001e4000c101908 */
.L_x_286:
[----:B------:R-:W-:Y:S05]  /*2b80*/  @P1 EXIT ;  /* 0x000000000000194d */ /* 0x000fea0003800000 */
[----:B-12---:R-:W1:Y:S01]  /*2b90*/  LDC.64 R2, c[0x0][0x3a0] ;  /* 0x0000e800ff027b82 */ /* 0x006e620000000a00 */
[----:B0-----:R-:W-:-:S07]  /*2ba0*/  IMAD R7, R0, R9, R8 ;  /* 0x0000000900077224 */ /* 0x001fce00078e0208 */
[----:B------:R-:W0:Y:S01]  /*2bb0*/  LDC.64 R4, c[0x0][0x3a8] ;  /* 0x0000ea00ff047b82 */ /* 0x000e220000000a00 */
[----:B-1----:R-:W-:-:S06]  /*2bc0*/  IMAD.WIDE.U32 R8, R8, 0x4, R2 ;  /* 0x0000000408087825 */ /* 0x002fcc00078e0002 */
[----:B------:R-:W2:Y:S01]  /*2bd0*/  LDG.E.CONSTANT R8, desc[UR8][R8.64] ;  /* 0x0000000808087981 */ /* 0x000ea2000c1e9900 */
[C---:B0-----:R-:W-:Y:S02]  /*2be0*/  IMAD.WIDE R2, R7.reuse, 0x4, R4 ;  /* 0x0000000407027825 */ /* 0x041fe400078e0204 */
[----:B------:R-:W0:Y:S04]  /*2bf0*/  LDC.64 R4, c[0x0][0x3b0] ;  /* 0x0000ec00ff047b82 */ /* 0x000e280000000a00 */
[----:B------:R-:W3:Y:S01]  /*2c00*/  LDG.E.CONSTANT R3, desc[UR8][R2.64] ;  /* 0x0000000802037981 */ /* 0x000ee2000c1e9900 */
[----:B0-----:R-:W-:-:S04]  /*2c10*/  IMAD.WIDE R4, R7, 0x4, R4 ;  /* 0x0000000407047825 */ /* 0x001fc800078e0204 */
[----:B--2---:R-:W-:-:S04]  /*2c20*/  FADD R0, RZ, R8 ;  /* 0x00000008ff007221 */ /* 0x004fc80000000000 */
[----:B---3--:R-:W-:-:S05]  /*2c30*/  FADD R7, R0, R3 ;  /* 0x0000000300077221 */ /* 0x008fca0000000000 */
[----:B------:R-:W-:Y:S01]  /*2c40*/  STG.E desc[UR8][R4.64], R7 ;  /* 0x0000000704007986 */ /* 0x000fe2000c101908 */
[----:B------:R-:W-:Y:S05]  /*2c50*/  EXIT ;  /* 0x000000000000794d */ /* 0x000fea0003800000 */
.L_x_287:
        /* <DEDUP_REMOVED lines=10> */
.L_x_411:


//--------------------- .text._Z36fused_attention_add_layernorm_kernelPKfS0_S0_S0_S0_Pfiiiiif --------------------------
	.section	.text._Z36fused_attention_add_layernorm_kernelPKfS0_S0_S0_S0_Pfiiiiif,"ax",@progbits
	.align	128
        .global         _Z36fused_attention_add_layernorm_kernelPKfS0_S0_S0_S0_Pfiiiiif
        .type           _Z36fused_attention_add_layernorm_kernelPKfS0_S0_S0_S0_Pfiiiiif,@function
        .size           _Z36fused_attention_add_layernorm_kernelPKfS0_S0_S0_S0_Pfiiiiif,(.L_x_405 - _Z36fused_attention_add_layernorm_kernelPKfS0_S0_S0_S0_Pfiiiiif)
        .other          _Z36fused_attention_add_layernorm_kernelPKfS0_S0_S0_S0_Pfiiiiif,@"STO_CUDA_ENTRY STV_DEFAULT"
_Z36fused_attention_add_layernorm_kernelPKfS0_S0_S0_S0_Pfiiiiif:
.text._Z36fused_attention_add_layernorm_kernelPKfS0_S0_S0_S0_Pfiiiiif:
[----:B------:R-:W0:Y:S08]  /*0000*/  LDC R1, c[0x0][0x37c] ;  /* 0x0000df00ff017b82 */ /* 0x000e300000000800 */
[----:B------:R-:W1:Y:S01]  /*0010*/  LDC R7, c[0x0][0x3c0] ;  /* 0x0000f000ff077b82 */ /* 0x000e620000000800 */
[----:B------:R-:W2:Y:S01]  /*0020*/  LDCU.64 UR10, c[0x0][0x3b0] ;  /* 0x00007600ff0a77ac */ /* 0x000ea20008000a00 */
[----:B0-----:R-:W-:-:S04]  /*0030*/  IADD3 R1, PT, PT, R1, -0x800, RZ ;  /* 0xfffff80001017810 */ /* 0x001fc80007ffe0ff */
[C---:B------:R-:W-:Y:S02]  /*0040*/  R2UR UR6, R1.reuse ;  /* 0x00000000010672ca */ /* 0x040fe400000e0000 */
[----:B------:R-:W0:Y:S01]  /*0050*/  S2UR UR4, SR_CTAID.X ;  /* 0x00000000000479c3 */ /* 0x000e220000002500 */
[C---:B------:R-:W-:Y:S02]  /*0060*/  R2UR UR7, R1.reuse ;  /* 0x00000000010772ca */ /* 0x040fe400000e0000 */
[----:B------:R-:W-:Y:S01]  /*0070*/  R2UR UR20, R1 ;  /* 0x00000000011472ca */ /* 0x000fe200000e0000 */
[----:B-1----:R-:W1:Y:S01]  /*0080*/  I2F.U32.RP R0, R7 ;  /* 0x0000000700007306 */ /* 0x002e620000209000 */
[----:B------:R-:W-:-:S07]  /*0090*/  ISETP.NE.U32.AND P2, PT, R7, RZ, PT ;  /* 0x000000ff0700720c */ /* 0x000fce0003f45070 */
[----:B-1----:R-:W1:Y:S02]  /*00a0*/  MUFU.RCP R0, R0 ;  /* 0x0000000000007308 */ /* 0x002e640000001000 */
[----:B-1----:R-:W-:-:S06]  /*00b0*/  IADD3 R2, PT, PT, R0, 0xffffffe, RZ ;  /* 0x0ffffffe00027810 */ /* 0x002fcc0007ffe0ff */
[----:B------:R1:W3:Y:S02]  /*00c0*/  F2I.FTZ.U32.TRUNC.NTZ R3, R2 ;  /* 0x0000000200037305 */ /* 0x0002e4000021f000 */
[----:B-1----:R-:W-:Y:S01]  /*00d0*/  HFMA2 R2, -RZ, RZ, 0, 0 ;  /* 0x00000000ff027431 */ /* 0x002fe200000001ff */
[----:B---3--:R-:W-:-:S05]  /*00e0*/  IADD3 R4, PT, PT, RZ, -R3, RZ ;  /* 0x80000003ff047210 */ /* 0x008fca0007ffe0ff */
[----:B------:R-:W-:Y:S02]  /*00f0*/  IMAD R5, R4, R7, RZ ;  /* 0x0000000704057224 */ /* 0x000fe400078e02ff */
[----:B------:R-:W1:Y:S02]  /*0100*/  S2R R4, SR_TID.X ;  /* 0x0000000000047919 */ /* 0x000e640000002100 */
[----:B------:R-:W-:Y:S02]  /*0110*/  IMAD.HI.U32 R3, R3, R5, R2 ;  /* 0x0000000503037227 */ /* 0x000fe400078e0002 */
[----:B------:R-:W3:Y:S04]  /*0120*/  LDC R2, c[0x0][0x360] ;  /* 0x0000d800ff027b82 */ /* 0x000ee80000000800 */
[----:B0-----:R-:W-:-:S05]  /*0130*/  IMAD.HI.U32 R3, R3, UR4, RZ ;  /* 0x0000000403037c27 */ /* 0x001fca000f8e00ff */
[----:B------:R-:W-:-:S05]  /*0140*/  IADD3 R6, PT, PT, -R3, RZ, RZ ;  /* 0x000000ff03067210 */ /* 0x000fca0007ffe1ff */
[----:B------:R-:W-:Y:S01]  /*0150*/  IMAD R0, R7, R6, UR4 ;  /* 0x0000000407007e24 */ /* 0x000fe2000f8e0206 */
[----:B------:R-:W0:Y:S04]  /*0160*/  S2UR UR4, SR_CTAID.Y ;  /* 0x00000000000479c3 */ /* 0x000e280000002600 */
[----:B------:R-:W-:Y:S02]  /*0170*/  ISETP.GE.U32.AND P0, PT, R0, R7, PT ;  /* 0x000000070000720c */ /* 0x000fe40003f06070 */
[----:B-1----:R-:W-:-:S11]  /*0180*/  SHF.R.U32.HI R5, RZ, 0x5, R4 ;  /* 0x00000005ff057819 */ /* 0x002fd60000011604 */
[-C--:B------:R-:W-:Y:S02]  /*0190*/  @P0 IADD3 R0, PT, PT, R0, -R7.reuse, RZ ;  /* 0x8000000700000210 */ /* 0x080fe40007ffe0ff */
[----:B------:R-:W-:Y:S02]  /*01a0*/  @P0 IADD3 R3, PT, PT, R3, 0x1, RZ ;  /* 0x0000000103030810 */ /* 0x000fe40007ffe0ff */
[----:B------:R-:W-:Y:S02]  /*01b0*/  ISETP.GE.U32.AND P1, PT, R0, R7, PT ;  /* 0x000000070000720c */ /* 0x000fe40003f26070 */
[----:B---3--:R-:W-:-:S05]  /*01c0*/  SHF.R.U32.HI R0, RZ, 0x5, R2 ;  /* 0x00000005ff007819 */ /* 0x008fca0000011602 */
[----:B0-----:R-:W-:-:S05]  /*01d0*/  IMAD R0, R0, UR4, R5 ;  /* 0x0000000400007c24 */ /* 0x001fca000f8e0205 */
[----:B--2---:R-:W-:Y:S02]  /*01e0*/  ISETP.GE.AND P0, PT, R0, UR11, PT ;  /* 0x0000000b00007c0c */ /* 0x004fe4000bf06270 */
[----:B------:R-:W-:Y:S02]  /*01f0*/  @P1 IADD3 R3, PT, PT, R3, 0x1, RZ ;  /* 0x0000000103031810 */ /* 0x000fe40007ffe0ff */
[----:B------:R-:W-:Y:S02]  /*0200*/  @!P2 LOP3.LUT R3, RZ, R7, RZ, 0x33, !PT ;  /* 0x00000007ff03a212 */ /* 0x000fe400078e33ff */
[----:B------:R-:W-:Y:S02]  /*0210*/  LOP3.LUT P1, RZ, R4, 0x1f, RZ, 0xc0, !PT ;  /* 0x0000001f04ff7812 */ /* 0x000fe4000782c0ff */
[----:B------:R-:W-:Y:S02]  /*0220*/  ISETP.GE.OR P0, PT, R3, UR10, P0 ;  /* 0x0000000a03007c0c */ /* 0x000fe40008706670 */
[----:B------:R-:W-:-:S02]  /*0230*/  R2UR UR10, R1 ;  /* 0x00000000010a72ca */ /* 0x000fc400000e0000 */
[----:B------:R-:W-:-:S13]  /*0240*/  PLOP3.LUT P0, PT, P1, P0, PT, 0xf8, 0x8f ;  /* 0x00000000008f781c */ /* 0x000fda0000f01f70 */
[----:B------:R-:W-:Y:S05]  /*0250*/  @P0 EXIT ;  /* 0x000000000000094d */ /* 0x000fea0003800000 */
[----:B------:R-:W0:Y:S01]  /*0260*/  LDCU.64 UR8, c[0x0][0x3b8] ;  /* 0x00007700ff0877ac */ /* 0x000e220008000a00 */
[----:B------:R-:W-:Y:S01]  /*0270*/  IMAD R28, R3, UR11, R0 ;  /* 0x0000000b031c7c24 */ /* 0x000fe2000f8e0200 */
[----:B------:R-:W1:Y:S01]  /*0280*/  LDCU.64 UR18, c[0x0][0x358] ;  /* 0x00006b00ff1277ac */ /* 0x000e620008000a00 */
[----:B------:R-:W-:Y:S02]  /*0290*/  UIADD3 UR22, UPT, UPT, UR10, 0x200, URZ ;  /* 0x000002000a167890 */ /* 0x000fe4000fffe0ff */
[----:B0-----:R-:W-:Y:S01]  /*02a0*/  UISETP.LT.AND UP0, UPT, UR9, 0x80, UPT ;  /* 0x000000800900788c */ /* 0x001fe2000bf01270 */
[----:B------:R-:W-:-:S03]  /*02b0*/  IMAD R28, R28, UR8, RZ ;  /* 0x000000081c1c7c24 */ /* 0x000fc6000f8e02ff */
[----:B------:R-:W-:Y:S02]  /*02c0*/  USEL UR23, UR9, 0x80, UP0 ;  /* 0x0000008009177887 */ /* 0x000fe40008000000 */
[----:B------:R-:W-:-:S09]  /*02d0*/  UISETP.GE.AND UP0, UPT, UR9, 0x1, UPT ;  /* 0x000000010900788c */ /* 0x000fd2000bf06270 */
[----:B-1----:R-:W-:Y:S05]  /*02e0*/  BRA.U !UP0, `(.L_x_288) ;  /* 0x00000009081c7547 */ /* 0x002fea000b800000 */
[----:B------:R-:W-:Y:S02]  /*02f0*/  UISETP.GE.U32.AND UP2, UPT, UR9, 0x4, UPT ;  /* 0x000000040900788c */ /* 0x000fe4000bf46070 */
[----:B------:R-:W-:Y:S02]  /*0300*/  ULOP3.LUT UP1, UR36, UR23, 0x3, URZ, 0xc0, !UPT ;  /* 0x0000000317247892 */ /* 0x000fe4000f82c0ff */
[----:B------:R-:W-:Y:S01]  /*0310*/  UIMAD UR8, UR8, UR9, URZ ;  /* 0x00000009080872a4 */ /* 0x000fe2000f8e02ff */
[----:B------:R-:W-:-:S04]  /*0320*/  UMOV UR4, URZ ;  /* 0x000000ff00047c82 */ /* 0x000fc80008000000 */
[----:B------:R-:W-:Y:S07]  /*0330*/  BRA.U !UP2, `(.L_x_289) ;  /* 0x000000050a847547 */ /* 0x000fee000b800000 */
[----:B------:R-:W0:Y:S01]  /*0340*/  LDCU.128 UR24, c[0x0][0x380] ;  /* 0x00007000ff1877ac */ /* 0x000e220008000c00 */
[----:B------:R-:W1:Y:S01]  /*0350*/  LDCU.64 UR32, c[0x0][0x388] ;  /* 0x00007100ff2077ac */ /* 0x000e620008000a00 */
[----:B------:R-:W-:Y:S01]  /*0360*/  ULOP3.LUT UR4, UR23, 0xfc, URZ, 0xc0, !UPT ;  /* 0x000000fc17047892 */ /* 0x000fe2000f8ec0ff */
[----:B------:R-:W-:-:S11]  /*0370*/  UMOV UR5, URZ ;  /* 0x000000ff00057c82 */ /* 0x000fd60008000000 */
.L_x_290:
[----:B------:R-:W-:Y:S02]  /*0380*/  UIMAD UR11, UR5, UR9, UR5 ;  /* 0x00000009050b72a4 */ /* 0x000fe4000f8e0205 */
[----:B--2---:R-:W-:Y:S01]  /*0390*/  IADD3 R5, PT, PT, R28, UR5, RZ ;  /* 0x000000051c057c10 */ /* 0x004fe2000fffe0ff */
[----:B------:R-:W-:Y:S01]  /*03a0*/  UIADD3 UR21, UPT, UPT, UR8, UR5, URZ ;  /* 0x0000000508157290 */ /* 0x000fe2000fffe0ff */
[----:B0-----:R-:W-:Y:S01]  /*03b0*/  MOV R2, UR24 ;  /* 0x0000001800027c02 */ /* 0x001fe20008000f00 */
[----:B------:R-:W-:Y:S01]  /*03c0*/  UIMAD UR13, UR5, UR9, UR9 ;  /* 0x00000009050d72a4 */ /* 0x000fe2000f8e0209 */
[----:B------:R-:W-:Y:S01]  /*03d0*/  MOV R3, UR25 ;  /* 0x0000001900037c02 */ /* 0x000fe20008000f00 */
[----:B------:R-:W-:Y:S02]  /*03e0*/  UIADD3 UR12, UPT, UPT, UR8, UR11, URZ ;  /* 0x0000000b080c7290 */ /* 0x000fe4000fffe0ff */
[----:B------:R-:W-:Y:S02]  /*03f0*/  UIMAD.WIDE.U32 UR34, UR11, 0x4, UR26 ;  /* 0x000000040b2278a5 */ /* 0x000fe4000f8e001a */
[----:B------:R-:W-:Y:S01]  /*0400*/  UIADD3 UR31, UP2, UPT, UR13, UR5, URZ ;  /* 0x000000050d1f7290 */ /* 0x000fe2000ff5e0ff */
[----:B------:R-:W-:Y:S01]  /*0410*/  IMAD.WIDE R2, R5, 0x4, R2 ;  /* 0x0000000405027825 */ /* 0x000fe200078e0202 */
[----:B------:R-:W-:-:S02]  /*0420*/  UIADD3 UR14, UPT, UPT, UR21, 0x1, UR13 ;  /* 0x00000001150e7890 */ /* 0x000fc4000fffe00d */
[----:B------:R-:W-:Y:S02]  /*0430*/  UIADD3 UR11, UPT, UPT, UR13, UR9, URZ ;  /* 0x000000090d0b7290 */ /* 0x000fe4000fffe0ff */
[----:B------:R-:W-:Y:S01]  /*0440*/  UIMAD.WIDE UR12, UR12, 0x4, UR26 ;  /* 0x000000040c0c78a5 */ /* 0x000fe2000f8e021a */
[----:B------:R-:W-:Y:S01]  /*0450*/  MOV R6, UR34 ;  /* 0x0000002200067c02 */ /* 0x000fe20008000f00 */
[----:B------:R-:W-:Y:S01]  /*0460*/  UIADD3.X UR17, UPT, UPT, URZ, URZ, URZ, UP2, !UPT ;  /* 0x000000ffff117290 */ /* 0x000fe200097fe4ff */
[----:B------:R-:W-:Y:S01]  /*0470*/  MOV R7, UR35 ;  /* 0x0000002300077c02 */ /* 0x000fe20008000f00 */
[----:B-1----:R-:W-:Y:S01]  /*0480*/  ULEA UR37, UP2, UR31, UR32, 0x2 ;  /* 0x000000201f257291 */ /* 0x002fe2000f8410ff */
[----:B------:R-:W2:Y:S01]  /*0490*/  LDG.E.CONSTANT R4, desc[UR18][R2.64] ;  /* 0x0000001202047981 */ /* 0x000ea2000c1e9900 */
[----:B------:R-:W-:Y:S01]  /*04a0*/  MOV R12, UR12 ;  /* 0x0000000c000c7c02 */ /* 0x000fe20008000f00 */
[----:B------:R-:W-:Y:S01]  /*04b0*/  UIADD3 UR16, UPT, UPT, UR21, 0x2, UR11 ;  /* 0x0000000215107890 */ /* 0x000fe2000fffe00b */
[----:B------:R-:W-:Y:S01]  /*04c0*/  MOV R13, UR13 ;  /* 0x0000000d000d7c02 */ /* 0x000fe20008000f00 */
[----:B------:R-:W-:Y:S01]  /*04d0*/  UIMAD.WIDE UR12, UR8, 0x4, UR12 ;  /* 0x00000004080c78a5 */ /* 0x000fe2000f8e020c */
[----:B------:R0:W2:Y:S01]  /*04e0*/  LDG.E.CONSTANT R9, desc[UR18][R6.64] ;  /* 0x0000001206097981 */ /* 0x0000a2000c1e9900 */
[----:B------:R-:W-:-:S02]  /*04f0*/  UIMAD.WIDE UR14, UR14, 0x4, UR26 ;  /* 0x000000040e0e78a5 */ /* 0x000fc4000f8e021a */
[----:B------:R-:W-:Y:S01]  /*0500*/  UIADD3 UR29, UP3, UPT, UR11, UR5, URZ ;  /* 0x000000050b1d7290 */ /* 0x000fe2000ff7e0ff */
[----:B------:R-:W3:Y:S01]  /*0510*/  LDG.E.CONSTANT R5, desc[UR18][R2.64+0x4] ;  /* 0x0000041202057981 */ /* 0x000ee2000c1e9900 */
[----:B------:R-:W-:Y:S02]  /*0520*/  UIADD3 UR11, UPT, UPT, UR11, UR9, URZ ;  /* 0x000000090b0b7290 */ /* 0x000fe4000fffe0ff */
[----:B------:R-:W-:Y:S01]  /*0530*/  ULEA.HI.X UR31, UR31, UR33, UR17, 0x2, UP2 ;  /* 0x000000211f1f7291 */ /* 0x000fe200090f1411 */
[----:B------:R-:W-:Y:S01]  /*0540*/  MOV R16, UR12 ;  /* 0x0000000c00107c02 */ /* 0x000fe20008000f00 */
[----:B------:R-:W-:Y:S01]  /*0550*/  UIMAD.WIDE UR16, UR16, 0x4, UR26 ;  /* 0x00000004101078a5 */ /* 0x000fe2000f8e021a */
[----:B------:R-:W-:Y:S01]  /*0560*/  MOV R18, UR14 ;  /* 0x0000000e00127c02 */ /* 0x000fe20008000f00 */
[----:B------:R-:W-:Y:S01]  /*0570*/  UIADD3 UR12, UPT, UPT, UR21, 0x3, UR11 ;  /* 0x00000003150c7890 */ /* 0x000fe2000fffe00b */
[----:B------:R-:W-:Y:S01]  /*0580*/  MOV R19, UR15 ;  /* 0x0000000f00137c02 */ /* 0x000fe20008000f00 */
[----:B------:R-:W-:Y:S01]  /*0590*/  UIMAD.WIDE UR14, UR8, 0x4, UR14 ;  /* 0x00000004080e78a5 */ /* 0x000fe2000f8e020e */
[----:B------:R-:W-:Y:S01]  /*05a0*/  MOV R17, UR13 ;  /* 0x0000000d00117c02 */ /* 0x000fe20008000f00 */
[----:B------:R-:W-:Y:S01]  /*05b0*/  UIADD3.X UR30, UPT, UPT, URZ, URZ, URZ, UP3, !UPT ;  /* 0x000000ffff1e7290 */ /* 0x000fe20009ffe4ff */
[----:B------:R-:W-:Y:S01]  /*05c0*/  MOV R24, UR16 ;  /* 0x0000001000187c02 */ /* 0x000fe20008000f00 */
[----:B------:R-:W-:Y:S01]  /*05d0*/  ULEA UR34, UP2, UR29, UR32, 0x2 ;  /* 0x000000201d227291 */ /* 0x000fe2000f8410ff */
[----:B------:R-:W-:Y:S01]  /*05e0*/  MOV R25, UR17 ;  /* 0x0000001100197c02 */ /* 0x000fe20008000f00 */
[----:B------:R-:W-:Y:S01]  /*05f0*/  UIMAD.WIDE UR12, UR12, 0x4, UR26 ;  /* 0x000000040c0c78a5 */ /* 0x000fe2000f8e021a */
[----:B0-----:R-:W-:Y:S01]  /*0600*/  MOV R6, UR14 ;  /* 0x0000000e00067c02 */ /* 0x001fe20008000f00 */
[----:B------:R-:W-:Y:S01]  /*0610*/  UIADD3 UR28, UP3, UPT, UR11, UR5, URZ ;  /* 0x000000050b1c7290 */ /* 0x000fe2000ff7e0ff */
[----:B------:R-:W-:Y:S01]  /*0620*/  MOV R7, UR15 ;  /* 0x0000000f00077c02 */ /* 0x000fe20008000f00 */
[----:B------:R-:W-:Y:S01]  /*0630*/  ULEA.HI.X UR21, UR29, UR33, UR30, 0x2, UP2 ;  /* 0x000000211d157291 */ /* 0x000fe200090f141e */
[----:B------:R0:W4:Y:S01]  /*0640*/  LDG.E.CONSTANT R10, desc[UR18][R24.64] ;  /* 0x00000012180a7981 */ /* 0x000122000c1e9900 */
[----:B------:R-:W-:-:S02]  /*0650*/  UIADD3.X UR11, UPT, UPT, URZ, URZ, URZ, UP3, !UPT ;  /* 0x000000ffff0b7290 */ /* 0x000fc40009ffe4ff */
[----:B------:R-:W-:Y:S01]  /*0660*/  ULEA UR14, UP2, UR28, UR32, 0x2 ;  /* 0x000000201c0e7291 */ /* 0x000fe2000f8410ff */
[----:B------:R-:W4:Y:S01]  /*0670*/  LDG.E.CONSTANT R11, desc[UR18][R2.64+0x8] ;  /* 0x00000812020b7981 */ /* 0x000f22000c1e9900 */
[----:B------:R-:W-:Y:S02]  /*0680*/  UIMAD.WIDE UR16, UR8, 0x4, UR16 ;  /* 0x00000004081078a5 */ /* 0x000fe4000f8e0210 */
[----:B------:R-:W-:Y:S01]  /*0690*/  ULEA.HI.X UR11, UR28, UR33, UR11, 0x2, UP2 ;  /* 0x000000211c0b7291 */ /* 0x000fe200090f140b */
[----:B------:R1:W5:Y:S01]  /*06a0*/  LDG.E.CONSTANT R15, desc[UR18][R2.64+0xc] ;  /* 0x00000c12020f7981 */ /* 0x000362000c1e9900 */
[----:B0-----:R-:W-:Y:S02]  /*06b0*/  MOV R24, UR12 ;  /* 0x0000000c00187c02 */ /* 0x001fe40008000f00 */
[----:B------:R-:W-:Y:S01]  /*06c0*/  MOV R25, UR13 ;  /* 0x0000000d00197c02 */ /* 0x000fe20008000f00 */
[----:B------:R-:W-:Y:S01]  /*06d0*/  UIMAD.WIDE UR12, UR8, 0x4, UR12 ;  /* 0x00000004080c78a5 */ /* 0x000fe2000f8e020c */
[----:B------:R0:W5:Y:S01]  /*06e0*/  LDG.E.CONSTANT R20, desc[UR18][R6.64] ;  /* 0x0000001206147981 */ /* 0x000162000c1e9900 */
[----:B------:R-:W-:-:S03]  /*06f0*/  MOV R22, UR37 ;  /* 0x0000002500167c02 */ /* 0x000fc60008000f00 */
[----:B------:R0:W3:Y:S01]  /*0700*/  LDG.E.CONSTANT R14, desc[UR18][R18.64] ;  /* 0x00000012120e7981 */ /* 0x0000e2000c1e9900 */
[----:B-1----:R-:W-:Y:S02]  /*0710*/  MOV R2, UR34 ;  /* 0x0000002200027c02 */ /* 0x002fe40008000f00 */
[----:B------:R-:W-:Y:S01]  /*0720*/  MOV R3, UR21 ;  /* 0x0000001500037c02 */ /* 0x000fe20008000f00 */
[----:B------:R1:W5:Y:S01]  /*0730*/  LDG.E.CONSTANT R21, desc[UR18][R16.64] ;  /* 0x0000001210157981 */ /* 0x000362000c1e9900 */
[----:B0-----:R-:W-:Y:S02]  /*0740*/  MOV R6, UR16 ;  /* 0x0000001000067c02 */ /* 0x001fe40008000f00 */
[----:B------:R-:W-:Y:S01]  /*0750*/  MOV R7, UR17 ;  /* 0x0000001100077c02 */ /* 0x000fe20008000f00 */
[----:B------:R2:W5:Y:S01]  /*0760*/  LDG.E.CONSTANT R13, desc[UR18][R12.64] ;  /* 0x000000120c0d7981 */ /* 0x000562000c1e9900 */
[----:B------:R-:W-:Y:S02]  /*0770*/  MOV R18, UR12 ;  /* 0x0000000c00127c02 */ /* 0x000fe40008000f00 */
[----:B------:R-:W-:Y:S01]  /*0780*/  MOV R23, UR31 ;  /* 0x0000001f00177c02 */ /* 0x000fe20008000f00 */
[----:B------:R-:W5:Y:S01]  /*0790*/  LDG.E.CONSTANT R2, desc[UR18][R2.64+0x8] ;  /* 0x0000081202027981 */ /* 0x000f62000c1e9900 */
[----:B-1----:R-:W-:-:S02]  /*07a0*/  MOV R16, UR14 ;  /* 0x0000000e00107c02 */ /* 0x002fc40008000f00 */
[----:B------:R-:W-:Y:S01]  /*07b0*/  MOV R19, UR13 ;  /* 0x0000000d00137c02 */ /* 0x000fe20008000f00 */
[----:B------:R-:W5:Y:S01]  /*07c0*/  LDG.E.CONSTANT R6, desc[UR18][R6.64] ;  /* 0x0000001206067981 */ /* 0x000f62000c1e9900 */
[----:B------:R-:W-:-:S03]  /*07d0*/  MOV R17, UR11 ;  /* 0x0000000b00117c02 */ /* 0x000fc60008000f00 */
[----:B------:R-:W5:Y:S04]  /*07e0*/  LDG.E.CONSTANT R22, desc[UR18][R22.64+0x4] ;  /* 0x0000041216167981 */ /* 0x000f68000c1e9900 */
[----:B------:R-:W5:Y:S04]  /*07f0*/  LDG.E.CONSTANT R0, desc[UR18][R24.64] ;  /* 0x0000001218007981 */ /* 0x000f68000c1e9900 */
[----:B------:R-:W5:Y:S04]  /*0800*/  LDG.E.CONSTANT R18, desc[UR18][R18.64] ;  /* 0x0000001212127981 */ /* 0x000f68000c1e9900 */
[----:B------:R-:W5:Y:S01]  /*0810*/  LDG.E.CONSTANT R16, desc[UR18][R16.64+0xc] ;  /* 0x00000c1210107981 */ /* 0x000f62000c1e9900 */
[----:B------:R-:W-:-:S02]  /*0820*/  ULEA UR11, UR5, UR20, 0x2 ;  /* 0x00000014050b7291 */ /* 0x000fc4000f8e10ff */
[----:B------:R-:W-:-:S04]  /*0830*/  UIADD3 UR5, UPT, UPT, UR5, 0x4, URZ ;  /* 0x0000000405057890 */ /* 0x000fc8000fffe0ff */
[----:B------:R-:W-:Y:S01]  /*0840*/  UISETP.NE.AND UP2, UPT, UR5, UR4, UPT ;  /* 0x000000040500728c */ /* 0x000fe2000bf45270 */
[C---:B--2---:R-:W-:Y:S01]  /*0850*/  FMUL R12, R4.reuse, R9 ;  /* 0x00000009040c7220 */ /* 0x044fe20000400000 */
[----:B----4-:R-:W-:Y:S01]  /*0860*/  FMUL R10, R11, R10 ;  /* 0x0000000a0b0a7220 */ /* 0x010fe20000400000 */
[----:B---3--:R-:W-:Y:S01]  /*0870*/  FMUL R9, R5, R14 ;  /* 0x0000000e05097220 */ /* 0x008fe20000400000 */
[C---:B-----5:R-:W-:Y:S01]  /*0880*/  FMUL R8, R4.reuse, R13 ;  /* 0x0000000d04087220 */ /* 0x060fe20000400000 */
[----:B------:R-:W-:Y:S01]  /*0890*/  FMUL R4, R4, R21 ;  /* 0x0000001504047220 */ /* 0x000fe20000400000 */
[C---:B------:R-:W-:Y:S01]  /*08a0*/  FMUL R14, R11.reuse, R2 ;  /* 0x000000020b0e7220 */ /* 0x040fe20000400000 */
[----:B------:R-:W-:Y:S01]  /*08b0*/  FMUL R6, R11, R6 ;  /* 0x000000060b067220 */ /* 0x000fe20000400000 */
[C---:B------:R-:W-:Y:S01]  /*08c0*/  FMUL R13, R5.reuse, R22 ;  /* 0x00000016050d7220 */ /* 0x040fe20000400000 */
[----:B------:R-:W-:Y:S01]  /*08d0*/  FMUL R5, R5, R20 ;  /* 0x0000001405057220 */ /* 0x000fe20000400000 */
[C---:B------:R-:W-:Y:S01]  /*08e0*/  FMUL R11, R15.reuse, R0 ;  /* 0x000000000f0b7220 */ /* 0x040fe20000400000 */
[C---:B------:R-:W-:Y:S01]  /*08f0*/  FMUL R7, R15.reuse, R18 ;  /* 0x000000120f077220 */ /* 0x040fe20000400000 */
[----:B------:R-:W-:-:S03]  /*0900*/  FMUL R15, R15, R16 ;  /* 0x000000100f0f7220 */ /* 0x000fc60000400000 */
[----:B------:R2:W-:Y:S04]  /*0910*/  STL.128 [UR11+0x200], R8 ;  /* 0x00020008ff007987 */ /* 0x0005e80008100c0b */
[----:B------:R2:W-:Y:S04]  /*0920*/  STL.128 [UR11+0x600], R4 ;  /* 0x00060004ff007987 */ /* 0x0005e80008100c0b */
[----:B------:R2:W-:Y:S01]  /*0930*/  STL.128 [UR11+0x400], R12 ;  /* 0x0004000cff007987 */ /* 0x0005e20008100c0b */
[----:B------:R-:W-:Y:S05]  /*0940*/  BRA.U UP2, `(.L_x_290) ;  /* 0xfffffff9028c7547 */ /* 0x000fea000b83ffff */
.L_x_289:
[----:B------:R-:W-:Y:S05]  /*0950*/  BRA.U !UP1, `(.L_x_288) ;  /* 0x0000000109807547 */ /* 0x000fea000b800000 */
[----:B------:R-:W0:Y:S01]  /*0960*/  LDCU.128 UR24, c[0x0][0x380] ;  /* 0x00007000ff1877ac */ /* 0x000e220008000c00 */
[----:B------:R-:W-:-:S05]  /*0970*/  UMOV UR5, URZ ;  /* 0x000000ff00057c82 */ /* 0x000fca0008000000 */
.L_x_291:
[----:B------:R-:W-:Y:S02]  /*0980*/  UIMAD UR12, UR4, UR9, UR4 ;  /* 0x00000009040c72a4 */ /* 0x000fe4000f8e0204 */
[----:B--2---:R-:W-:Y:S02]  /*0990*/  IADD3 R5, PT, PT, R28, UR4, RZ ;  /* 0x000000041c057c10 */ /* 0x004fe4000fffe0ff */
[----:B0-----:R-:W-:Y:S01]  /*09a0*/  MOV R2, UR24 ;  /* 0x0000001800027c02 */ /* 0x001fe20008000f00 */
[----:B------:R-:W-:Y:S01]  /*09b0*/  UIADD3 UR14, UPT, UPT, UR8, UR12, URZ ;  /* 0x0000000c080e7290 */ /* 0x000fe2000fffe0ff */
[----:B------:R-:W-:Y:S01]  /*09c0*/  MOV R3, UR25 ;  /* 0x0000001900037c02 */ /* 0x000fe20008000f00 */
[----:B------:R-:W-:Y:S02]  /*09d0*/  UIMAD.WIDE.U32 UR12, UR12, 0x4, UR26 ;  /* 0x000000040c0c78a5 */ /* 0x000fe4000f8e001a */
[----:B------:R-:W-:Y:S01]  /*09e0*/  UIMAD.WIDE UR14, UR14, 0x4, UR26 ;  /* 0x000000040e0e78a5 */ /* 0x000fe2000f8e021a */
[----:B------:R-:W-:-:S03]  /*09f0*/  IMAD.WIDE R2, R5, 0x4, R2 ;  /* 0x0000000405027825 */ /* 0x000fc600078e0202 */
[----:B------:R-:W-:Y:S01]  /*0a00*/  UIMAD.WIDE UR16, UR8, 0x4, UR14 ;  /* 0x00000004081078a5 */ /* 0x000fe2000f8e020e */
[----:B------:R-:W-:Y:S02]  /*0a10*/  MOV R5, UR13 ;  /* 0x0000000d00057c02 */ /* 0x000fe40008000f00 */
[----:B------:R-:W-:Y:S01]  /*0a20*/  MOV R7, UR15 ;  /* 0x0000000f00077c02 */ /* 0x000fe20008000f00 */
[----:B------:R-:W2:Y:S01]  /*0a30*/  LDG.E.CONSTANT R2, desc[UR18][R2.64] ;  /* 0x0000001202027981 */ /* 0x000ea2000c1e9900 */
[----:B------:R-:W-:Y:S02]  /*0a40*/  MOV R4, UR12 ;  /* 0x0000000c00047c02 */ /* 0x000fe40008000f00 */
[----:B------:R-:W-:Y:S02]  /*0a50*/  MOV R9, UR17 ;  /* 0x0000001100097c02 */ /* 0x000fe40008000f00 */
[----:B------:R-:W-:Y:S01]  /*0a60*/  MOV R6, UR14 ;  /* 0x0000000e00067c02 */ /* 0x000fe20008000f00 */
[----:B------:R-:W2:Y:S01]  /*0a70*/  LDG.E.CONSTANT R5, desc[UR18][R4.64] ;  /* 0x0000001204057981 */ /* 0x000ea2000c1e9900 */
[----:B------:R-:W-:-:S03]  /*0a80*/  MOV R8, UR16 ;  /* 0x0000001000087c02 */ /* 0x000fc60008000f00 */
[----:B------:R-:W3:Y:S04]  /*0a90*/  LDG.E.CONSTANT R7, desc[UR18][R6.64] ;  /* 0x0000001206077981 */ /* 0x000ee8000c1e9900 */
[----:B------:R-:W4:Y:S01]  /*0aa0*/  LDG.E.CONSTANT R9, desc[UR18][R8.64] ;  /* 0x0000001208097981 */ /* 0x000f22000c1e9900 */
[----:B------:R-:W-:Y:S02]  /*0ab0*/  ULEA UR11, UR4, UR20, 0x2 ;  /* 0x00000014040b7291 */ /* 0x000fe4000f8e10ff */
[----:B------:R-:W-:-:S04]  /*0ac0*/  UIADD3 UR5, UPT, UPT, UR5, 0x1, URZ ;  /* 0x0000000105057890 */ /* 0x000fc8000fffe0ff */
[----:B------:R-:W-:Y:S02]  /*0ad0*/  UISETP.NE.AND UP1, UPT, UR5, UR36, UPT ;  /* 0x000000240500728c */ /* 0x000fe4000bf25270 */
[----:B------:R-:W-:Y:S01]  /*0ae0*/  UIADD3 UR4, UPT, UPT, UR4, 0x1, URZ ;  /* 0x0000000104047890 */ /* 0x000fe2000fffe0ff */
[C---:B-12---:R-:W-:Y:S01]  /*0af0*/  FMUL R0, R2.reuse, R5 ;  /* 0x0000000502007220 */ /* 0x046fe20000400000 */
[C---:B---3--:R-:W-:Y:S01]  /*0b00*/  FMUL R10, R2.reuse, R7 ;  /* 0x00000007020a7220 */ /* 0x048fe20000400000 */
[----:B----4-:R-:W-:-:S03]  /*0b10*/  FMUL R11, R2, R9 ;  /* 0x00000009020b7220 */ /* 0x010fc60000400000 */
[----:B------:R1:W-:Y:S04]  /*0b20*/  STL [UR11+0x400], R0 ;  /* 0x00040000ff007987 */ /* 0x0003e8000810080b */
[----:B------:R1:W-:Y:S04]  /*0b30*/  STL [UR11+0x200], R10 ;  /* 0x0002000aff007987 */ /* 0x0003e8000810080b */
[----:B------:R1:W-:Y:S01]  /*0b40*/  STL [UR11+0x600], R11 ;  /* 0x0006000bff007987 */ /* 0x0003e2000810080b */
[----:B------:R-:W-:Y:S05]  /*0b50*/  BRA.U UP1, `(.L_x_291) ;  /* 0xfffffffd01887547 */ /* 0x000fea000b83ffff */
.L_x_288:
[----:B-1----:R-:W-:Y:S01]  /*0b60*/  I2FP.F32.S32 R0, UR9 ;  /* 0x0000000900007c45 */ /* 0x002fe20008201400 */
[----:B------:R0:W-:Y:S01]  /*0b70*/  STL.128 [R1], RZ ;  /* 0x000000ff01007387 */ /* 0x0001e20000100c00 */
[----:B------:R-:W-:Y:S02]  /*0b80*/  UIADD3 UR8, UPT, UPT, UR10, 0x20, URZ ;  /* 0x000000200a087890 */ /* 0x000fe4000fffe0ff */
[----:B------:R-:W-:Y:S01]  /*0b90*/  IADD3 R2, PT, PT, R0, -0xd000000, RZ ;  /* 0xf300000000027810 */ /* 0x000fe20007ffe0ff */
[----:B------:R0:W-:Y:S01]  /*0ba0*/  STL.128 [R1+0x10], RZ ;  /* 0x000010ff01007387 */ /* 0x0001e20000100c00 */
[----:B------:R0:W1:Y:S02]  /*0bb0*/  MUFU.RSQ R3, R0 ;  /* 0x0000000000037308 */ /* 0x0000640000001400 */
[----:B------:R-:W-:Y:S01]  /*0bc0*/  ISETP.GT.U32.AND P0, PT, R2, 0x727fffff, PT ;  /* 0x727fffff0200780c */ /* 0x000fe20003f04070 */
        /* <DEDUP_REMOVED lines=30> */
[----:B-1----:R-:W-:Y:S05]  /*0db0*/  @!P0 BRA `(.L_x_292) ;  /* 0x0000000000108947 */ /* 0x002fea0003800000 */
[----:B--2---:R-:W-:-:S07]  /*0dc0*/  MOV R4, 0xde0 ;  /* 0x00000de000047802 */ /* 0x004fce0000000f00 */
[----:B0-----:R-:W-:Y:S05]  /*0dd0*/  CALL.REL.NOINC `($__internal_5_$__cuda_sm20_sqrt_rn_f32_slowpath) ;  /* 0x0000004c00c87944 */ /* 0x001fea0003c00000 */
[----:B------:R-:W-:Y:S01]  /*0de0*/  MOV R3, R0 ;  /* 0x0000000000037202 */ /* 0x000fe20000000f00 */
[----:B------:R-:W-:Y:S06]  /*0df0*/  BRA `(.L_x_293) ;  /* 0x0000000000107947 */ /* 0x000fec0003800000 */
.L_x_292:
[----:B--2---:R-:W-:Y:S01]  /*0e00*/  FMUL.FTZ R5, R0, R3 ;  /* 0x0000000300057220 */ /* 0x004fe20000410000 */
[----:B------:R-:W-:-:S03]  /*0e10*/  FMUL.FTZ R3, R3, 0.5 ;  /* 0x3f00000003037820 */ /* 0x000fc60000410000 */
[----:B0-----:R-:W-:-:S04]  /*0e20*/  FFMA R0, -R5, R5, R0 ;  /* 0x0000000505007223 */ /* 0x001fc80000000100 */
[----:B------:R-:W-:-:S07]  /*0e30*/  FFMA R3, R0, R3, R5 ;  /* 0x0000000300037223 */ /* 0x000fce0000000005 */
.L_x_293:
[----:B------:R-:W-:Y:S05]  /*0e40*/  BRA.U !UP0, `(.L_x_294) ;  /* 0x0000000908747547 */ /* 0x000fea000b800000 */
[----:B------:R-:W-:Y:S01]  /*0e50*/  HFMA2 R0, -RZ, RZ, 0, 0 ;  /* 0x00000000ff007431 */ /* 0x000fe200000001ff */
[----:B------:R-:W-:Y:S01]  /*0e60*/  MOV R2, 0xff800000 ;  /* 0xff80000000027802 */ /* 0x000fe20000000f00 */
[----:B------:R-:W-:Y:S02]  /*0e70*/  ULOP3.LUT UR10, UR23, 0xf, URZ, 0xc0, !UPT ;  /* 0x0000000f170a7892 */ /* 0x000fe4000f8ec0ff */
[----:B------:R-:W-:Y:S02]  /*0e80*/  ULOP3.LUT UR11, UR23, 0x7, URZ, 0xc0, !UPT ;  /* 0x00000007170b7892 */ /* 0x000fe4000f8ec0ff */
[----:B------:R-:W-:Y:S01]  /*0e90*/  ULOP3.LUT UR12, UR23, 0x3, URZ, 0xc0, !UPT ;  /* 0x00000003170c7892 */ /* 0x000fe2000f8ec0ff */
[----:B------:R-:W-:-:S11]  /*0ea0*/  UMOV UR4, URZ ;  /* 0x000000ff00047c82 */ /* 0x000fd60008000000 */
.L_x_306:
[----:B0-----:R-:W0:Y:S01]  /*0eb0*/  LDCU UR14, c[0x0][0x3bc] ;  /* 0x00007780ff0e77ac */ /* 0x001e220008000800 */
[----:B------:R-:W-:Y:S01]  /*0ec0*/  MOV R29, RZ ;  /* 0x000000ff001d7202 */ /* 0x000fe20000000f00 */
[----:B------:R-:W-:Y:S01]  /*0ed0*/  UMOV UR5, URZ ;  /* 0x000000ff00057c82 */ /* 0x000fe20008000000 */
[----:B0-----:R-:W-:-:S09]  /*0ee0*/  UISETP.GE.U32.AND UP0, UPT, UR14, 0x10, UPT ;  /* 0x000000100e00788c */ /* 0x001fd2000bf06070 */
[----:B-123--:R-:W-:Y:S05]  /*0ef0*/  BRA.U !UP0, `(.L_x_295) ;  /* 0x0000000108807547 */ /* 0x00efea000b800000 */
[----:B------:R-:W-:Y:S01]  /*0f00*/  HFMA2 R29, -RZ, RZ, 0, 0 ;  /* 0x00000000ff1d7431 */ /* 0x000fe200000001ff */
[----:B------:R-:W-:Y:S01]  /*0f10*/  ULOP3.LUT UR9, UR23, 0xf0, URZ, 0xc0, !UPT ;  /* 0x000000f017097892 */ /* 0x000fe2000f8ec0ff */
[----:B------:R-:W-:-:S11]  /*0f20*/  UMOV UR5, URZ ;  /* 0x000000ff00057c82 */ /* 0x000fd60008000000 */
.L_x_296:
[----:B------:R-:W-:-:S09]  /*0f30*/  ULEA UR13, UR5, UR20, 0x2 ;  /* 0x00000014050d7291 */ /* 0x000fd2000f8e10ff */
[----:B------:R-:W2:Y:S04]  /*0f40*/  LDL.128 R20, [UR13+0x400] ;  /* 0x0004000dff147983 */ /* 0x000ea80008100c00 */
[----:B------:R-:W2:Y:S04]  /*0f50*/  LDL.128 R24, [UR13+0x200] ;  /* 0x0002000dff187983 */ /* 0x000ea80008100c00 */
[----:B------:R-:W3:Y:S04]  /*0f60*/  LDL.128 R4, [UR13+0x410] ;  /* 0x0004100dff047983 */ /* 0x000ee80008100c00 */
[----:B------:R-:W3:Y:S04]  /*0f70*/  LDL.128 R8, [UR13+0x210] ;  /* 0x0002100dff087983 */ /* 0x000ee80008100c00 */
[----:B------:R-:W4:Y:S04]  /*0f80*/  LDL.128 R12, [UR13+0x420] ;  /* 0x0004200dff0c7983 */ /* 0x000f280008100c00 */
[----:B------:R-:W4:Y:S01]  /*0f90*/  LDL.128 R16, [UR13+0x220] ;  /* 0x0002200dff107983 */ /* 0x000f220008100c00 */
[----:B--2---:R-:W-:-:S04]  /*0fa0*/  FFMA R20, R20, R24, R29 ;  /* 0x0000001814147223 */ /* 0x004fc8000000001d */
[----:B------:R-:W-:-:S04]  /*0fb0*/  FFMA R21, R21, R25, R20 ;  /* 0x0000001915157223 */ /* 0x000fc80000000014 */
[----:B------:R-:W-:-:S04]  /*0fc0*/  FFMA R22, R22, R26, R21 ;  /* 0x0000001a16167223 */ /* 0x000fc80000000015 */
[----:B------:R-:W-:Y:S02]  /*0fd0*/  FFMA R23, R23, R27, R22 ;  /* 0x0000001b17177223 */ /* 0x000fe40000000016 */
[----:B------:R-:W2:Y:S02]  /*0fe0*/  LDL.128 R24, [UR13+0x230] ;  /* 0x0002300dff187983 */ /* 0x000ea40008100c00 */
[----:B---3--:R-:W-:Y:S02]  /*0ff0*/  FFMA R4, R4, R8, R23 ;  /* 0x0000000804047223 */ /* 0x008fe40000000017 */
[----:B------:R-:W2:Y:S02]  /*1000*/  LDL.128 R20, [UR13+0x430] ;  /* 0x0004300dff147983 */ /* 0x000ea40008100c00 */
[----:B------:R-:W-:-:S04]  /*1010*/  FFMA R5, R5, R9, R4 ;  /* 0x0000000905057223 */ /* 0x000fc80000000004 */
[----:B------:R-:W-:-:S04]  /*1020*/  FFMA R6, R6, R10, R5 ;  /* 0x0000000a06067223 */ /* 0x000fc80000000005 */
[----:B------:R-:W-:-:S04]  /*1030*/  FFMA R7, R7, R11, R6 ;  /* 0x0000000b07077223 */ /* 0x000fc80000000006 */
[----:B----4-:R-:W-:-:S04]  /*1040*/  FFMA R12, R12, R16, R7 ;  /* 0x000000100c0c7223 */ /* 0x010fc80000000007 */
[----:B------:R-:W-:-:S04]  /*1050*/  FFMA R13, R13, R17, R12 ;  /* 0x000000110d0d7223 */ /* 0x000fc8000000000c */
[----:B------:R-:W-:Y:S01]  /*1060*/  FFMA R14, R14, R18, R13 ;  /* 0x000000120e0e7223 */ /* 0x000fe2000000000d */
[----:B------:R-:W-:-:S03]  /*1070*/  UIADD3 UR5, UPT, UPT, UR5, 0x10, URZ ;  /* 0x0000001005057890 */ /* 0x000fc6000fffe0ff */
[----:B------:R-:W-:Y:S01]  /*1080*/  FFMA R15, R15, R19, R14 ;  /* 0x000000130f0f7223 */ /* 0x000fe2000000000e */
[----:B------:R-:W-:-:S03]  /*1090*/  UISETP.NE.AND UP0, UPT, UR5, UR9, UPT ;  /* 0x000000090500728c */ /* 0x000fc6000bf05270 */
[----:B--2---:R-:W-:-:S04]  /*10a0*/  FFMA R20, R20, R24, R15 ;  /* 0x0000001814147223 */ /* 0x004fc8000000000f */
[----:B------:R-:W-:-:S04]  /*10b0*/  FFMA R21, R21, R25, R20 ;  /* 0x0000001915157223 */ /* 0x000fc80000000014 */
[----:B------:R-:W-:-:S04]  /*10c0*/  FFMA R22, R22, R26, R21 ;  /* 0x0000001a16167223 */ /* 0x000fc80000000015 */
[----:B------:R-:W-:Y:S01]  /*10d0*/  FFMA R29, R23, R27, R22 ;  /* 0x0000001b171d7223 */ /* 0x000fe20000000016 */
[----:B------:R-:W-:Y:S06]  /*10e0*/  BRA.U UP0, `(.L_x_296) ;  /* 0xfffffffd00907547 */ /* 0x000fec000b83ffff */
[----:B------:R-:W-:-:S05]  /*10f0*/  UMOV UR5, UR9 ;  /* 0x0000000900057c82 */ /* 0x000fca0008000000 */
.L_x_295:
[----:B------:R-:W-:-:S09]  /*1100*/  UISETP.NE.AND UP0, UPT, UR10, URZ, UPT ;  /* 0x000000ff0a00728c */ /* 0x000fd2000bf05270 */
[----:B------:R-:W-:Y:S05]  /*1110*/  BRA.U !UP0, `(.L_x_297) ;  /* 0x0000000108b07547 */ /* 0x000fea000b800000 */
[----:B------:R-:W-:Y:S02]  /*1120*/  UIADD3 UR9, UPT, UPT, UR10, -0x1, URZ ;  /* 0xffffffff0a097890 */ /* 0x000fe4000fffe0ff */
[----:B------:R-:W-:Y:S02]  /*1130*/  UISETP.NE.AND UP1, UPT, UR11, URZ, UPT ;  /* 0x000000ff0b00728c */ /* 0x000fe4000bf25270 */
[----:B------:R-:W-:-:S09]  /*1140*/  UISETP.GE.U32.AND UP0, UPT, UR9, 0x7, UPT ;  /* 0x000000070900788c */ /* 0x000fd2000bf06070 */
[----:B------:R-:W-:Y:S05]  /*1150*/  BRA.U !UP0, `(.L_x_298) ;  /* 0x0000000108387547 */ /* 0x000fea000b800000 */
[----:B------:R-:W-:-:S09]  /*1160*/  ULEA UR9, UR5, UR20, 0x2 ;  /* 0x0000001405097291 */ /* 0x000fd2000f8e10ff */
[----:B------:R-:W2:Y:S04]  /*1170*/  LDL.128 R4, [UR9+0x400] ;  /* 0x00040009ff047983 */ /* 0x000ea80008100c00 */
[----:B------:R-:W2:Y:S04]  /*1180*/  LDL.128 R8, [UR9+0x200] ;  /* 0x00020009ff087983 */ /* 0x000ea80008100c00 */
[----:B------:R-:W3:Y:S04]  /*1190*/  LDL.128 R12, [UR9+0x410] ;  /* 0x00041009ff0c7983 */ /* 0x000ee80008100c00 */
[----:B------:R-:W3:Y:S01]  /*11a0*/  LDL.128 R16, [UR9+0x210] ;  /* 0x00021009ff107983 */ /* 0x000ee20008100c00 */
[----:B------:R-:W-:Y:S01]  /*11b0*/  UIADD3 UR5, UPT, UPT, UR5, 0x8, URZ ;  /* 0x0000000805057890 */ /* 0x000fe2000fffe0ff */
[----:B--2---:R-:W-:-:S04]  /*11c0*/  FFMA R4, R4, R8, R29 ;  /* 0x0000000804047223 */ /* 0x004fc8000000001d */
[----:B------:R-:W-:-:S04]  /*11d0*/  FFMA R5, R5, R9, R4 ;  /* 0x0000000905057223 */ /* 0x000fc80000000004 */
[----:B------:R-:W-:-:S04]  /*11e0*/  FFMA R6, R6, R10, R5 ;  /* 0x0000000a06067223 */ /* 0x000fc80000000005 */
[----:B------:R-:W-:-:S04]  /*11f0*/  FFMA R7, R7, R11, R6 ;  /* 0x0000000b07077223 */ /* 0x000fc80000000006 */
[----:B---3--:R-:W-:-:S04]  /*1200*/  FFMA R12, R12, R16, R7 ;  /* 0x000000100c0c7223 */ /* 0x008fc80000000007 */
[----:B------:R-:W-:-:S04]  /*1210*/  FFMA R13, R13, R17, R12 ;  /* 0x000000110d0d7223 */ /* 0x000fc8000000000c */
[----:B------:R-:W-:-:S04]  /*1220*/  FFMA R14, R14, R18, R13 ;  /* 0x000000120e0e7223 */ /* 0x000fc8000000000d */
[----:B------:R-:W-:-:S07]  /*1230*/  FFMA R29, R15, R19, R14 ;  /* 0x000000130f1d7223 */ /* 0x000fce000000000e */
.L_x_298:
[----:B------:R-:W-:Y:S05]  /*1240*/  BRA.U !UP1, `(.L_x_297) ;  /* 0x0000000109647547 */ /* 0x000fea000b800000 */
[----:B------:R-:W-:Y:S02]  /*1250*/  UIADD3 UR9, UPT, UPT, UR11, -0x1, URZ ;  /* 0xffffffff0b097890 */ /* 0x000fe4000fffe0ff */
[----:B------:R-:W-:Y:S02]  /*1260*/  UISETP.NE.AND UP1, UPT, UR12, URZ, UPT ;  /* 0x000000ff0c00728c */ /* 0x000fe4000bf25270 */
[----:B------:R-:W-:-:S09]  /*1270*/  UISETP.GE.U32.AND UP0, UPT, UR9, 0x3, UPT ;  /* 0x000000030900788c */ /* 0x000fd2000bf06070 */
[----:B------:R-:W-:Y:S05]  /*1280*/  BRA.U !UP0, `(.L_x_299) ;  /* 0x0000000108207547 */ /* 0x000fea000b800000 */
[----:B------:R-:W-:-:S09]  /*1290*/  ULEA UR9, UR5, UR20, 0x2 ;  /* 0x0000001405097291 */ /* 0x000fd2000f8e10ff */
[----:B------:R-:W2:Y:S04]  /*12a0*/  LDL.128 R4, [UR9+0x400] ;  /* 0x00040009ff047983 */ /* 0x000ea80008100c00 */
[----:B------:R-:W2:Y:S01]  /*12b0*/  LDL.128 R8, [UR9+0x200] ;  /* 0x00020009ff087983 */ /* 0x000ea20008100c00 */
[----:B------:R-:W-:Y:S01]  /*12c0*/  UIADD3 UR5, UPT, UPT, UR5, 0x4, URZ ;  /* 0x0000000405057890 */ /* 0x000fe2000fffe0ff */
[----:B--2---:R-:W-:-:S04]  /*12d0*/  FFMA R4, R4, R8, R29 ;  /* 0x0000000804047223 */ /* 0x004fc8000000001d */
[----:B------:R-:W-:-:S04]  /*12e0*/  FFMA R5, R5, R9, R4 ;  /* 0x0000000905057223 */ /* 0x000fc80000000004 */
[----:B------:R-:W-:-:S04]  /*12f0*/  FFMA R6, R6, R10, R5 ;  /* 0x0000000a06067223 */ /* 0x000fc80000000005 */
[----:B------:R-:W-:-:S07]  /*1300*/  FFMA R29, R7, R11, R6 ;  /* 0x0000000b071d7223 */ /* 0x000fce0000000006 */
.L_x_299:
[----:B------:R-:W-:Y:S05]  /*1310*/  BRA.U !UP1, `(.L_x_297) ;  /* 0x0000000109307547 */ /* 0x000fea000b800000 */
[----:B------:R-:W-:-:S09]  /*1320*/  ULEA UR5, UR5, UR20, 0x2 ;  /* 0x0000001405057291 */ /* 0x000fd2000f8e10ff */
[----:B------:R-:W2:Y:S04]  /*1330*/  LDL.64 R4, [UR5+0x400] ;  /* 0x00040005ff047983 */ /* 0x000ea80008100a00 */
[----:B------:R-:W2:Y:S01]  /*1340*/  LDL.64 R6, [UR5+0x200] ;  /* 0x00020005ff067983 */ /* 0x000ea20008100a00 */
[----:B------:R-:W-:Y:S01]  /*1350*/  UISETP.NE.AND UP0, UPT, UR12, 0x1, UPT ;  /* 0x000000010c00788c */ /* 0x000fe2000bf05270 */
[----:B--2---:R-:W-:-:S08]  /*1360*/  FFMA R29, R4, R6, R29 ;  /* 0x00000006041d7223 */ /* 0x004fd0000000001d */
[----:B------:R-:W-:Y:S05]  /*1370*/  BRA.U !UP0, `(.L_x_297) ;  /* 0x0000000108187547 */ /* 0x000fea000b800000 */
[----:B------:R-:W2:Y:S04]  /*1380*/  LDL R4, [UR5+0x408] ;  /* 0x00040805ff047983 */ /* 0x000ea80008100800 */
[----:B------:R-:W2:Y:S01]  /*1390*/  LDL R6, [UR5+0x208] ;  /* 0x00020805ff067983 */ /* 0x000ea20008100800 */
[----:B------:R-:W-:Y:S01]  /*13a0*/  UISETP.NE.AND UP0, UPT, UR12, 0x2, UPT ;  /* 0x000000020c00788c */ /* 0x000fe2000bf05270 */
[----:B------:R-:W-:-:S05]  /*13b0*/  FFMA R29, R5, R7, R29 ;  /* 0x00000007051d7223 */ /* 0x000fca000000001d */
[----:B------:R-:W-:-:S13]  /*13c0*/  PLOP3.LUT P0, PT, PT, PT, UP0, 0x80, 0x8 ;  /* 0x000000000008781c */ /* 0x000fda0003f0f008 */
[----:B--2---:R-:W-:-:S07]  /*13d0*/  @P0 FFMA R29, R4, R6, R29 ;  /* 0x00000006041d0223 */ /* 0x004fce000000001d */
.L_x_297:
[----:B------:R-:W0:Y:S01]  /*13e0*/  MUFU.RCP R4, R3 ;  /* 0x0000000300047308 */ /* 0x000e220000001000 */
[----:B------:R-:W-:Y:S07]  /*13f0*/  BSSY.RECONVERGENT B0, `(.L_x_300) ;  /* 0x000000c000007945 */ /* 0x000fee0003800200 */
[----:B------:R-:W1:Y:S01]  /*1400*/  FCHK P0, R29, R3 ;  /* 0x000000031d007302 */ /* 0x000e620000000000 */
[----:B0-----:R-:W-:-:S04]  /*1410*/  FFMA R5, R4, -R3, 1 ;  /* 0x3f80000004057423 */ /* 0x001fc80000000803 */
[----:B------:R-:W-:-:S04]  /*1420*/  FFMA R4, R4, R5, R4 ;  /* 0x0000000504047223 */ /* 0x000fc80000000004 */
[----:B------:R-:W-:-:S04]  /*1430*/  FFMA R6, R4, R29, RZ ;  /* 0x0000001d04067223 */ /* 0x000fc800000000ff */
[----:B------:R-:W-:-:S04]  /*1440*/  FFMA R5, R6, -R3, R29 ;  /* 0x8000000306057223 */ /* 0x000fc8000000001d */
[----:B------:R-:W-:Y:S01]  /*1450*/  FFMA R5, R4, R5, R6 ;  /* 0x0000000504057223 */ /* 0x000fe20000000006 */
[----:B-1----:R-:W-:Y:S06]  /*1460*/  @!P0 BRA `(.L_x_301) ;  /* 0x0000000000108947 */ /* 0x002fec0003800000 */
[----:B------:R-:W-:Y:S02]  /*1470*/  MOV R4, R29 ;  /* 0x0000001d00047202 */ /* 0x000fe40000000f00 */
[----:B------:R-:W-:-:S07]  /*1480*/  MOV R12, 0x14a0 ;  /* 0x000014a0000c7802 */ /* 0x000fce0000000f00 */
[----:B------:R-:W-:Y:S05]  /*1490*/  CALL.REL.NOINC `($__internal_6_$__cuda_sm3x_div_rn_noftz_f32_slowpath) ;  /* 0x0000004800787944 */ /* 0x000fea0003c00000 */
[----:B------:R-:W-:-:S07]  /*14a0*/  MOV R5, R4 ;  /* 0x0000000400057202 */ /* 0x000fce0000000f00 */
.L_x_301:
[----:B------:R-:W-:Y:S05]  /*14b0*/  BSYNC.RECONVERGENT B0 ;  /* 0x0000000000007941 */ /* 0x000fea0003800200 */
.L_x_300:
[----:B------:R-:W-:Y:S01]  /*14c0*/  HFMA2 R4, -RZ, RZ, 0.96630859375, -0.0022525787353515625 ;  /* 0x3bbb989dff047431 */ /* 0x000fe200000001ff */
[----:B------:R-:W-:Y:S01]  /*14d0*/  FMNMX R2, R5, R2, !PT ;  /* 0x0000000205027209 */ /* 0x000fe20007800000 */
[----:B------:R-:W-:Y:S01]  /*14e0*/  UISETP.GE.U32.AND UP0, UPT, UR14, 0x4, UPT ;  /* 0x000000040e00788c */ /* 0x000fe2000bf06070 */
[----:B------:R-:W-:Y:S01]  /*14f0*/  MOV R7, 0x437c0000 ;  /* 0x437c000000077802 */ /* 0x000fe20000000f00 */
[----:B------:R-:W-:Y:S02]  /*1500*/  UMOV UR5, URZ ;  /* 0x000000ff00057c82 */ /* 0x000fe40008000000 */
        /* <DEDUP_REMOVED lines=10> */
[----:B------:R-:W-:Y:S01]  /*15b0*/  ULOP3.LUT UR9, UR23, 0xfc, URZ, 0xc0, !UPT ;  /* 0x000000fc17097892 */ /* 0x000fe2000f8ec0ff */
[----:B------:R-:W-:-:S11]  /*15c0*/  UMOV UR5, URZ ;  /* 0x000000ff00057c82 */ /* 0x000fd60008000000 */
.L_x_303:
[----:B------:R-:W-:-:S09]  /*15d0*/  ULEA UR13, UR5, UR20, 0x2 ;  /* 0x00000014050d7291 */ /* 0x000fd2000f8e10ff */
[----:B0-----:R-:W2:Y:S04]  /*15e0*/  LDL.128 R4, [UR13+0x600] ;  /* 0x0006000dff047983 */ /* 0x001ea80008100c00 */
[----:B------:R-:W2:Y:S01]  /*15f0*/  LDL.128 R8, [UR13] ;  /* 0x0000000dff087983 */ /* 0x000ea20008100c00 */
[----:B------:R-:W-:-:S04]  /*1600*/  UIADD3 UR5, UPT, UPT, UR5, 0x4, URZ ;  /* 0x0000000405057890 */ /* 0x000fc8000fffe0ff */
[----:B------:R-:W-:Y:S01]  /*1610*/  UISETP.NE.AND UP0, UPT, UR5, UR9, UPT ;  /* 0x000000090500728c */ /* 0x000fe2000bf05270 */
[C---:B--2---:R-:W-:Y:S01]  /*1620*/  FFMA R4, R13.reuse, R4, R8 ;  /* 0x000000040d047223 */ /* 0x044fe20000000008 */
[C---:B------:R-:W-:Y:S01]  /*1630*/  FFMA R5, R13.reuse, R5, R9 ;  /* 0x000000050d057223 */ /* 0x040fe20000000009 */
[C---:B------:R-:W-:Y:S01]  /*1640*/  FFMA R6, R13.reuse, R6, R10 ;  /* 0x000000060d067223 */ /* 0x040fe2000000000a */
[----:B------:R-:W-:-:S05]  /*1650*/  FFMA R7, R13, R7, R11 ;  /* 0x000000070d077223 */ /* 0x000fca000000000b */
[----:B------:R0:W-:Y:S01]  /*1660*/  STL.128 [UR13], R4 ;  /* 0x00000004ff007987 */ /* 0x0001e20008100c0d */
[----:B------:R-:W-:Y:S05]  /*1670*/  BRA.U UP0, `(.L_x_303) ;  /* 0xfffffffd00d47547 */ /* 0x000fea000b83ffff */
[----:B------:R-:W-:-:S05]  /*1680*/  UMOV UR5, UR9 ;  /* 0x0000000900057c82 */ /* 0x000fca0008000000 */
.L_x_302:
[----:B------:R-:W-:-:S09]  /*1690*/  UISETP.NE.AND UP0, UPT, UR12, URZ, UPT ;  /* 0x000000ff0c00728c */ /* 0x000fd2000bf05270 */
[----:B------:R-:W-:Y:S05]  /*16a0*/  BRA.U !UP0, `(.L_x_304) ;  /* 0x0000000108447547 */ /* 0x000fea000b800000 */
[----:B------:R-:W-:-:S09]  /*16b0*/  ULEA UR5, UR5, UR20, 0x2 ;  /* 0x0000001405057291 */ /* 0x000fd2000f8e10ff */
[----:B0-----:R-:W2:Y:S04]  /*16c0*/  LDL R4, [UR5+0x600] ;  /* 0x00060005ff047983 */ /* 0x001ea80008100800 */
[----:B------:R-:W2:Y:S01]  /*16d0*/  LDL R5, [UR5] ;  /* 0x00000005ff057983 */ /* 0x000ea20008100800 */
[----:B------:R-:W-:Y:S01]  /*16e0*/  UISETP.NE.AND UP0, UPT, UR12, 0x1, UPT ;  /* 0x000000010c00788c */ /* 0x000fe2000bf05270 */
[----:B--2---:R-:W-:-:S05]  /*16f0*/  FFMA R4, R13, R4, R5 ;  /* 0x000000040d047223 */ /* 0x004fca0000000005 */
[----:B------:R1:W-:Y:S03]  /*1700*/  STL [UR5], R4 ;  /* 0x00000004ff007987 */ /* 0x0003e60008100805 */
[----:B------:R-:W-:Y:S05]  /*1710*/  BRA.U !UP0, `(.L_x_304) ;  /* 0x0000000108287547 */ /* 0x000fea000b800000 */
[----:B-1----:R-:W2:Y:S04]  /*1720*/  LDL R4, [UR5+0x604] ;  /* 0x00060405ff047983 */ /* 0x002ea80008100800 */
[----:B------:R-:W2:Y:S01]  /*1730*/  LDL R6, [UR5+0x4] ;  /* 0x00000405ff067983 */ /* 0x000ea20008100800 */
[----:B------:R-:W-:Y:S01]  /*1740*/  UISETP.NE.AND UP0, UPT, UR12, 0x2, UPT ;  /* 0x000000020c00788c */ /* 0x000fe2000bf05270 */
[----:B--2---:R-:W-:-:S05]  /*1750*/  FFMA R4, R13, R4, R6 ;  /* 0x000000040d047223 */ /* 0x004fca0000000006 */
[----:B------:R2:W-:Y:S03]  /*1760*/  STL [UR5+0x4], R4 ;  /* 0x00000404ff007987 */ /* 0x0005e60008100805 */
[----:B------:R-:W-:Y:S05]  /*1770*/  BRA.U !UP0, `(.L_x_304) ;  /* 0x0000000108107547 */ /* 0x000fea000b800000 */
[----:B--2---:R-:W2:Y:S04]  /*1780*/  LDL R4, [UR5+0x608] ;  /* 0x00060805ff047983 */ /* 0x004ea80008100800 */
[----:B------:R-:W2:Y:S02]  /*1790*/  LDL R6, [UR5+0x8] ;  /* 0x00000805ff067983 */ /* 0x000ea40008100800 */
[----:B--2---:R-:W-:-:S05]  /*17a0*/  FFMA R4, R13, R4, R6 ;  /* 0x000000040d047223 */ /* 0x004fca0000000006 */
[----:B------:R3:W-:Y:S02]  /*17b0*/  STL [UR5+0x8], R4 ;  /* 0x00000804ff007987 */ /* 0x0007e40008100805 */
.L_x_304:
[----:B------:R-:W4:Y:S01]  /*17c0*/  LDCU UR5, c[0x0][0x3b4] ;  /* 0x00007680ff0577ac */ /* 0x000f220008000800 */
[----:B------:R-:W-:Y:S01]  /*17d0*/  FADD R0, R13, R0 ;  /* 0x000000000d007221 */ /* 0x000fe20000000000 */
[----:B------:R-:W-:-:S04]  /*17e0*/  UIADD3 UR4, UPT, UPT, UR4, 0x1, URZ ;  /* 0x0000000104047890 */ /* 0x000fc8000fffe0ff */
[----:B----4-:R-:W-:-:S09]  /*17f0*/  UISETP.NE.AND UP0, UPT, UR4, UR5, UPT ;  /* 0x000000050400728c */ /* 0x010fd2000bf05270 */
[----:B------:R-:W-:Y:S05]  /*1800*/  BRA.U !UP0, `(.L_x_305) ;  /* 0x0000000908ac7547 */ /* 0x000fea000b800000 */
[----:B------:R-:W-:Y:S05]  /*1810*/  BRA `(.L_x_306) ;  /* 0xfffffff400a47947 */ /* 0x000fea000383ffff */
.L_x_294:
[----:B------:R-:W0:Y:S01]  /*1820*/  LDCU UR5, c[0x0][0x3b4] ;  /* 0x00007680ff0577ac */ /* 0x000e220008000800 */
[----:B------:R-:W-:Y:S01]  /*1830*/  HFMA2 R0, -RZ, RZ, 0, 0 ;  /* 0x00000000ff007431 */ /* 0x000fe200000001ff */
[----:B------:R-:W-:Y:S01]  /*1840*/  MOV R5, 0xff800000 ;  /* 0xff80000000057802 */ /* 0x000fe20000000f00 */
[----:B0-----:R-:W-:Y:S02]  /*1850*/  UISETP.GE.U32.AND UP0, UPT, UR5, 0x4, UPT ;  /* 0x000000040500788c */ /* 0x001fe4000bf06070 */
[----:B------:R-:W-:-:S07]  /*1860*/  ULOP3.LUT UR9, UR5, 0x3, URZ, 0xc0, !UPT ;  /* 0x0000000305097892 */ /* 0x000fce000f8ec0ff */
[----:B------:R-:W-:Y:S05]  /*1870*/  BRA.U !UP0, `(.L_x_307) ;  /* 0x0000000908187547 */ /* 0x000fea000b800000 */
[----:B------:R-:W0:Y:S01]  /*1880*/  MUFU.RCP R0, R3 ;  /* 0x0000000300007308 */ /* 0x000e220000001000 */
[----:B------:R-:W-:-:S07]  /*1890*/  ULOP3.LUT UR5, UR5, 0x7ffffffc, URZ, 0xc0, !UPT ;  /* 0x7ffffffc05057892 */ /* 0x000fce000f8ec0ff */
[----:B------:R-:W1:Y:S01]  /*18a0*/  FCHK P0, RZ, R3 ;  /* 0x00000003ff007302 */ /* 0x000e620000000000 */
[----:B0-----:R-:W-:-:S04]  /*18b0*/  FFMA R5, R0, -R3, 1 ;  /* 0x3f80000000057423 */ /* 0x001fc80000000803 */
[----:B------:R-:W-:-:S04]  /*18c0*/  FFMA R7, R0, R5, R0 ;  /* 0x0000000500077223 */ /* 0x000fc80000000000 */
[----:B------:R-:W-:-:S04]  /*18d0*/  FFMA R0, RZ, R7, RZ ;  /* 0x00000007ff007223 */ /* 0x000fc800000000ff */
[----:B------:R-:W-:-:S04]  /*18e0*/  FFMA R5, R0, -R3, RZ ;  /* 0x8000000300057223 */ /* 0x000fc800000000ff */
[----:B------:R-:W-:Y:S01]  /*18f0*/  FFMA R2, R7, R5, R0 ;  /* 0x0000000507027223 */ /* 0x000fe20000000000 */
[----:B------:R-:W-:Y:S01]  /*1900*/  MOV R0, RZ ;  /* 0x000000ff00007202 */ /* 0x000fe20000000f00 */
[----:B-1----:R-:W-:Y:S06]  /*1910*/  @!P0 BRA `(.L_x_308) ;  /* 0x0000000000108947 */ /* 0x002fec0003800000 */
[----:B------:R-:W-:Y:S02]  /*1920*/  MOV R4, RZ ;  /* 0x000000ff00047202 */ /* 0x000fe40000000f00 */
[----:B------:R-:W-:-:S07]  /*1930*/  MOV R12, 0x1950 ;  /* 0x00001950000c7802 */ /* 0x000fce0000000f00 */
[----:B------:R-:W-:Y:S05]  /*1940*/  CALL.REL.NOINC `($__internal_6_$__cuda_sm3x_div_rn_noftz_f32_slowpath) ;  /* 0x00000044004c7944 */ /* 0x000fea0003c00000 */
[----:B------:R-:W-:-:S07]  /*1950*/  MOV R2, R4 ;  /* 0x0000000400027202 */ /* 0x000fce0000000f00 */
.L_x_308:
[----:B------:R-:W-:Y:S01]  /*1960*/  UISETP.GT.AND UP0, UPT, UR5, URZ, UPT ;  /* 0x000000ff0500728c */ /* 0x000fe2000bf04270 */
[----:B------:R-:W-:Y:S01]  /*1970*/  MOV R5, 0xff800000 ;  /* 0xff80000000057802 */ /* 0x000fe20000000f00 */
[----:B------:R-:W-:-:S07]  /*1980*/  UMOV UR4, URZ ;  /* 0x000000ff00047c82 */ /* 0x000fce0008000000 */
[----:B------:R-:W-:Y:S05]  /*1990*/  BRA.U !UP0, `(.L_x_309) ;  /* 0x0000000508887547 */ /* 0x000fea000b800000 */
[----:B------:R-:W-:Y:S02]  /*19a0*/  UIADD3 UR10, UPT, UPT, UR5, -UR4, URZ ;  /* 0x80000004050a7290 */ /* 0x000fe4000fffe0ff */
[----:B------:R-:W-:Y:S02]  /*19b0*/  UPLOP3.LUT UP0, UPT, UPT, UPT, UPT, 0x80, 0x8 ;  /* 0x000000000008789c */ /* 0x000fe40003f0f070 */
[----:B------:R-:W-:-:S09]  /*19c0*/  UISETP.GT.AND UP1, UPT, UR10, 0xc, UPT ;  /* 0x0000000c0a00788c */ /* 0x000fd2000bf24270 */
[----:B------:R-:W-:Y:S05]  /*19d0*/  BRA.U !UP1, `(.L_x_310) ;  /* 0x0000000109ec7547 */ /* 0x000fea000b800000 */
[----:B------:R-:W-:Y:S02]  /*19e0*/  UIADD3 UR10, UPT, UPT, UR5, -0xc, URZ ;  /* 0xfffffff4050a7890 */ /* 0x000fe4000fffe0ff */
[----:B------:R-:W-:-:S11]  /*19f0*/  UPLOP3.LUT UP0, UPT, UPT, UPT, UPT, 0x40, 0x4 ;  /* 0x000000000004789c */ /* 0x000fd60003f0e870 */
.L_x_311:
[----:B------:R-:W-:Y:S01]  /*1a00*/  HFMA2 R6, -RZ, RZ, 0.96630859375, -0.0022525787353515625 ;  /* 0x3bbb989dff067431 */ /* 0x000fe200000001ff */
[----:B------:R-:W-:Y:S01]  /*1a10*/  FMNMX R5, R2, R5, !PT ;  /* 0x0000000502057209 */ /* 0x000fe20007800000 */
[----:B------:R-:W-:Y:S01]  /*1a20*/  UIADD3 UR4, UPT, UPT, UR4, 0x10, URZ ;  /* 0x0000001004047890 */ /* 0x000fe2000fffe0ff */
[----:B------:R-:W-:-:S03]  /*1a30*/  MOV R4, 0x437c0000 ;  /* 0x437c000000047802 */ /* 0x000fc60000000f00 */
[C-C-:B------:R-:W-:Y:S01]  /*1a40*/  FADD R7, -R5.reuse, R2.reuse ;  /* 0x0000000205077221 */ /* 0x140fe20000000100 */
[----:B------:R-:W-:Y:S01]  /*1a50*/  FMNMX R5, R5, R2, !PT ;  /* 0x0000000205057209 */ /* 0x000fe20007800000 */
[----:B------:R-:W-:Y:S02]  /*1a60*/  UISETP.GE.AND UP1, UPT, UR4, UR10, UPT ;  /* 0x0000000a0400728c */ /* 0x000fe4000bf26270 */
[----:B------:R-:W-:Y:S02]  /*1a70*/  FFMA.SAT R9, R7, R6, 0.5 ;  /* 0x3f00000007097423 */ /* 0x000fe40000002006 */
[C---:B------:R-:W-:Y:S01]  /*1a80*/  FADD R11, -R5.reuse, R2 ;  /* 0x00000002050b7221 */ /* 0x040fe20000000100 */
[----:B------:R-:W-:Y:S01]  /*1a90*/  FMNMX R5, R5, R2, !PT ;  /* 0x0000000205057209 */ /* 0x000fe20007800000 */
[----:B------:R-:W-:Y:S02]  /*1aa0*/  FFMA.RM R9, R9, R4, 12582913 ;  /* 0x4b40000109097423 */ /* 0x000fe40000004004 */
[----:B------:R-:W-:-:S02]  /*1ab0*/  FFMA.SAT R13, R11, R6, 0.5 ;  /* 0x3f0000000b0d7423 */ /* 0x000fc40000002006 */
[C---:B------:R-:W-:Y:S01]  /*1ac0*/  FADD R8, R9.reuse, -12583039 ;  /* 0xcb40007f09087421 */ /* 0x040fe20000000000 */
[----:B------:R-:W-:-:S03]  /*1ad0*/  SHF.L.U32 R12, R9, 0x17, RZ ;  /* 0x00000017090c7819 */ /* 0x000fc600000006ff */
[----:B------:R-:W-:-:S04]  /*1ae0*/  FFMA R8, R7, 1.4426950216293334961, -R8 ;  /* 0x3fb8aa3b07087823 */ /* 0x000fc80000000808 */
[----:B------:R-:W-:Y:S01]  /*1af0*/  FFMA R7, R7, 1.925963033500011079e-08, R8 ;  /* 0x32a5706007077823 */ /* 0x000fe20000000008 */
[----:B------:R-:W-:Y:S01]  /*1b00*/  FFMA.RM R8, R13, R4, 12582913 ;  /* 0x4b4000010d087423 */ /* 0x000fe20000004004 */
[C---:B------:R-:W-:Y:S01]  /*1b10*/  FADD R13, -R5.reuse, R2 ;  /* 0x00000002050d7221 */ /* 0x040fe20000000100 */
[----:B------:R-:W-:Y:S02]  /*1b20*/  FMNMX R5, R5, R2, !PT ;  /* 0x0000000205057209 */ /* 0x000fe40007800000 */
[----:B------:R-:W-:Y:S01]  /*1b30*/  FADD R10, R8, -12583039 ;  /* 0xcb40007f080a7421 */ /* 0x000fe20000000000 */
[----:B------:R-:W0:Y:S01]  /*1b40*/  MUFU.EX2 R7, R7 ;  /* 0x0000000700077308 */ /* 0x000e220000000800 */
[----:B------:R-:W-:Y:S02]  /*1b50*/  FFMA.SAT R15, R13, R6, 0.5 ;  /* 0x3f0000000d0f7423 */ /* 0x000fe40000002006 */
[----:B------:R-:W-:Y:S02]  /*1b60*/  FFMA R10, R11, 1.4426950216293334961, -R10 ;  /* 0x3fb8aa3b0b0a7823 */ /* 0x000fe4000000080a */
[----:B------:R-:W-:Y:S01]  /*1b70*/  FFMA.RM R9, R15, R4, 12582913 ;  /* 0x4b4000010f097423 */ /* 0x000fe20000004004 */
[----:B------:R-:W-:Y:S01]  /*1b80*/  FADD R15, -R5, R2 ;  /* 0x00000002050f7221 */ /* 0x000fe20000000100 */
[----:B------:R-:W-:-:S02]  /*1b90*/  FFMA R10, R11, 1.925963033500011079e-08, R10 ;  /* 0x32a570600b0a7823 */ /* 0x000fc4000000000a */
[----:B------:R-:W-:Y:S01]  /*1ba0*/  FADD R14, R9, -12583039 ;  /* 0xcb40007f090e7421 */ /* 0x000fe20000000000 */
[----:B------:R-:W-:-:S03]  /*1bb0*/  FFMA.SAT R17, R15, R6, 0.5 ;  /* 0x3f0000000f117423 */ /* 0x000fc60000002006 */
[----:B------:R-:W1:Y:S01]  /*1bc0*/  MUFU.EX2 R10, R10 ;  /* 0x0000000a000a7308 */ /* 0x000e620000000800 */
[----:B------:R-:W-:Y:S01]  /*1bd0*/  FFMA R14, R13, 1.4426950216293334961, -R14 ;  /* 0x3fb8aa3b0d0e7823 */ /* 0x000fe2000000080e */
[----:B------:R-:W-:Y:S01]  /*1be0*/  FFMA.RM R17, R17, R4, 12582913 ;  /* 0x4b40000111117423 */ /* 0x000fe20000004004 */
[-C--:B0-----:R-:W-:Y:S02]  /*1bf0*/  FFMA R0, R12, R7.reuse, R0 ;  /* 0x000000070c007223 */ /* 0x081fe40000000000 */
[----:B------:R-:W-:Y:S01]  /*1c00*/  FFMA R14, R13, 1.925963033500011079e-08, R14 ;  /* 0x32a570600d0e7823 */ /* 0x000fe2000000000e */
[----:B------:R-:W-:Y:S01]  /*1c10*/  SHF.L.U32 R13, R8, 0x17, RZ ;  /* 0x00000017080d7819 */ /* 0x000fe200000006ff */
[----:B------:R-:W-:Y:S01]  /*1c20*/  FFMA R0, R12, R7, R0 ;  /* 0x000000070c007223 */ /* 0x000fe20000000000 */
[----:B------:R-:W-:-:S03]  /*1c30*/  SHF.L.U32 R4, R17, 0x17, RZ ;  /* 0x0000001711047819 */ /* 0x000fc600000006ff */
[----:B------:R-:W-:Y:S01]  /*1c40*/  FFMA R11, R12, R7, R0 ;  /* 0x000000070c0b7223 */ /* 0x000fe20000000000 */
[----:B------:R-:W-:-:S03]  /*1c50*/  FADD R0, R17, -12583039 ;  /* 0xcb40007f11007421 */ /* 0x000fc60000000000 */
[----:B------:R-:W-:Y:S01]  /*1c60*/  FFMA R11, R12, R7, R11 ;  /* 0x000000070c0b7223 */ /* 0x000fe2000000000b */
[----:B------:R-:W-:Y:S01]  /*1c70*/  FFMA R0, R15, 1.4426950216293334961, -R0 ;  /* 0x3fb8aa3b0f007823 */ /* 0x000fe20000000800 */
[----:B------:R-:W0:Y:S02]  /*1c80*/  MUFU.EX2 R7, R14 ;  /* 0x0000000e00077308 */ /* 0x000e240000000800 */
[-C--:B-1----:R-:W-:Y:S01]  /*1c90*/  FFMA R11, R13, R10.reuse, R11 ;  /* 0x0000000a0d0b7223 */ /* 0x082fe2000000000b */
[----:B------:R-:W-:Y:S01]  /*1ca0*/  FFMA R15, R15, 1.925963033500011079e-08, R0 ;  /* 0x32a570600f0f7823 */ /* 0x000fe20000000000 */
[----:B------:R-:W-:Y:S02]  /*1cb0*/  SHF.L.U32 R0, R9, 0x17, RZ ;  /* 0x0000001709007819 */ /* 0x000fe400000006ff */
[----:B------:R-:W-:-:S03]  /*1cc0*/  FFMA R11, R13, R10, R11 ;  /* 0x0000000a0d0b7223 */ /* 0x000fc6000000000b */
[----:B------:R-:W1:Y:S01]  /*1cd0*/  MUFU.EX2 R15, R15 ;  /* 0x0000000f000f7308 */ /* 0x000e620000000800 */
[----:B------:R-:W-:-:S04]  /*1ce0*/  FFMA R11, R13, R10, R11 ;  /* 0x0000000a0d0b7223 */ /* 0x000fc8000000000b */
[----:B------:R-:W-:-:S04]  /*1cf0*/  FFMA R11, R13, R10, R11 ;  /* 0x0000000a0d0b7223 */ /* 0x000fc8000000000b */
[----:B0-----:R-:W-:-:S04]  /*1d00*/  FFMA R11, R0, R7, R11 ;  /* 0x00000007000b7223 */ /* 0x001fc8000000000b */
[----:B------:R-:W-:-:S04]  /*1d10*/  FFMA R11, R0, R7, R11 ;  /* 0x00000007000b7223 */ /* 0x000fc8000000000b */
[----:B------:R-:W-:-:S04]  /*1d20*/  FFMA R11, R0, R7, R11 ;  /* 0x00000007000b7223 */ /* 0x000fc8000000000b */
[----:B------:R-:W-:-:S04]  /*1d30*/  FFMA R11, R0, R7, R11 ;  /* 0x00000007000b7223 */ /* 0x000fc8000000000b */
[----:B-1----:R-:W-:-:S04]  /*1d40*/  FFMA R11, R4, R15, R11 ;  /* 0x0000000f040b7223 */ /* 0x002fc8000000000b */
[----:B------:R-:W-:-:S04]  /*1d50*/  FFMA R11, R4, R15, R11 ;  /* 0x0000000f040b7223 */ /* 0x000fc8000000000b */
[----:B------:R-:W-:-:S04]  /*1d60*/  FFMA R11, R4, R15, R11 ;  /* 0x0000000f040b7223 */ /* 0x000fc8000000000b */
[----:B------:R-:W-:Y:S01]  /*1d70*/  FFMA R0, R4, R15, R11 ;  /* 0x0000000f04007223 */ /* 0x000fe2000000000b */
[----:B------:R-:W-:Y:S06]  /*1d80*/  BRA.U !UP1, `(.L_x_311) ;  /* 0xfffffffd091c7547 */ /* 0x000fec000b83ffff */
.L_x_310:
[----:B------:R-:W-:-:S04]  /*1d90*/  UIADD3 UR10, UPT, UPT, UR5, -UR4, URZ ;  /* 0x80000004050a7290 */ /* 0x000fc8000fffe0ff */
[----:B------:R-:W-:-:S09]  /*1da0*/  UISETP.GT.AND UP1, UPT, UR10, 0x4, UPT ;  /* 0x000000040a00788c */ /* 0x000fd2000bf24270 */
[----:B------:R-:W-:Y:S05]  /*1db0*/  BRA.U !UP1, `(.L_x_312) ;  /* 0x0000000109787547 */ /* 0x000fea000b800000 */
[----:B------:R-:W-:Y:S01]  /*1dc0*/  HFMA2 R9, -RZ, RZ, 0.96630859375, -0.0022525787353515625 ;  /* 0x3bbb989dff097431 */ /* 0x000fe200000001ff */
[-C--:B------:R-:W-:Y:S01]  /*1dd0*/  FMNMX R5, R5, R2.reuse, !PT ;  /* 0x0000000205057209 */ /* 0x080fe20007800000 */
[----:B------:R-:W-:Y:S01]  /*1de0*/  UPLOP3.LUT UP0, UPT, UPT, UPT, UPT, 0x40, 0x4 ;  /* 0x000000000004789c */ /* 0x000fe20003f0e870 */
[----:B------:R-:W-:Y:S01]  /*1df0*/  MOV R10, 0x437c0000 ;  /* 0x437c0000000a7802 */ /* 0x000fe20000000f00 */
[----:B------:R-:W-:Y:S02]  /*1e00*/  UIADD3 UR4, UPT, UPT, UR4, 0x8, URZ ;  /* 0x0000000804047890 */ /* 0x000fe4000fffe0ff */
[C---:B------:R-:W-:Y:S01]  /*1e10*/  FADD R4, -R5.reuse, R2 ;  /* 0x0000000205047221 */ /* 0x040fe20000000100 */
[----:B------:R-:W-:-:S03]  /*1e20*/  FMNMX R5, R5, R2, !PT ;  /* 0x0000000205057209 */ /* 0x000fc60007800000 */
[-C--:B------:R-:W-:Y:S02]  /*1e30*/  FFMA.SAT R6, R4, R9.reuse, 0.5 ;  /* 0x3f00000004067423 */ /* 0x080fe40000002009 */
[----:B------:R-:W-:Y:S02]  /*1e40*/  FADD R8, -R5, R2 ;  /* 0x0000000205087221 */ /* 0x000fe40000000100 */
[-C--:B------:R-:W-:Y:S02]  /*1e50*/  FFMA.RM R6, R6, R10.reuse, 12582913 ;  /* 0x4b40000106067423 */ /* 0x080fe4000000400a */
[----:B------:R-:W-:Y:S02]  /*1e60*/  FFMA.SAT R9, R8, R9, 0.5 ;  /* 0x3f00000008097423 */ /* 0x000fe40000002009 */
[----:B------:R-:W-:Y:S02]  /*1e70*/  FADD R7, R6, -12583039 ;  /* 0xcb40007f06077421 */ /* 0x000fe40000000000 */
[----:B------:R-:W-:-:S02]  /*1e80*/  FFMA.RM R10, R9, R10, 12582913 ;  /* 0x4b400001090a7423 */ /* 0x000fc4000000400a */
[----:B------:R-:W-:Y:S02]  /*1e90*/  FFMA R7, R4, 1.4426950216293334961, -R7 ;  /* 0x3fb8aa3b04077823 */ /* 0x000fe40000000807 */
[C---:B------:R-:W-:Y:S01]  /*1ea0*/  FADD R9, R10.reuse, -12583039 ;  /* 0xcb40007f0a097421 */ /* 0x040fe20000000000 */
[----:B------:R-:W-:Y:S01]  /*1eb0*/  SHF.L.U32 R13, R10, 0x17, RZ ;  /* 0x000000170a0d7819 */ /* 0x000fe200000006ff */
[----:B------:R-:W-:Y:S02]  /*1ec0*/  FFMA R7, R4, 1.925963033500011079e-08, R7 ;  /* 0x32a5706004077823 */ /* 0x000fe40000000007 */
[----:B------:R-:W-:Y:S01]  /*1ed0*/  FFMA R11, R8, 1.4426950216293334961, -R9 ;  /* 0x3fb8aa3b080b7823 */ /* 0x000fe20000000809 */
[----:B------:R-:W-:Y:S01]  /*1ee0*/  SHF.L.U32 R9, R6, 0x17, RZ ;  /* 0x0000001706097819 */ /* 0x000fe200000006ff */
[----:B------:R-:W0:Y:S02]  /*1ef0*/  MUFU.EX2 R4, R7 ;  /* 0x0000000700047308 */ /* 0x000e240000000800 */
[----:B------:R-:W-:-:S06]  /*1f00*/  FFMA R11, R8, 1.925963033500011079e-08, R11 ;  /* 0x32a57060080b7823 */ /* 0x000fcc000000000b */
[----:B------:R-:W1:Y:S01]  /*1f10*/  MUFU.EX2 R6, R11 ;  /* 0x0000000b00067308 */ /* 0x000e620000000800 */
[----:B0-----:R-:W-:-:S04]  /*1f20*/  FFMA R0, R9, R4, R0 ;  /* 0x0000000409007223 */ /* 0x001fc80000000000 */
[----:B------:R-:W-:-:S04]  /*1f30*/  FFMA R0, R9, R4, R0 ;  /* 0x0000000409007223 */ /* 0x000fc80000000000 */
[----:B------:R-:W-:-:S04]  /*1f40*/  FFMA R0, R9, R4, R0 ;  /* 0x0000000409007223 */ /* 0x000fc80000000000 */
[----:B------:R-:W-:-:S04]  /*1f50*/  FFMA R0, R9, R4, R0 ;  /* 0x0000000409007223 */ /* 0x000fc80000000000 */
[----:B-1----:R-:W-:-:S04]  /*1f60*/  FFMA R0, R13, R6, R0 ;  /* 0x000000060d007223 */ /* 0x002fc80000000000 */
[----:B------:R-:W-:-:S04]  /*1f70*/  FFMA R0, R13, R6, R0 ;  /* 0x000000060d007223 */ /* 0x000fc80000000000 */
[----:B------:R-:W-:-:S04]  /*1f80*/  FFMA R0, R13, R6, R0 ;  /* 0x000000060d007223 */ /* 0x000fc80000000000 */
[----:B------:R-:W-:-:S07]  /*1f90*/  FFMA R0, R13, R6, R0 ;  /* 0x000000060d007223 */ /* 0x000fce0000000000 */
.L_x_312:
[----:B------:R-:W-:-:S09]  /*1fa0*/  UISETP.NE.OR UP0, UPT, UR4, UR5, UP0 ;  /* 0x000000050400728c */ /* 0x000fd20008705670 */
[----:B------:R-:W-:Y:S05]  /*1fb0*/  BRA.U !UP0, `(.L_x_307) ;  /* 0x0000000108487547 */ /* 0x000fea000b800000 */
.L_x_309:
[----:B------:R-:W-:Y:S01]  /*1fc0*/  HFMA2 R7, -RZ, RZ, 0.96630859375, -0.0022525787353515625 ;  /* 0x3bbb989dff077431 */ /* 0x000fe200000001ff */
[----:B------:R-:W-:-:S07]  /*1fd0*/  MOV R9, 0x437c0000 ;  /* 0x437c000000097802 */ /* 0x000fce0000000f00 */
.L_x_313:
[----:B------:R-:W-:Y:S01]  /*1fe0*/  FMNMX R5, R2, R5, !PT ;  /* 0x0000000502057209 */ /* 0x000fe20007800000 */
[----:B------:R-:W-:-:S04]  /*1ff0*/  UIADD3 UR4, UPT, UPT, UR4, 0x4, URZ ;  /* 0x0000000404047890 */ /* 0x000fc8000fffe0ff */
[----:B------:R-:W-:Y:S01]  /*2000*/  FADD R4, -R5, R2 ;  /* 0x0000000205047221 */ /* 0x000fe20000000100 */
[----:B------:R-:W-:-:S03]  /*2010*/  UISETP.NE.AND UP0, UPT, UR4, UR5, UPT ;  /* 0x000000050400728c */ /* 0x000fc6000bf05270 */
[----:B------:R-:W-:-:S04]  /*2020*/  FFMA.SAT R6, R4, R7, 0.5 ;  /* 0x3f00000004067423 */ /* 0x000fc80000002007 */
[----:B------:R-:W-:-:S04]  /*2030*/  FFMA.RM R6, R6, R9, 12582913 ;  /* 0x4b40000106067423 */ /* 0x000fc80000004009 */
[C---:B------:R-:W-:Y:S01]  /*2040*/  FADD R11, R6.reuse, -12583039 ;  /* 0xcb40007f060b7421 */ /* 0x040fe20000000000 */
[----:B------:R-:W-:-:S03]  /*2050*/  SHF.L.U32 R13, R6, 0x17, RZ ;  /* 0x00000017060d7819 */ /* 0x000fc600000006ff */
[----:B------:R-:W-:-:S04]  /*2060*/  FFMA R11, R4, 1.4426950216293334961, -R11 ;  /* 0x3fb8aa3b040b7823 */ /* 0x000fc8000000080b */
[----:B------:R-:W-:-:S04]  /*2070*/  FFMA R11, R4, 1.925963033500011079e-08, R11 ;  /* 0x32a57060040b7823 */ /* 0x000fc8000000000b */
[----:B------:R-:W0:Y:S02]  /*2080*/  MUFU.EX2 R4, R11 ;  /* 0x0000000b00047308 */ /* 0x000e240000000800 */
[----:B0-----:R-:W-:-:S04]  /*2090*/  FFMA R0, R13, R4, R0 ;  /* 0x000000040d007223 */ /* 0x001fc80000000000 */
[----:B------:R-:W-:-:S04]  /*20a0*/  FFMA R0, R13, R4, R0 ;  /* 0x000000040d007223 */ /* 0x000fc80000000000 */
[----:B------:R-:W-:-:S04]  /*20b0*/  FFMA R0, R13, R4, R0 ;  /* 0x000000040d007223 */ /* 0x000fc80000000000 */
[----:B------:R-:W-:Y:S01]  /*20c0*/  FFMA R0, R13, R4, R0 ;  /* 0x000000040d007223 */ /* 0x000fe20000000000 */
[----:B------:R-:W-:Y:S06]  /*20d0*/  BRA.U UP0, `(.L_x_313) ;  /* 0xfffffffd00c07547 */ /* 0x000fec000b83ffff */
.L_x_307:
[----:B------:R-:W-:-:S09]  /*20e0*/  UISETP.NE.AND UP0, UPT, UR9, URZ, UPT ;  /* 0x000000ff0900728c */ /* 0x000fd2000bf05270 */
[----:B------:R-:W-:Y:S05]  /*20f0*/  BRA.U !UP0, `(.L_x_305) ;  /* 0x0000000108707547 */ /* 0x000fea000b800000 */
[----:B------:R-:W0:Y:S08]  /*2100*/  MUFU.RCP R2, R3 ;  /* 0x0000000300027308 */ /* 0x000e300000001000 */
[----:B------:R-:W1:Y:S01]  /*2110*/  FCHK P0, RZ, R3 ;  /* 0x00000003ff007302 */ /* 0x000e620000000000 */
[----:B0-----:R-:W-:-:S04]  /*2120*/  FFMA R7, R2, -R3, 1 ;  /* 0x3f80000002077423 */ /* 0x001fc80000000803 */
[----:B------:R-:W-:-:S04]  /*2130*/  FFMA R7, R2, R7, R2 ;  /* 0x0000000702077223 */ /* 0x000fc80000000002 */
[----:B------:R-:W-:-:S04]  /*2140*/  FFMA R2, RZ, R7, RZ ;  /* 0x00000007ff027223 */ /* 0x000fc800000000ff */
[----:B------:R-:W-:-:S04]  /*2150*/  FFMA R4, R2, -R3, RZ ;  /* 0x8000000302047223 */ /* 0x000fc800000000ff */
[----:B------:R-:W-:Y:S01]  /*2160*/  FFMA R2, R7, R4, R2 ;  /* 0x0000000407027223 */ /* 0x000fe20000000002 */
[----:B-1----:R-:W-:Y:S06]  /*2170*/  @!P0 BRA `(.L_x_314) ;  /* 0x0000000000108947 */ /* 0x002fec0003800000 */
[----:B------:R-:W-:Y:S01]  /*2180*/  HFMA2 R4, -RZ, RZ, 0, 0 ;  /* 0x00000000ff047431 */ /* 0x000fe200000001ff */
[----:B------:R-:W-:-:S07]  /*2190*/  MOV R12, 0x21b0 ;  /* 0x000021b0000c7802 */ /* 0x000fce0000000f00 */
[----:B------:R-:W-:Y:S05]  /*21a0*/  CALL.REL.NOINC `($__internal_6_$__cuda_sm3x_div_rn_noftz_f32_slowpath) ;  /* 0x0000003c00347944 */ /* 0x000fea0003c00000 */
[----:B------:R-:W-:-:S07]  /*21b0*/  MOV R2, R4 ;  /* 0x0000000400027202 */ /* 0x000fce0000000f00 */
.L_x_314:
[----:B------:R-:W-:Y:S01]  /*21c0*/  HFMA2 R8, -RZ, RZ, 0.96630859375, -0.0022525787353515625 ;  /* 0x3bbb989dff087431 */ /* 0x000fe200000001ff */
[----:B------:R-:W-:Y:S01]  /*21d0*/  MOV R7, 0x437c0000 ;  /* 0x437c000000077802 */ /* 0x000fe20000000f00 */
[----:B------:R-:W-:-:S06]  /*21e0*/  UMOV UR4, URZ ;  /* 0x000000ff00047c82 */ /* 0x000fcc0008000000 */
.L_x_315:
[----:B------:R-:W-:Y:S01]  /*21f0*/  FMNMX R5, R2, R5, !PT ;  /* 0x0000000502057209 */ /* 0x000fe20007800000 */
[----:B------:R-:W-:-:S04]  /*2200*/  UIADD3 UR4, UPT, UPT, UR4, 0x1, URZ ;  /* 0x0000000104047890 */ /* 0x000fc8000fffe0ff */
[----:B------:R-:W-:Y:S01]  /*2210*/  FADD R3, -R5, R2 ;  /* 0x0000000205037221 */ /* 0x000fe20000000100 */
[----:B------:R-:W-:-:S03]  /*2220*/  UISETP.NE.AND UP0, UPT, UR4, UR9, UPT ;  /* 0x000000090400728c */ /* 0x000fc6000bf05270 */
[----:B------:R-:W-:-:S04]  /*2230*/  FFMA.SAT R4, R3, R8, 0.5 ;  /* 0x3f00000003047423 */ /* 0x000fc80000002008 */
[----:B------:R-:W-:-:S04]  /*2240*/  FFMA.RM R4, R4, R7, 12582913 ;  /* 0x4b40000104047423 */ /* 0x000fc80000004007 */
[----:B------:R-:W-:-:S04]  /*2250*/  FADD R6, R4, -12583039 ;  /* 0xcb40007f04067421 */ /* 0x000fc80000000000 */
[----:B------:R-:W-:-:S04]  /*2260*/  FFMA R6, R3, 1.4426950216293334961, -R6 ;  /* 0x3fb8aa3b03067823 */ /* 0x000fc80000000806 */
[----:B------:R-:W-:Y:S01]  /*2270*/  FFMA R6, R3, 1.925963033500011079e-08, R6 ;  /* 0x32a5706003067823 */ /* 0x000fe20000000006 */
[----:B------:R-:W-:-:S05]  /*2280*/  SHF.L.U32 R3, R4, 0x17, RZ ;  /* 0x0000001704037819 */ /* 0x000fca00000006ff */
[----:B------:R-:W0:Y:S02]  /*2290*/  MUFU.EX2 R6, R6 ;  /* 0x0000000600067308 */ /* 0x000e240000000800 */
[----:B0-----:R-:W-:Y:S01]  /*22a0*/  FFMA R0, R3, R6, R0 ;  /* 0x0000000603007223 */ /* 0x001fe20000000000 */
[----:B------:R-:W-:Y:S06]  /*22b0*/  BRA.U UP0, `(.L_x_315) ;  /* 0xfffffffd00cc7547 */ /* 0x000fec000b83ffff */
.L_x_305:
[----:B------:R-:W4:Y:S02]  /*22c0*/  LDCU UR4, c[0x0][0x3bc] ;  /* 0x00007780ff0477ac */ /* 0x000f240008000800 */
[----:B----4-:R-:W-:-:S09]  /*22d0*/  UISETP.GE.AND UP0, UPT, UR4, 0x1, UPT ;  /* 0x000000010400788c */ /* 0x010fd2000bf06270 */
[----:B------:R-:W-:Y:S05]  /*22e0*/  BRA.U !UP0, `(.L_x_316) ;  /* 0x0000000508807547 */ /* 0x000fea000b800000 */
[----:B------:R-:W-:Y:S02]  /*22f0*/  UISETP.GE.U32.AND UP0, UPT, UR4, 0x4, UPT ;  /* 0x000000040400788c */ /* 0x000fe4000bf06070 */
[----:B------:R-:W-:Y:S01]  /*2300*/  ULOP3.LUT UR10, UR23, 0x3, URZ, 0xc0, !UPT ;  /* 0x00000003170a7892 */ /* 0x000fe2000f8ec0ff */
[----:B------:R-:W-:-:S06]  /*2310*/  UMOV UR4, URZ ;  /* 0x000000ff00047c82 */ /* 0x000fcc0008000000 */
[----:B------:R-:W-:Y:S05]  /*2320*/  BRA.U !UP0, `(.L_x_317) ;  /* 0x00000005080c7547 */ /* 0x000fea000b800000 */
[----:B------:R-:W-:Y:S01]  /*2330*/  ULOP3.LUT UR4, UR23, 0xfc, URZ, 0xc0, !UPT ;  /* 0x000000fc17047892 */ /* 0x000fe2000f8ec0ff */
[----:B------:R-:W-:-:S11]  /*2340*/  UMOV UR5, URZ ;  /* 0x000000ff00057c82 */ /* 0x000fd60008000000 */
.L_x_326:
[----:B------:R-:W-:-:S09]  /*2350*/  ULEA UR9, UR5, UR20, 0x2 ;  /* 0x0000001405097291 */ /* 0x000fd2000f8e10ff */
[----:B0123--:R-:W2:Y:S01]  /*2360*/  LDL.128 R4, [UR9] ;  /* 0x00000009ff047983 */ /* 0x00fea20008100c00 */
[----:B------:R-:W0:Y:S01]  /*2370*/  MUFU.RCP R3, R0 ;  /* 0x0000000000037308 */ /* 0x000e220000001000 */
[----:B------:R-:W-:Y:S01]  /*2380*/  UIADD3 UR5, UPT, UPT, UR5, 0x4, URZ ;  /* 0x0000000405057890 */ /* 0x000fe2000fffe0ff */
[----:B------:R-:W-:Y:S03]  /*2390*/  BSSY.RECONVERGENT B0, `(.L_x_318) ;  /* 0x000000d000007945 */ /* 0x000fe60003800200 */
[----:B------:R-:W-:Y:S01]  /*23a0*/  UISETP.NE.AND UP0, UPT, UR5, UR4, UPT ;  /* 0x000000040500728c */ /* 0x000fe2000bf05270 */
[----:B0-----:R-:W-:-:S04]  /*23b0*/  FFMA R2, R3, -R0, 1 ;  /* 0x3f80000003027423 */ /* 0x001fc80000000800 */
[----:B------:R-:W-:Y:S01]  /*23c0*/  FFMA R3, R3, R2, R3 ;  /* 0x0000000203037223 */ /* 0x000fe20000000003 */
[----:B--2---:R-:W0:Y:S03]  /*23d0*/  FCHK P0, R4, R0 ;  /* 0x0000000004007302 */ /* 0x004e260000000000 */
[----:B----4-:R-:W-:-:S04]  /*23e0*/  FFMA R9, R4, R3, RZ ;  /* 0x0000000304097223 */ /* 0x010fc800000000ff */
[----:B------:R-:W-:-:S04]  /*23f0*/  FFMA R8, R9, -R0, R4 ;  /* 0x8000000009087223 */ /* 0x000fc80000000004 */
[----:B------:R-:W-:Y:S01]  /*2400*/  FFMA R8, R3, R8, R9 ;  /* 0x0000000803087223 */ /* 0x000fe20000000009 */
[----:B0-----:R-:W-:Y:S06]  /*2410*/  @!P0 BRA `(.L_x_319) ;  /* 0x0000000000108947 */ /* 0x001fec0003800000 */
[----:B------:R-:W-:Y:S02]  /*2420*/  MOV R3, R0 ;  /* 0x0000000000037202 */ /* 0x000fe40000000f00 */
[----:B------:R-:W-:-:S07]  /*2430*/  MOV R12, 0x2450 ;  /* 0x00002450000c7802 */ /* 0x000fce0000000f00 */
[----:B------:R-:W-:Y:S05]  /*2440*/  CALL.REL.NOINC `($__internal_6_$__cuda_sm3x_div_rn_noftz_f32_slowpath) ;  /* 0x00000038008c7944 */ /* 0x000fea0003c00000 */
[----:B------:R-:W-:-:S07]  /*2450*/  MOV R8, R4 ;  /* 0x0000000400087202 */ /* 0x000fce0000000f00 */
.L_x_319:
[----:B------:R-:W-:Y:S05]  /*2460*/  BSYNC.RECONVERGENT B0 ;  /* 0x0000000000007941 */ /* 0x000fea0003800200 */
.L_x_318:
        /* <DEDUP_REMOVED lines=10> */
[----:B------:R-:W-:Y:S02]  /*2510*/  MOV R3, R0 ;  /* 0x0000000000037202 */ /* 0x000fe40000000f00 */
[----:B------:R-:W-:-:S07]  /*2520*/  MOV R12, 0x2540 ;  /* 0x00002540000c7802 */ /* 0x000fce0000000f00 */
[----:B------:R-:W-:Y:S05]  /*2530*/  CALL.REL.NOINC `($__internal_6_$__cuda_sm3x_div_rn_noftz_f32_slowpath) ;  /* 0x0000003800507944 */ /* 0x000fea0003c00000 */
[----:B------:R-:W-:-:S07]  /*2540*/  MOV R9, R4 ;  /* 0x0000000400097202 */ /* 0x000fce0000000f00 */
.L_x_321:
[----:B------:R-:W-:Y:S05]  /*2550*/  BSYNC.RECONVERGENT B0 ;  /* 0x0000000000007941 */ /* 0x000fea0003800200 */
.L_x_320:
        /* <DEDUP_REMOVED lines=14> */
.L_x_323:
[----:B------:R-:W-:Y:S05]  /*2640*/  BSYNC.RECONVERGENT B0 ;  /* 0x0000000000007941 */ /* 0x000fea0003800200 */
.L_x_322:
        /* <DEDUP_REMOVED lines=14> */
.L_x_325:
[----:B------:R-:W-:Y:S05]  /*2730*/  BSYNC.RECONVERGENT B0 ;  /* 0x0000000000007941 */ /* 0x000fea0003800200 */
.L_x_324:
[----:B------:R4:W-:Y:S01]  /*2740*/  STL.128 [UR9], R8 ;  /* 0x00000008ff007987 */ /* 0x0009e20008100c09 */
[----:B------:R-:W-:Y:S05]  /*2750*/  BRA.U UP0, `(.L_x_326) ;  /* 0xfffffff900fc7547 */ /* 0x000fea000b83ffff */
.L_x_317:
[----:B------:R-:W-:-:S09]  /*2760*/  UISETP.NE.AND UP0, UPT, UR10, URZ, UPT ;  /* 0x000000ff0a00728c */ /* 0x000fd2000bf05270 */
[----:B------:R-:W-:Y:S05]  /*2770*/  BRA.U !UP0, `(.L_x_316) ;  /* 0x00000001085c7547 */ /* 0x000fea000b800000 */
[----:B------:R-:W-:-:S05]  /*2780*/  UMOV UR5, URZ ;  /* 0x000000ff00057c82 */ /* 0x000fca0008000000 */
.L_x_329:
[----:B------:R-:W-:-:S09]  /*2790*/  ULEA UR9, UR4, UR20, 0x2 ;  /* 0x0000001404097291 */ /* 0x000fd2000f8e10ff */
[----:B0-----:R-:W5:Y:S01]  /*27a0*/  LDL R5, [UR9] ;  /* 0x00000009ff057983 */ /* 0x001f620008100800 */
[----:B------:R-:W0:Y:S01]  /*27b0*/  MUFU.RCP R3, R0 ;  /* 0x0000000000037308 */ /* 0x000e220000001000 */
[----:B------:R-:W-:Y:S01]  /*27c0*/  UIADD3 UR5, UPT, UPT, UR5, 0x1, URZ ;  /* 0x0000000105057890 */ /* 0x000fe2000fffe0ff */
[----:B------:R-:W-:Y:S03]  /*27d0*/  BSSY.RECONVERGENT B0, `(.L_x_327) ;  /* 0x000000e000007945 */ /* 0x000fe60003800200 */
[----:B------:R-:W-:Y:S01]  /*27e0*/  UISETP.NE.AND UP0, UPT, UR5, UR10, UPT ;  /* 0x0000000a0500728c */ /* 0x000fe2000bf05270 */
[----:B0-----:R-:W-:-:S04]  /*27f0*/  FFMA R2, R3, -R0, 1 ;  /* 0x3f80000003027423 */ /* 0x001fc80000000800 */
[----:B------:R-:W-:Y:S01]  /*2800*/  FFMA R2, R3, R2, R3 ;  /* 0x0000000203027223 */ /* 0x000fe20000000003 */
[----:B-----5:R-:W0:Y:S03]  /*2810*/  FCHK P0, R5, R0 ;  /* 0x0000000005007302 */ /* 0x020e260000000000 */
[----:B------:R-:W-:-:S04]  /*2820*/  FFMA R3, R2, R5, RZ ;  /* 0x0000000502037223 */ /* 0x000fc800000000ff */
[----:B-123--:R-:W-:-:S04]  /*2830*/  FFMA R4, R3, -R0, R5 ;  /* 0x8000000003047223 */ /* 0x00efc80000000005 */
[----:B------:R-:W-:Y:S01]  /*2840*/  FFMA R2, R2, R4, R3 ;  /* 0x0000000402027223 */ /* 0x000fe20000000003 */
[----:B0-----:R-:W-:Y:S06]  /*2850*/  @!P0 BRA `(.L_x_328) ;  /* 0x0000000000148947 */ /* 0x001fec0003800000 */
[----:B------:R-:W-:Y:S02]  /*2860*/  MOV R4, R5 ;  /* 0x0000000500047202 */ /* 0x000fe40000000f00 */
[----:B------:R-:W-:Y:S02]  /*2870*/  MOV R3, R0 ;  /* 0x0000000000037202 */ /* 0x000fe40000000f00 */
[----:B------:R-:W-:-:S07]  /*2880*/  MOV R12, 0x28a0 ;  /* 0x000028a0000c7802 */ /* 0x000fce0000000f00 */
[----:B----4-:R-:W-:Y:S05]  /*2890*/  CALL.REL.NOINC `($__internal_6_$__cuda_sm3x_div_rn_noftz_f32_slowpath) ;  /* 0x0000003400787944 */ /* 0x010fea0003c00000 */
[----:B------:R-:W-:-:S07]  /*28a0*/  MOV R2, R4 ;  /* 0x0000000400027202 */ /* 0x000fce0000000f00 */
.L_x_328:
[----:B------:R-:W-:Y:S05]  /*28b0*/  BSYNC.RECONVERGENT B0 ;  /* 0x0000000000007941 */ /* 0x000fea0003800200 */
.L_x_327:
[----:B------:R0:W-:Y:S01]  /*28c0*/  STL [UR9], R2 ;  /* 0x00000002ff007987 */ /* 0x0001e20008100809 */
[----:B------:R-:W-:Y:S01]  /*28d0*/  UIADD3 UR4, UPT, UPT, UR4, 0x1, URZ ;  /* 0x0000000104047890 */ /* 0x000fe2000fffe0ff */
[----:B------:R-:W-:Y:S11]  /*28e0*/  BRA.U UP0, `(.L_x_329) ;  /* 0xfffffffd00a87547 */ /* 0x000ff6000b83ffff */
.L_x_316:
[----:B------:R-:W5:Y:S01]  /*28f0*/  LDCU UR25, c[0x0][0x3bc] ;  /* 0x00007780ff1977ac */ /* 0x000f620008000800 */
[----:B------:R0:W-:Y:S04]  /*2900*/  STL.128 [R1+0x200], RZ ;  /* 0x000200ff01007387 */ /* 0x0001e80000100c00 */
[----:B------:R0:W-:Y:S04]  /*2910*/  STL.128 [R1+0x210], RZ ;  /* 0x000210ff01007387 */ /* 0x0001e80000100c00 */
[----:B------:R0:W-:Y:S04]  /*2920*/  STL.128 [R1+0x220], RZ ;  /* 0x000220ff01007387 */ /* 0x0001e80000100c00 */
[----:B------:R0:W-:Y:S04]  /*2930*/  STL.128 [R1+0x230], RZ ;  /* 0x000230ff01007387 */ /* 0x0001e80000100c00 */
[----:B------:R0:W-:Y:S01]  /*2940*/  STL.128 [R1+0x240], RZ ;  /* 0x000240ff01007387 */ /* 0x0001e20000100c00 */
[----:B-----5:R-:W-:-:S03]  /*2950*/  UISETP.GE.AND UP0, UPT, UR25, 0x1, UPT ;  /* 0x000000011900788c */ /* 0x020fc6000bf06270 */
        /* <DEDUP_REMOVED lines=28> */
[----:B------:R-:W5:Y:S01]  /*2b20*/  LDCU.64 UR4, c[0x0][0x390] ;  /* 0x00007200ff0477ac */ /* 0x000f620008000a00 */
[----:B------:R-:W-:Y:S02]  /*2b30*/  ULOP3.LUT UR28, UR25, 0xf, URZ, 0xc0, !UPT ;  /* 0x0000000f191c7892 */ /* 0x000fe4000f8ec0ff */
[----:B------:R-:W-:Y:S02]  /*2b40*/  ULOP3.LUT UR29, UR25, 0x7, URZ, 0xc0, !UPT ;  /* 0x00000007191d7892 */ /* 0x000fe4000f8ec0ff */
[----:B------:R-:W-:Y:S02]  /*2b50*/  ULOP3.LUT UR9, UR25, 0x7ffffff0, URZ, 0xc0, !UPT ;  /* 0x7ffffff019097892 */ /* 0x000fe4000f8ec0ff */
[----:B------:R-:W-:Y:S02]  /*2b60*/  ULOP3.LUT UR12, UR25, 0x3, URZ, 0xc0, !UPT ;  /* 0x00000003190c7892 */ /* 0x000fe4000f8ec0ff */
[----:B------:R-:W-:Y:S02]  /*2b70*/  UIADD3 UR21, UPT, UPT, -UR9, URZ, URZ ;  /* 0x000000ff09157290 */ /* 0x000fe4000fffe1ff */
[----:B-----5:R-:W-:-:S02]  /*2b80*/  UIADD3 UR15, UP0, UPT, UR4, 0x20, URZ ;  /* 0x00000020040f7890 */ /* 0x020fc4000ff1e0ff */
[----:B------:R-:W-:Y:S02]  /*2b90*/  UIADD3 UR4, UPT, UPT, UR28, -0x1, URZ ;  /* 0xffffffff1c047890 */ /* 0x000fe4000fffe0ff */
[----:B------:R-:W-:Y:S02]  /*2ba0*/  UIADD3.X UR16, UPT, UPT, URZ, UR5, URZ, UP0, !UPT ;  /* 0x00000005ff107290 */ /* 0x000fe400087fe4ff */
[----:B------:R-:W-:Y:S02]  /*2bb0*/  UIADD3 UR5, UPT, UPT, UR29, -0x1, URZ ;  /* 0xffffffff1d057890 */ /* 0x000fe4000fffe0ff */
[----:B------:R-:W-:Y:S02]  /*2bc0*/  UISETP.GE.U32.AND UP0, UPT, UR4, 0x7, UPT ;  /* 0x000000070400788c */ /* 0x000fe4000bf06070 */
[----:B------:R-:W-:Y:S01]  /*2bd0*/  UISETP.GE.U32.AND UP1, UPT, UR5, 0x3, UPT ;  /* 0x000000030500788c */ /* 0x000fe2000bf26070 */
[----:B------:R-:W-:-:S10]  /*2be0*/  UMOV UR4, URZ ;  /* 0x000000ff00047c82 */ /* 0x000fd40008000000 */
.L_x_336:
[----:B------:R-:W-:Y:S01]  /*2bf0*/  ULEA UR30, UR4, UR22, 0x2 ;  /* 0x00000016041e7291 */ /* 0x000fe2000f8e10ff */
[----:B0-----:R-:W0:Y:S08]  /*2c00*/  LDCU UR25, c[0x0][0x3bc] ;  /* 0x00007780ff1977ac */ /* 0x001e300008000800 */
[----:B------:R-:W5:Y:S01]  /*2c10*/  LDL R23, [UR30] ;  /* 0x0000001eff177983 */ /* 0x000f620008100800 */
[----:B------:R-:W-:Y:S01]  /*2c20*/  UMOV UR5, URZ ;  /* 0x000000ff00057c82 */ /* 0x000fe20008000000 */
[----:B0-----:R-:W-:-:S02]  /*2c30*/  UISETP.GE.U32.AND UP3, UPT, UR25, 0x10, UPT ;  /* 0x000000101900788c */ /* 0x001fc4000bf66070 */
[----:B------:R-:W-:Y:S02]  /*2c40*/  UIMAD UR24, UR4, UR25, URZ ;  /* 0x00000019041872a4 */ /* 0x000fe4000f8e02ff */
[----:B------:R-:W-:-:S04]  /*2c50*/  UIADD3 UR4, UPT, UPT, UR4, 0x1, URZ ;  /* 0x0000000104047890 */ /* 0x000fc8000fffe0ff */
[----:B------:R-:W-:Y:S01]  /*2c60*/  UISETP.NE.AND UP2, UPT, UR4, UR23, UPT ;  /* 0x000000170400728c */ /* 0x000fe2000bf45270 */
[----:B------:R-:W-:Y:S10]  /*2c70*/  BRA.U !UP3, `(.L_x_331) ;  /* 0x000000010bd47547 */ /* 0x000ff4000b800000 */
[----:B------:R-:W-:Y:S01]  /*2c80*/  UMOV UR10, UR15 ;  /* 0x0000000f000a7c82 */ /* 0x000fe20008000000 */
[----:B------:R-:W-:Y:S01]  /*2c90*/  UMOV UR11, UR16 ;  /* 0x00000010000b7c82 */ /* 0x000fe20008000000 */
[----:B------:R-:W-:Y:S01]  /*2ca0*/  UMOV UR5, UR21 ;  /* 0x0000001500057c82 */ /* 0x000fe20008000000 */
[----:B------:R-:W-:-:S06]  /*2cb0*/  UIMAD.WIDE.U32 UR10, UR24, 0x4, UR10 ;  /* 0x00000004180a78a5 */ /* 0x000fcc000f8e000a */
[----:B------:R-:W-:Y:S02]  /*2cc0*/  MOV R5, UR11 ;  /* 0x0000000b00057c02 */ /* 0x000fe40008000f00 */
[----:B------:R-:W-:Y:S02]  /*2cd0*/  MOV R3, UR11 ;  /* 0x0000000b00037c02 */ /* 0x000fe40008000f00 */
[----:B------:R-:W-:Y:S02]  /*2ce0*/  MOV R3, R5 ;  /* 0x0000000500037202 */ /* 0x000fe40000000f00 */
[----:B------:R-:W-:Y:S02]  /*2cf0*/  MOV R2, UR10 ;  /* 0x0000000a00027c02 */ /* 0x000fe40008000f00 */
[----:B-123--:R-:W-:Y:S01]  /*2d00*/  MOV R4, UR10 ;  /* 0x0000000a00047c02 */ /* 0x00efe20008000f00 */
[----:B------:R-:W-:-:S06]  /*2d10*/  UMOV UR10, UR8 ;  /* 0x00000008000a7c82 */ /* 0x000fcc0008000000 */
.L_x_332:
[----:B------:R-:W2:Y:S04]  /*2d20*/  LDL.128 R12, [UR10+-0x20] ;  /* 0xffffe00aff0c7983 */ /* 0x000ea80008100c00 */
[----:B------:R-:W2:Y:S04]  /*2d30*/  LDG.E.CONSTANT R18, desc[UR18][R2.64+-0x20] ;  /* 0xffffe01202127981 */ /* 0x000ea8000c1e9900 */
[----:B------:R-:W3:Y:S04]  /*2d40*/  LDG.E.CONSTANT R22, desc[UR18][R2.64+-0x1c] ;  /* 0xffffe41202167981 */ /* 0x000ee8000c1e9900 */
[----:B------:R-:W3:Y:S04]  /*2d50*/  LDG.E.CONSTANT R24, desc[UR18][R2.64+-0x18] ;  /* 0xffffe81202187981 */ /* 0x000ee8000c1e9900 */
[----:B------:R-:W3:Y:S04]  /*2d60*/  LDG.E.CONSTANT R20, desc[UR18][R2.64+-0x14] ;  /* 0xffffec1202147981 */ /* 0x000ee8000c1e9900 */
[----:B------:R-:W3:Y:S04]  /*2d70*/  LDL.128 R4, [UR10+-0x10] ;  /* 0xfffff00aff047983 */ /* 0x000ee80008100c00 */
[----:B------:R-:W3:Y:S04]  /*2d80*/  LDG.E.CONSTANT R21, desc[UR18][R2.64+-0x10] ;  /* 0xfffff01202157981 */ /* 0x000ee8000c1e9900 */
[----:B------:R-:W3:Y:S04]  /*2d90*/  LDG.E.CONSTANT R0, desc[UR18][R2.64+-0xc] ;  /* 0xfffff41202007981 */ /* 0x000ee8000c1e9900 */
[----:B------:R-:W3:Y:S04]  /*2da0*/  LDG.E.CONSTANT R19, desc[UR18][R2.64+-0x8] ;  /* 0xfffff81202137981 */ /* 0x000ee8000c1e9900 */
[----:B------:R-:W3:Y:S04]  /*2db0*/  LDG.E.CONSTANT R16, desc[UR18][R2.64+-0x4] ;  /* 0xfffffc1202107981 */ /* 0x000ee8000c1e9900 */
[----:B----4-:R-:W4:Y:S04]  /*2dc0*/  LDL.128 R8, [UR10] ;  /* 0x0000000aff087983 */ /* 0x010f280008100c00 */
[----:B------:R-:W4:Y:S04]  /*2dd0*/  LDG.E.CONSTANT R17, desc[UR18][R2.64] ;  /* 0x0000001202117981 */ /* 0x000f28000c1e9900 */
[----:B------:R-:W4:Y:S01]  /*2de0*/  LDG.E.CONSTANT R25, desc[UR18][R2.64+0x10] ;  /* 0x0000101202197981 */ /* 0x000f22000c1e9900 */
[----:B--2--5:R-:W-:-:S03]  /*2df0*/  FFMA R12, R12, R18, R23 ;  /* 0x000000120c0c7223 */ /* 0x024fc60000000017 */
[----:B------:R-:W2:Y:S01]  /*2e00*/  LDG.E.CONSTANT R18, desc[UR18][R2.64+0x4] ;  /* 0x0000041202127981 */ /* 0x000ea2000c1e9900 */
[----:B---3--:R-:W-:-:S03]  /*2e10*/  FFMA R13, R13, R22, R12 ;  /* 0x000000160d0d7223 */ /* 0x008fc6000000000c */
[----:B------:R-:W3:Y:S01]  /*2e20*/  LDG.E.CONSTANT R23, desc[UR18][R2.64+0x8] ;  /* 0x0000081202177981 */ /* 0x000ee2000c1e9900 */
[----:B------:R-:W-:-:S03]  /*2e30*/  FFMA R14, R14, R24, R13 ;  /* 0x000000180e0e7223 */ /* 0x000fc6000000000d */
[----:B------:R-:W3:Y:S01]  /*2e40*/  LDG.E.CONSTANT R22, desc[UR18][R2.64+0xc] ;  /* 0x00000c1202167981 */ /* 0x000ee2000c1e9900 */
[----:B------:R-:W-:-:S03]  /*2e50*/  FFMA R27, R15, R20, R14 ;  /* 0x000000140f1b7223 */ /* 0x000fc6000000000e */
[----:B------:R-:W3:Y:S04]  /*2e60*/  LDL.128 R12, [UR10+0x10] ;  /* 0x0000100aff0c7983 */ /* 0x000ee80008100c00 */
[----:B------:R-:W3:Y:S01]  /*2e70*/  LDG.E.CONSTANT R20, desc[UR18][R2.64+0x14] ;  /* 0x0000141202147981 */ /* 0x000ee2000c1e9900 */
[----:B------:R-:W-:-:S03]  /*2e80*/  FFMA R24, R4, R21, R27 ;  /* 0x0000001504187223 */ /* 0x000fc6000000001b */
[----:B------:R-:W3:Y:S04]  /*2e90*/  LDG.E.CONSTANT R21, desc[UR18][R2.64+0x18] ;  /* 0x0000181202157981 */ /* 0x000ee8000c1e9900 */
[----:B------:R0:W3:Y:S01]  /*2ea0*/  LDG.E.CONSTANT R4, desc[UR18][R2.64+0x1c] ;  /* 0x00001c1202047981 */ /* 0x0000e2000c1e9900 */
[----:B------:R-:W-:-:S04]  /*2eb0*/  FFMA R5, R5, R0, R24 ;  /* 0x0000000005057223 */ /* 0x000fc80000000018 */
[----:B------:R-:W-:-:S04]  /*2ec0*/  FFMA R6, R6, R19, R5 ;  /* 0x0000001306067223 */ /* 0x000fc80000000005 */
[----:B------:R-:W-:-:S04]  /*2ed0*/  FFMA R7, R7, R16, R6 ;  /* 0x0000001007077223 */ /* 0x000fc80000000006 */
[----:B----4-:R-:W-:Y:S01]  /*2ee0*/  FFMA R8, R8, R17, R7 ;  /* 0x0000001108087223 */ /* 0x010fe20000000007 */
[----:B------:R-:W-:-:S04]  /*2ef0*/  UIADD3 UR5, UPT, UPT, UR5, 0x10, URZ ;  /* 0x0000001005057890 */ /* 0x000fc8000fffe0ff */
[----:B------:R-:W-:Y:S01]  /*2f00*/  UISETP.NE.AND UP3, UPT, UR5, URZ, UPT ;  /* 0x000000ff0500728c */ /* 0x000fe2000bf65270 */
[----:B0-----:R-:W-:Y:S01]  /*2f10*/  IADD3 R2, P0, PT, R2, 0x40, RZ ;  /* 0x0000004002027810 */ /* 0x001fe20007f1e0ff */
[----:B------:R-:W-:-:S03]  /*2f20*/  UIADD3 UR10, UPT, UPT, UR10, 0x40, URZ ;  /* 0x000000400a0a7890 */ /* 0x000fc6000fffe0ff */
[----:B------:R-:W-:Y:S01]  /*2f30*/  IADD3.X R3, PT, PT, RZ, R3, RZ, P0, !PT ;  /* 0x00000003ff037210 */ /* 0x000fe200007fe4ff */
[----:B--2---:R-:W-:-:S04]  /*2f40*/  FFMA R9, R9, R18, R8 ;  /* 0x0000001209097223 */ /* 0x004fc80000000008 */
[----:B---3--:R-:W-:-:S04]  /*2f50*/  FFMA R10, R10, R23, R9 ;  /* 0x000000170a0a7223 */ /* 0x008fc80000000009 */
[----:B------:R-:W-:-:S04]  /*2f60*/  FFMA R11, R11, R22, R10 ;  /* 0x000000160b0b7223 */ /* 0x000fc8000000000a */
[----:B------:R-:W-:-:S04]  /*2f70*/  FFMA R12, R12, R25, R11 ;  /* 0x000000190c0c7223 */ /* 0x000fc8000000000b */
[----:B------:R-:W-:-:S04]  /*2f80*/  FFMA R13, R13, R20, R12 ;  /* 0x000000140d0d7223 */ /* 0x000fc8000000000c */
[----:B------:R-:W-:-:S04]  /*2f90*/  FFMA R14, R14, R21, R13 ;  /* 0x000000150e0e7223 */ /* 0x000fc8000000000d */
[----:B------:R-:W-:Y:S01]  /*2fa0*/  FFMA R23, R15, R4, R14 ;  /* 0x000000040f177223 */ /* 0x000fe2000000000e */
[----:B------:R-:W-:Y:S06]  /*2fb0*/  BRA.U UP3, `(.L_x_332) ;  /* 0xfffffffd03587547 */ /* 0x000fec000b83ffff */
[----:B------:R-:W-:-:S05]  /*2fc0*/  UMOV UR5, UR9 ;  /* 0x0000000900057c82 */ /* 0x000fca0008000000 */
.L_x_331:
[----:B------:R-:W-:-:S09]  /*2fd0*/  UISETP.NE.AND UP3, UPT, UR28, URZ, UPT ;  /* 0x000000ff1c00728c */ /* 0x000fd2000bf65270 */
[----:B------:R-:W-:Y:S05]  /*2fe0*/  BRA.U !UP3, `(.L_x_333) ;  /* 0x000000050b587547 */ /* 0x000fea000b800000 */
[----:B------:R-:W-:Y:S01]  /*2ff0*/  UISETP.NE.AND UP3, UPT, UR29, URZ, UPT ;  /* 0x000000ff1d00728c */ /* 0x000fe2000bf65270 */
[----:B------:R-:W-:Y:S10]  /*3000*/  BRA.U !UP0, `(.L_x_334) ;  /* 0x0000000108807547 */ /* 0x000ff4000b800000 */
[----:B------:R-:W0:Y:S01]  /*3010*/  LDCU.64 UR10, c[0x0][0x390] ;  /* 0x00007200ff0a77ac */ /* 0x000e220008000a00 */
[----:B------:R-:W1:Y:S01]  /*3020*/  LDCU.64 UR26, c[0x0][0x390] ;  /* 0x00007200ff1a77ac */ /* 0x000e620008000a00 */
[----:B------:R-:W-:Y:S02]  /*3030*/  UIADD3 UR13, UPT, UPT, UR24, UR5, URZ ;  /* 0x00000005180d7290 */ /* 0x000fe4000fffe0ff */
[----:B------:R-:W-:Y:S02]  /*3040*/  UIADD3 UR14, UP4, UPT, UR24, UR5, URZ ;  /* 0x00000005180e7290 */ /* 0x000fe4000ff9e0ff */
[----:B0-----:R-:W-:Y:S02]  /*3050*/  UIMAD.WIDE.U32 UR10, UR13, 0x4, UR10 ;  /* 0x000000040d0a78a5 */ /* 0x001fe4000f8e000a */
[----:B------:R-:W-:Y:S02]  /*3060*/  UIADD3.X UR13, UPT, UPT, URZ, URZ, URZ, UP4, !UPT ;  /* 0x000000ffff0d7290 */ /* 0x000fe4000a7fe4ff */
[----:B-1----:R-:W-:-:S02]  /*3070*/  ULEA UR17, UP4, UR14, UR26, 0x2 ;  /* 0x0000001a0e117291 */ /* 0x002fc4000f8810ff */
[----:B------:R-:W-:Y:S01]  /*3080*/  ULEA UR26, UR5, UR20, 0x2 ;  /* 0x00000014051a7291 */ /* 0x000fe2000f8e10ff */
[----:B------:R-:W-:Y:S01]  /*3090*/  MOV R12, UR10 ;  /* 0x0000000a000c7c02 */ /* 0x000fe20008000f00 */
[----:B------:R-:W-:Y:S01]  /*30a0*/  ULEA.HI.X UR13, UR14, UR27, UR13, 0x2, UP4 ;  /* 0x0000001b0e0d7291 */ /* 0x000fe2000a0f140d */
[----:B------:R-:W-:Y:S02]  /*30b0*/  MOV R13, UR11 ;  /* 0x0000000b000d7c02 */ /* 0x000fe40008000f00 */
[----:B------:R-:W-:-:S03]  /*30c0*/  MOV R2, UR17 ;  /* 0x0000001100027c02 */ /* 0x000fc60008000f00 */
[----:B------:R-:W-:Y:S01]  /*30d0*/  MOV R3, UR13 ;  /* 0x0000000d00037c02 */ /* 0x000fe20008000f00 */
[----:B------:R-:W2:Y:S04]  /*30e0*/  LDG.E.CONSTANT R12, desc[UR18][R12.64] ;  /* 0x000000120c0c7981 */ /* 0x000ea8000c1e9900 */
[----:B----4-:R-:W4:Y:S04]  /*30f0*/  LDL.128 R8, [UR26] ;  /* 0x0000001aff087983 */ /* 0x010f280008100c00 */
[----:B------:R-:W4:Y:S04]  /*3100*/  LDG.E.CONSTANT R15, desc[UR18][R2.64+0x4] ;  /* 0x00000412020f7981 */ /* 0x000f28000c1e9900 */
[----:B------:R-:W4:Y:S04]  /*3110*/  LDG.E.CONSTANT R0, desc[UR18][R2.64+0x8] ;  /* 0x0000081202007981 */ /* 0x000f28000c1e9900 */
[----:B------:R-:W4:Y:S04]  /*3120*/  LDG.E.CONSTANT R17, desc[UR18][R2.64+0xc] ;  /* 0x00000c1202117981 */ /* 0x000f28000c1e9900 */
[----:B--23--:R-:W2:Y:S04]  /*3130*/  LDL.128 R4, [UR26+0x10] ;  /* 0x0000101aff047983 */ /* 0x00cea80008100c00 */
[----:B------:R-:W2:Y:S04]  /*3140*/  LDG.E.CONSTANT R14, desc[UR18][R2.64+0x10] ;  /* 0x00001012020e7981 */ /* 0x000ea8000c1e9900 */
[----:B------:R-:W3:Y:S04]  /*3150*/  LDG.E.CONSTANT R19, desc[UR18][R2.64+0x14] ;  /* 0x0000141202137981 */ /* 0x000ee8000c1e9900 */
[----:B------:R-:W3:Y:S04]  /*3160*/  LDG.E.CONSTANT R16, desc[UR18][R2.64+0x18] ;  /* 0x0000181202107981 */ /* 0x000ee8000c1e9900 */
[----:B------:R-:W3:Y:S01]  /*3170*/  LDG.E.CONSTANT R21, desc[UR18][R2.64+0x1c] ;  /* 0x00001c1202157981 */ /* 0x000ee2000c1e9900 */
[----:B------:R-:W-:Y:S01]  /*3180*/  UIADD3 UR5, UPT, UPT, UR5, 0x8, URZ ;  /* 0x0000000805057890 */ /* 0x000fe2000fffe0ff */
[----:B----45:R-:W-:-:S04]  /*3190*/  FFMA R8, R8, R12, R23 ;  /* 0x0000000c08087223 */ /* 0x030fc80000000017 */
[----:B------:R-:W-:-:S04]  /*31a0*/  FFMA R9, R15, R9, R8 ;  /* 0x000000090f097223 */ /* 0x000fc80000000008 */
[----:B------:R-:W-:-:S04]  /*31b0*/  FFMA R0, R0, R10, R9 ;  /* 0x0000000a00007223 */ /* 0x000fc80000000009 */
[----:B------:R-:W-:-:S04]  /*31c0*/  FFMA R11, R17, R11, R0 ;  /* 0x0000000b110b7223 */ /* 0x000fc80000000000 */
[----:B--2---:R-:W-:-:S04]  /*31d0*/  FFMA R4, R4, R14, R11 ;  /* 0x0000000e04047223 */ /* 0x004fc8000000000b */
[----:B---3--:R-:W-:-:S04]  /*31e0*/  FFMA R5, R19, R5, R4 ;  /* 0x0000000513057223 */ /* 0x008fc80000000004 */
[----:B------:R-:W-:-:S04]  /*31f0*/  FFMA R6, R16, R6, R5 ;  /* 0x0000000610067223 */ /* 0x000fc80000000005 */
[----:B------:R-:W-:-:S07]  /*3200*/  FFMA R23, R21, R7, R6 ;  /* 0x0000000715177223 */ /* 0x000fce0000000006 */
.L_x_334:
[----:B------:R-:W-:Y:S05]  /*3210*/  BRA.U !UP3, `(.L_x_333) ;  /* 0x000000010bcc7547 */ /* 0x000fea000b800000 */
[----:B------:R-:W-:Y:S01]  /*3220*/  UISETP.NE.AND UP3, UPT, UR12, URZ, UPT ;  /* 0x000000ff0c00728c */ /* 0x000fe2000bf65270 */
[----:B------:R-:W-:Y:S10]  /*3230*/  BRA.U !UP1, `(.L_x_335) ;  /* 0x00000001095c7547 */ /* 0x000ff4000b800000 */
[----:B------:R-:W0:Y:S01]  /*3240*/  LDCU.64 UR10, c[0x0][0x390] ;  /* 0x00007200ff0a77ac */ /* 0x000e220008000a00 */
[----:B------:R-:W4:Y:S01]  /*3250*/  LDCU.64 UR26, c[0x0][0x390] ;  /* 0x00007200ff1a77ac */ /* 0x000f220008000a00 */
[----:B------:R-:W-:Y:S02]  /*3260*/  UIADD3 UR13, UPT, UPT, UR24, UR5, URZ ;  /* 0x00000005180d7290 */ /* 0x000fe4000fffe0ff */
[----:B------:R-:W-:Y:S02]  /*3270*/  UIADD3 UR14, UP4, UPT, UR24, UR5, URZ ;  /* 0x00000005180e7290 */ /* 0x000fe4000ff9e0ff */
[----:B------:R-:W-:Y:S02]  /*3280*/  ULEA UR17, UR5, UR20, 0x2 ;  /* 0x0000001405117291 */ /* 0x000fe4000f8e10ff */
[----:B0-----:R-:W-:Y:S02]  /*3290*/  UIMAD.WIDE.U32 UR10, UR13, 0x4, UR10 ;  /* 0x000000040d0a78a5 */ /* 0x001fe4000f8e000a */
[----:B------:R-:W-:-:S05]  /*32a0*/  UIADD3.X UR13, UPT, UPT, URZ, URZ, URZ, UP4, !UPT ;  /* 0x000000ffff0d7290 */ /* 0x000fca000a7fe4ff */
[----:B-123--:R-:W2:Y:S01]  /*32b0*/  LDL.128 R4, [UR17] ;  /* 0x00000011ff047983 */ /* 0x00eea20008100c00 */
[----:B----4-:R-:W-:Y:S01]  /*32c0*/  ULEA UR26, UP4, UR14, UR26, 0x2 ;  /* 0x0000001a0e1a7291 */ /* 0x010fe2000f8810ff */
[----:B------:R-:W-:-:S03]  /*32d0*/  MOV R8, UR10 ;  /* 0x0000000a00087c02 */ /* 0x000fc60008000f00 */
[----:B------:R-:W-:Y:S01]  /*32e0*/  ULEA.HI.X UR13, UR14, UR27, UR13, 0x2, UP4 ;  /* 0x0000001b0e0d7291 */ /* 0x000fe2000a0f140d */
[----:B------:R-:W-:Y:S02]  /*32f0*/  MOV R9, UR11 ;  /* 0x0000000b00097c02 */ /* 0x000fe40008000f00 */
[----:B------:R-:W-:-:S03]  /*3300*/  MOV R2, UR26 ;  /* 0x0000001a00027c02 */ /* 0x000fc60008000f00 */
[----:B------:R-:W-:Y:S01]  /*3310*/  MOV R3, UR13 ;  /* 0x0000000d00037c02 */ /* 0x000fe20008000f00 */
[----:B------:R-:W2:Y:S04]  /*3320*/  LDG.E.CONSTANT R8, desc[UR18][R8.64] ;  /* 0x0000001208087981 */ /* 0x000ea8000c1e9900 */
[----:B------:R-:W3:Y:S04]  /*3330*/  LDG.E.CONSTANT R11, desc[UR18][R2.64+0x4] ;  /* 0x00000412020b7981 */ /* 0x000ee8000c1e9900 */
[----:B------:R-:W4:Y:S04]  /*3340*/  LDG.E.CONSTANT R0, desc[UR18][R2.64+0x8] ;  /* 0x0000081202007981 */ /* 0x000f28000c1e9900 */
[----:B------:R-:W4:Y:S01]  /*3350*/  LDG.E.CONSTANT R13, desc[UR18][R2.64+0xc] ;  /* 0x00000c12020d7981 */ /* 0x000f22000c1e9900 */
[----:B------:R-:W-:Y:S01]  /*3360*/  UIADD3 UR5, UPT, UPT, UR5, 0x4, URZ ;  /* 0x0000000405057890 */ /* 0x000fe2000fffe0ff */
[----:B--2--5:R-:W-:-:S04]  /*3370*/  FFMA R4, R4, R8, R23 ;  /* 0x0000000804047223 */ /* 0x024fc80000000017 */
[----:B---3--:R-:W-:-:S04]  /*3380*/  FFMA R5, R11, R5, R4 ;  /* 0x000000050b057223 */ /* 0x008fc80000000004 */
[----:B----4-:R-:W-:-:S04]  /*3390*/  FFMA R0, R0, R6, R5 ;  /* 0x0000000600007223 */ /* 0x010fc80000000005 */
[----:B------:R-:W-:-:S07]  /*33a0*/  FFMA R23, R13, R7, R0 ;  /* 0x000000070d177223 */ /* 0x000fce0000000000 */
.L_x_335:
[----:B------:R-:W-:Y:S05]  /*33b0*/  BRA.U !UP3, `(.L_x_333) ;  /* 0x000000010b647547 */ /* 0x000fea000b800000 */
[----:B------:R-:W0:Y:S01]  /*33c0*/  LDCU.64 UR10, c[0x0][0x390] ;  /* 0x00007200ff0a77ac */ /* 0x000e220008000a00 */
[----:B------:R-:W-:-:S04]  /*33d0*/  UIADD3 UR13, UPT, UPT, UR24, UR5, URZ ;  /* 0x00000005180d7290 */ /* 0x000fc8000fffe0ff */
[----:B0-----:R-:W-:Y:S02]  /*33e0*/  UIMAD.WIDE.U32 UR10, UR13, 0x4, UR10 ;  /* 0x000000040d0a78a5 */ /* 0x001fe4000f8e000a */
[----:B------:R-:W-:-:S04]  /*33f0*/  ULEA UR13, UR5, UR20, 0x2 ;  /* 0x00000014050d7291 */ /* 0x000fc8000f8e10ff */
[----:B------:R-:W-:Y:S02]  /*3400*/  MOV R2, UR10 ;  /* 0x0000000a00027c02 */ /* 0x000fe40008000f00 */
[----:B------:R-:W-:-:S03]  /*3410*/  MOV R3, UR11 ;  /* 0x0000000b00037c02 */ /* 0x000fc60008000f00 */
[----:B-123--:R-:W2:Y:S04]  /*3420*/  LDL.64 R4, [UR13] ;  /* 0x0000000dff047983 */ /* 0x00eea80008100a00 */
[----:B------:R-:W2:Y:S01]  /*3430*/  LDG.E.CONSTANT R2, desc[UR18][R2.64] ;  /* 0x0000001202027981 */ /* 0x000ea2000c1e9900 */
[----:B------:R-:W-:Y:S01]  /*3440*/  UISETP.NE.AND UP3, UPT, UR12, 0x1, UPT ;  /* 0x000000010c00788c */ /* 0x000fe2000bf65270 */
[----:B--2--5:R-:W-:-:S08]  /*3450*/  FFMA R23, R4, R2, R23 ;  /* 0x0000000204177223 */ /* 0x024fd00000000017 */
[----:B------:R-:W-:Y:S05]  /*3460*/  BRA.U !UP3, `(.L_x_333) ;  /* 0x000000010b387547 */ /* 0x000fea000b800000 */
[----:B------:R-:W0:Y:S01]  /*3470*/  LDCU.64 UR26, c[0x0][0x390] ;  /* 0x00007200ff1a77ac */ /* 0x000e220008000a00 */
[----:B------:R-:W2:Y:S01]  /*3480*/  LDL R6, [UR13+0x8] ;  /* 0x0000080dff067983 */ /* 0x000ea20008100800 */
[----:B------:R-:W-:-:S04]  /*3490*/  UIADD3 UR5, UP3, UPT, UR24, UR5, URZ ;  /* 0x0000000518057290 */ /* 0x000fc8000ff7e0ff */
[----:B------:R-:W-:Y:S02]  /*34a0*/  UIADD3.X UR10, UPT, UPT, URZ, URZ, URZ, UP3, !UPT ;  /* 0x000000ffff0a7290 */ /* 0x000fe40009ffe4ff */
[----:B------:R-:W-:-:S06]  /*34b0*/  UISETP.NE.AND UP3, UPT, UR12, 0x2, UPT ;  /* 0x000000020c00788c */ /* 0x000fcc000bf65270 */
[----:B------:R-:W-:Y:S01]  /*34c0*/  PLOP3.LUT P0, PT, PT, PT, UP3, 0x80, 0x8 ;  /* 0x000000000008781c */ /* 0x000fe20003f0f038 */
[----:B0-----:R-:W-:-:S04]  /*34d0*/  ULEA UR11, UP4, UR5, UR26, 0x2 ;  /* 0x0000001a050b7291 */ /* 0x001fc8000f8810ff */
[----:B------:R-:W-:Y:S02]  /*34e0*/  ULEA.HI.X UR10, UR5, UR27, UR10, 0x2, UP4 ;  /* 0x0000001b050a7291 */ /* 0x000fe4000a0f140a */
[----:B------:R-:W-:-:S04]  /*34f0*/  MOV R2, UR11 ;  /* 0x0000000b00027c02 */ /* 0x000fc80008000f00 */
[----:B------:R-:W-:-:S05]  /*3500*/  MOV R3, UR10 ;  /* 0x0000000a00037c02 */ /* 0x000fca0008000f00 */
[----:B------:R-:W3:Y:S04]  /*3510*/  LDG.E.CONSTANT R0, desc[UR18][R2.64+0x4] ;  /* 0x0000041202007981 */ /* 0x000ee8000c1e9900 */
[----:B------:R-:W2:Y:S01]  /*3520*/  @P0 LDG.E.CONSTANT R4, desc[UR18][R2.64+0x8] ;  /* 0x0000081202040981 */ /* 0x000ea2000c1e9900 */
[----:B---3--:R-:W-:-:S04]  /*3530*/  FFMA R23, R0, R5, R23 ;  /* 0x0000000500177223 */ /* 0x008fc80000000017 */
[----:B--2---:R-:W-:-:S07]  /*3540*/  @P0 FFMA R23, R4, R6, R23 ;  /* 0x0000000604170223 */ /* 0x004fce0000000017 */
.L_x_333:
[----:B-----5:R0:W-:Y:S01]  /*3550*/  STL [UR30], R23 ;  /* 0x00000017ff007987 */ /* 0x0201e2000810081e */
[----:B------:R-:W-:Y:S05]  /*3560*/  BRA.U UP2, `(.L_x_336) ;  /* 0xfffffff502a07547 */ /* 0x000fea000b83ffff */
.L_x_330:
[----:B------:R-:W5:Y:S01]  /*3570*/  LDCU UR12, c[0x0][0x3b8] ;  /* 0x00007700ff0c77ac */ /* 0x000f620008000800 */
[----:B------:R-:W-:Y:S01]  /*3580*/  HFMA2 R3, -RZ, RZ, 0, 0 ;  /* 0x00000000ff037431 */ /* 0x000fe200000001ff */
[----:B------:R-:W-:Y:S01]  /*3590*/  MOV R21, RZ ;  /* 0x000000ff00157202 */ /* 0x000fe20000000f00 */
[----:B-----5:R-:W-:-:S04]  /*35a0*/  UISETP.LT.AND UP0, UPT, UR12, 0x80, UPT ;  /* 0x000000800c00788c */ /* 0x020fc8000bf01270 */
[----:B------:R-:W-:Y:S02]  /*35b0*/  USEL UR13, UR12, 0x80, UP0 ;  /* 0x000000800c0d7887 */ /* 0x000fe40008000000 */
[----:B------:R-:W-:-:S09]  /*35c0*/  UISETP.GE.AND UP0, UPT, UR12, 0x1, UPT ;  /* 0x000000010c00788c */ /* 0x000fd2000bf06270 */
[----:B------:R-:W-:Y:S05]  /*35d0*/  BRA.U !UP0, `(.L_x_337) ;  /* 0x0000001108b07547 */ /* 0x000fea000b800000 */
[----:B------:R-:W-:Y:S02]  /*35e0*/  UISETP.GE.U32.AND UP0, UPT, UR12, 0x4, UPT ;  /* 0x000000040c00788c */ /* 0x000fe4000bf06070 */
[----:B------:R-:W-:Y:S01]  /*35f0*/  ULOP3.LUT UR9, UR13, 0x3, URZ, 0xc0, !UPT ;  /* 0x000000030d097892 */ /* 0x000fe2000f8ec0ff */
[----:B------:R-:W-:-:S06]  /*3600*/  UMOV UR4, URZ ;  /* 0x000000ff00047c82 */ /* 0x000fcc0008000000 */
[----:B------:R-:W-:Y:S05]  /*3610*/  BRA.U !UP0, `(.L_x_338) ;  /* 0x0000000908547547 */ /* 0x000fea000b800000 */
[----:B------:R-:W-:Y:S01]  /*3620*/  IABS R0, UR25 ;  /* 0x0000001900007c13 */ /* 0x000fe20008000000 */
[----:B0-----:R-:W-:Y:S01]  /*3630*/  HFMA2 R2, -RZ, RZ, 0, 0 ;  /* 0x00000000ff027431 */ /* 0x001fe200000001ff */
[----:B----4-:R-:W0:Y:S02]  /*3640*/  LDC.64 R8, c[0x0][0x380] ;  /* 0x0000e000ff087b82 */ /* 0x010e240000000a00 */
[----:B-123--:R-:W1:Y:S01]  /*3650*/  I2F.RP R4, R0 ;  /* 0x0000000000047306 */ /* 0x00ee620000209400 */
[C---:B------:R-:W-:Y:S02]  /*3660*/  ISETP.GT.U32.AND P0, PT, R0.reuse, RZ, PT ;  /* 0x000000ff0000720c */ /* 0x040fe40003f04070 */
[----:B------:R-:W-:-:S05]  /*3670*/  ISETP.GT.U32.AND P1, PT, R0, 0x1, PT ;  /* 0x000000010000780c */ /* 0x000fca0003f24070 */
[----:B-1----:R-:W1:Y:S01]  /*3680*/  MUFU.RCP R4, R4 ;  /* 0x0000000400047308 */ /* 0x002e620000001000 */
[----:B0-----:R-:W-:-:S05]  /*3690*/  IMAD.WIDE R8, R28, 0x4, R8 ;  /* 0x000000041c087825 */ /* 0x001fca00078e0208 */
[----:B------:R-:W2:Y:S01]  /*36a0*/  LDG.E.CONSTANT R12, desc[UR18][R8.64+0xc] ;  /* 0x00000c12080c7981 */ /* 0x000ea2000c1e9900 */
[----:B-1----:R-:W-:Y:S02]  /*36b0*/  IADD3 R3, PT, PT, R4, 0xffffffe, RZ ;  /* 0x0ffffffe04037810 */ /* 0x002fe40007ffe0ff */
[----:B------:R-:W-:-:S04]  /*36c0*/  IABS R4, UR25 ;  /* 0x0000001900047c13 */ /* 0x000fc80008000000 */
[----:B------:R-:W0:Y:S02]  /*36d0*/  F2I.FTZ.U32.TRUNC.NTZ R3, R3 ;  /* 0x0000000300037305 */ /* 0x000e24000021f000 */
[----:B0-----:R-:W-:-:S05]  /*36e0*/  IADD3 R5, PT, PT, RZ, -R3, RZ ;  /* 0x80000003ff057210 */ /* 0x001fca0007ffe0ff */
[----:B------:R-:W-:-:S04]  /*36f0*/  IMAD R5, R5, R0, RZ ;  /* 0x0000000005057224 */ /* 0x000fc800078e02ff */
[----:B------:R-:W-:Y:S01]  /*3700*/  IMAD.HI.U32 R2, R3, R5, R2 ;  /* 0x0000000503027227 */ /* 0x000fe200078e0002 */
[----:B------:R-:W-:Y:S02]  /*3710*/  IADD3 R3, PT, PT, RZ, -R4, RZ ;  /* 0x80000004ff037210 */ /* 0x000fe40007ffe0ff */
[----:B------:R-:W-:Y:S02]  /*3720*/  IADD3 R4, PT, PT, -R0, 0x1, RZ ;  /* 0x0000000100047810 */ /* 0x000fe40007ffe1ff */
[----:B------:R-:W-:Y:S01]  /*3730*/  SEL R3, R3, RZ, !P0 ;  /* 0x000000ff03037207 */ /* 0x000fe20004000000 */
[----:B------:R-:W-:Y:S01]  /*3740*/  IMAD.HI.U32 R5, R2, 0x2, RZ ;  /* 0x0000000202057827 */ /* 0x000fe200078e00ff */
[----:B------:R-:W-:-:S03]  /*3750*/  ISETP.NE.AND P0, PT, RZ, UR25, PT ;  /* 0x00000019ff007c0c */ /* 0x000fc6000bf05270 */
[----:B------:R-:W-:Y:S01]  /*3760*/  IMAD.HI.U32 R6, R2, 0x3, RZ ;  /* 0x0000000302067827 */ /* 0x000fe200078e00ff */
[----:B------:R-:W-:-:S04]  /*3770*/  IADD3 R5, PT, PT, -R5, RZ, RZ ;  /* 0x000000ff05057210 */ /* 0x000fc80007ffe1ff */
[----:B------:R-:W-:Y:S01]  /*3780*/  IADD3 R13, PT, PT, -R6, RZ, RZ ;  /* 0x000000ff060d7210 */ /* 0x000fe20007ffe1ff */
[----:B------:R-:W-:Y:S01]  /*3790*/  IMAD R7, R0, R5, 0x2 ;  /* 0x0000000200077424 */ /* 0x000fe200078e0205 */
[----:B------:R-:W-:Y:S02]  /*37a0*/  SEL R5, R4, 0x1, !P1 ;  /* 0x0000000104057807 */ /* 0x000fe40004800000 */
[C---:B------:R-:W-:Y:S01]  /*37b0*/  ISETP.GT.U32.AND P1, PT, R0.reuse, R3, PT ;  /* 0x000000030000720c */ /* 0x040fe20003f24070 */
[C---:B------:R-:W-:Y:S01]  /*37c0*/  IMAD R13, R0.reuse, R13, 0x3 ;  /* 0x00000003000d7424 */ /* 0x040fe200078e020d */
[C---:B------:R-:W-:Y:S02]  /*37d0*/  ISETP.GT.U32.AND P2, PT, R0.reuse, R7, PT ;  /* 0x000000070000720c */ /* 0x040fe40003f44070 */
[----:B------:R-:W-:Y:S02]  /*37e0*/  LOP3.LUT R4, RZ, UR25, RZ, 0x33, !PT ;  /* 0x00000019ff047c12 */ /* 0x000fe4000f8e33ff */
[----:B------:R-:W-:-:S07]  /*37f0*/  ISETP.GT.U32.AND P3, PT, R0, R13, PT ;  /* 0x0000000d0000720c */ /* 0x000fce0003f64070 */
[-C--:B------:R-:W-:Y:S02]  /*3800*/  @!P1 IADD3 R3, PT, PT, R3, -R0.reuse, RZ ;  /* 0x8000000003039210 */ /* 0x080fe40007ffe0ff */
[-C--:B------:R-:W-:Y:S02]  /*3810*/  @!P2 IADD3 R7, PT, PT, R7, -R0.reuse, RZ ;  /* 0x800000000707a210 */ /* 0x080fe40007ffe0ff */
[C---:B------:R-:W-:Y:S02]  /*3820*/  ISETP.GT.U32.AND P2, PT, R0.reuse, R5, PT ;  /* 0x000000050000720c */ /* 0x040fe40003f44070 */
[----:B------:R-:W-:Y:S02]  /*3830*/  @!P3 IADD3 R13, PT, PT, R13, -R0, RZ ;  /* 0x800000000d0db210 */ /* 0x000fe40007ffe0ff */
[C---:B------:R-:W-:Y:S02]  /*3840*/  ISETP.GT.U32.AND P3, PT, R0.reuse, R7, PT ;  /* 0x000000070000720c */ /* 0x040fe40003f64070 */
[----:B------:R-:W-:-:S02]  /*3850*/  ISETP.GT.U32.AND P4, PT, R0, R13, PT ;  /* 0x0000000d0000720c */ /* 0x000fc40003f84070 */
[----:B------:R-:W-:-:S05]  /*3860*/  SEL R3, R4, R3, !P0 ;  /* 0x0000000304037207 */ /* 0x000fca0004000000 */
[----:B------:R-:W-:-:S04]  /*3870*/  @!P2 IADD3 R5, PT, PT, R5, -R0, RZ ;  /* 0x800000000505a210 */ /* 0x000fc80007ffe0ff */
[-C--:B------:R-:W-:Y:S02]  /*3880*/  @!P3 IADD3 R7, PT, PT, R7, -R0.reuse, RZ ;  /* 0x800000000707b210 */ /* 0x080fe40007ffe0ff */
[----:B------:R-:W-:Y:S02]  /*3890*/  @!P4 IADD3 R13, PT, PT, R13, -R0, RZ ;  /* 0x800000000d0dc210 */ /* 0x000fe40007ffe0ff */
[C---:B------:R-:W-:Y:S02]  /*38a0*/  SEL R6, R4.reuse, R5, !P0 ;  /* 0x0000000504067207 */ /* 0x040fe40004000000 */
[C---:B------:R-:W-:Y:S01]  /*38b0*/  SEL R11, R4.reuse, R7, !P0 ;  /* 0x00000007040b7207 */ /* 0x040fe20004000000 */
[----:B------:R-:W3:Y:S01]  /*38c0*/  LDG.E.CONSTANT R5, desc[UR18][R8.64+0x4] ;  /* 0x0000041208057981 */ /* 0x000ee2000c1e9900 */
[----:B------:R-:W-:Y:S02]  /*38d0*/  SEL R13, R4, R13, !P0 ;  /* 0x0000000d040d7207 */ /* 0x000fe40004000000 */
[----:B------:R-:W-:Y:S01]  /*38e0*/  LEA R3, R3, UR22, 0x2 ;  /* 0x0000001603037c11 */ /* 0x000fe2000f8e10ff */
[----:B------:R-:W4:Y:S01]  /*38f0*/  LDG.E.CONSTANT R7, desc[UR18][R8.64+0x8] ;  /* 0x0000081208077981 */ /* 0x000f22000c1e9900 */
[----:B------:R-:W-:-:S02]  /*3900*/  LEA R10, R6, UR22, 0x2 ;  /* 0x00000016060a7c11 */ /* 0x000fc4000f8e10ff */
[----:B------:R-:W-:Y:S01]  /*3910*/  LEA R11, R11, UR22, 0x2 ;  /* 0x000000160b0b7c11 */ /* 0x000fe2000f8e10ff */
[----:B------:R-:W5:Y:S01]  /*3920*/  LDG.E.CONSTANT R4, desc[UR18][R8.64] ;  /* 0x0000001208047981 */ /* 0x000f62000c1e9900 */
[----:B------:R-:W-:-:S03]  /*3930*/  LEA R13, R13, UR22, 0x2 ;  /* 0x000000160d0d7c11 */ /* 0x000fc6000f8e10ff */
[----:B------:R-:W4:Y:S04]  /*3940*/  LDL R6, [R11] ;  /* 0x000000000b067983 */ /* 0x000f280000100800 */
[----:B------:R-:W5:Y:S04]  /*3950*/  LDL R3, [R3] ;  /* 0x0000000003037983 */ /* 0x000f680000100800 */
[----:B------:R-:W3:Y:S04]  /*3960*/  LDL R10, [R10] ;  /* 0x000000000a0a7983 */ /* 0x000ee80000100800 */
[----:B------:R-:W2:Y:S01]  /*3970*/  LDL R13, [R13] ;  /* 0x000000000d0d7983 */ /* 0x000ea20000100800 */
[----:B------:R-:W-:-:S04]  /*3980*/  ULOP3.LUT UR4, UR13, 0xfc, URZ, 0xc0, !UPT ;  /* 0x000000fc0d047892 */ /* 0x000fc8000f8ec0ff */
[----:B------:R-:W-:Y:S01]  /*3990*/  UISETP.NE.AND UP0, UPT, UR4, 0x4, UPT ;  /* 0x000000040400788c */ /* 0x000fe2000bf05270 */
[----:B----4-:R-:W-:Y:S01]  /*39a0*/  FADD R6, R7, R6 ;  /* 0x0000000607067221 */ /* 0x010fe20000000000 */
[----:B-----5:R-:W-:Y:S01]  /*39b0*/  FADD R4, R4, R3 ;  /* 0x0000000304047221 */ /* 0x020fe20000000000 */
[----:B---3--:R-:W-:Y:S01]  /*39c0*/  FADD R5, R5, R10 ;  /* 0x0000000a05057221 */ /* 0x008fe20000000000 */
[----:B--2---:R-:W-:-:S05]  /*39d0*/  FADD R7, R12, R13 ;  /* 0x0000000d0c077221 */ /* 0x004fca0000000000 */
[----:B------:R0:W-:Y:S01]  /*39e0*/  STL.128 [R1], R4 ;  /* 0x0000000401007387 */ /* 0x0001e20000100c00 */
[----:B------:R-:W-:Y:S05]  /*39f0*/  BRA.U !UP0, `(.L_x_338) ;  /* 0x00000005085c7547 */ /* 0x000fea000b800000 */
[----:B0-----:R-:W0:Y:S01]  /*3a00*/  LDC.64 R4, c[0x0][0x380] ;  /* 0x0000e000ff047b82 */ /* 0x001e220000000a00 */
[----:B------:R-:W-:Y:S01]  /*3a10*/  MOV R3, 0x4 ;  /* 0x0000000400037802 */ /* 0x000fe20000000f00 */
[----:B------:R-:W1:Y:S01]  /*3a20*/  LDCU UR25, c[0x0][0x3bc] ;  /* 0x00007780ff1977ac */ /* 0x000e620008000800 */
[----:B------:R-:W-:-:S12]  /*3a30*/  UIADD3 UR7, UPT, UPT, UR7, 0x10, URZ ;  /* 0x0000001007077890 */ /* 0x000fd8000fffe0ff */
.L_x_339:
[----:B-1----:R-:W-:Y:S02]  /*3a40*/  IABS R6, UR25 ;  /* 0x0000001900067c13 */ /* 0x002fe40008000000 */
[----:B0-----:R-:W-:Y:S02]  /*3a50*/  IABS R11, R3 ;  /* 0x00000003000b7213 */ /* 0x001fe40000000000 */
[----:B------:R-:W1:Y:S01]  /*3a60*/  I2F.RP R10, R6 ;  /* 0x00000006000a7306 */ /* 0x000e620000209400 */
[C---:B------:R-:W-:Y:S02]  /*3a70*/  IADD3 R7, PT, PT, R3.reuse, 0x1, RZ ;  /* 0x0000000103077810 */ /* 0x040fe40007ffe0ff */
[----:B------:R-:W-:Y:S01]  /*3a80*/  IMAD.HI.U32 R2, R2, R11, RZ ;  /* 0x0000000b02027227 */ /* 0x000fe200078e00ff */
[----:B------:R-:W-:Y:S02]  /*3a90*/  IADD3 R12, PT, PT, R3, 0x2, RZ ;  /* 0x00000002030c7810 */ /* 0x000fe40007ffe0ff */
[----:B------:R-:W-:-:S02]  /*3aa0*/  IABS R15, R7 ;  /* 0x00000007000f7213 */ /* 0x000fc40000000000 */
[----:B------:R-:W-:Y:S02]  /*3ab0*/  IADD3 R2, PT, PT, -R2, RZ, RZ ;  /* 0x000000ff02027210 */ /* 0x000fe40007ffe1ff */
[----:B------:R-:W-:-:S03]  /*3ac0*/  IABS R17, R12 ;  /* 0x0000000c00117213 */ /* 0x000fc60000000000 */
[----:B------:R-:W-:Y:S01]  /*3ad0*/  IMAD R11, R6, R2, R11 ;  /* 0x00000002060b7224 */ /* 0x000fe200078e020b */
[----:B-1----:R-:W1:Y:S04]  /*3ae0*/  MUFU.RCP R10, R10 ;  /* 0x0000000a000a7308 */ /* 0x002e680000001000 */
[----:B------:R-:W-:-:S13]  /*3af0*/  ISETP.GT.U32.AND P0, PT, R0, R11, PT ;  /* 0x0000000b0000720c */ /* 0x000fda0003f04070 */
[----:B------:R-:W-:Y:S02]  /*3b00*/  @!P0 IADD3 R11, PT, PT, R11, -R6, RZ ;  /* 0x800000060b0b8210 */ /* 0x000fe40007ffe0ff */
[----:B-1----:R-:W-:Y:S02]  /*3b10*/  IADD3 R8, PT, PT, R10, 0xffffffe, RZ ;  /* 0x0ffffffe0a087810 */ /* 0x002fe40007ffe0ff */
[----:B------:R-:W-:Y:S02]  /*3b20*/  IADD3 R10, PT, PT, R3, 0x3, RZ ;  /* 0x00000003030a7810 */ /* 0x000fe40007ffe0ff */
[----:B------:R1:W2:Y:S01]  /*3b30*/  F2I.FTZ.U32.TRUNC.NTZ R9, R8 ;  /* 0x0000000800097305 */ /* 0x0002a2000021f000 */
[----:B------:R-:W-:Y:S02]  /*3b40*/  ISETP.GT.U32.AND P6, PT, R0, R11, PT ;  /* 0x0000000b0000720c */ /* 0x000fe40003fc4070 */
[----:B------:R-:W-:Y:S02]  /*3b50*/  IABS R19, R10 ;  /* 0x0000000a00137213 */ /* 0x000fe40000000000 */
[----:B------:R-:W-:-:S02]  /*3b60*/  MOV R0, R6 ;  /* 0x0000000600007202 */ /* 0x000fc40000000f00 */
[----:B-1----:R-:W-:-:S07]  /*3b70*/  MOV R8, RZ ;  /* 0x000000ff00087202 */ /* 0x002fce0000000f00 */
[----:B------:R-:W-:Y:S02]  /*3b80*/  @!P6 IADD3 R11, PT, PT, R11, -R6, RZ ;  /* 0x800000060b0be210 */ /* 0x000fe40007ffe0ff */
[----:B--2---:R-:W-:Y:S02]  /*3b90*/  IADD3 R13, PT, PT, RZ, -R9, RZ ;  /* 0x80000009ff0d7210 */ /* 0x004fe40007ffe0ff */
[----:B------:R-:W-:-:S03]  /*3ba0*/  ISETP.GE.AND P6, PT, R10, RZ, PT ;  /* 0x000000ff0a00720c */ /* 0x000fc60003fc6270 */
[----:B------:R-:W-:-:S04]  /*3bb0*/  IMAD R13, R13, R6, RZ ;  /* 0x000000060d0d7224 */ /* 0x000fc800078e02ff */
[----:B------:R-:W-:-:S06]  /*3bc0*/  IMAD.HI.U32 R2, R9, R13, R8 ;  /* 0x0000000d09027227 */ /* 0x000fcc00078e0008 */
[----:B------:R-:W-:-:S04]  /*3bd0*/  IMAD.HI.U32 R13, R2, R15, RZ ;  /* 0x0000000f020d7227 */ /* 0x000fc800078e00ff */
[----:B------:R-:W-:Y:S01]  /*3be0*/  IMAD.HI.U32 R9, R2, R17, RZ ;  /* 0x0000001102097227 */ /* 0x000fe200078e00ff */
[----:B------:R-:W-:-:S03]  /*3bf0*/  IADD3 R13, PT, PT, -R13, RZ, RZ ;  /* 0x000000ff0d0d7210 */ /* 0x000fc60007ffe1ff */
[----:B------:R-:W-:Y:S01]  /*3c00*/  IMAD.HI.U32 R8, R2, R19, RZ ;  /* 0x0000001302087227 */ /* 0x000fe200078e00ff */
[----:B------:R-:W-:-:S03]  /*3c10*/  IADD3 R9, PT, PT, -R9, RZ, RZ ;  /* 0x000000ff09097210 */ /* 0x000fc60007ffe1ff */
[----:B------:R-:W-:Y:S01]  /*3c20*/  IMAD R15, R6, R13, R15 ;  /* 0x0000000d060f7224 */ /* 0x000fe200078e020f */
[----:B------:R-:W-:Y:S01]  /*3c30*/  IADD3 R8, PT, PT, -R8, RZ, RZ ;  /* 0x000000ff08087210 */ /* 0x000fe20007ffe1ff */
[----:B------:R-:W-:-:S03]  /*3c40*/  IMAD R13, R6, R9, R17 ;  /* 0x00000009060d7224 */ /* 0x000fc600078e0211 */
[----:B------:R-:W-:Y:S01]  /*3c50*/  ISETP.GT.U32.AND P0, PT, R0, R15, PT ;  /* 0x0000000f0000720c */ /* 0x000fe20003f04070 */
[----:B------:R-:W-:Y:S01]  /*3c60*/  IMAD R9, R6, R8, R19 ;  /* 0x0000000806097224 */ /* 0x000fe200078e0213 */
[----:B------:R-:W-:-:S04]  /*3c70*/  ISETP.GT.U32.AND P1, PT, R0, R13, PT ;  /* 0x0000000d0000720c */ /* 0x000fc80003f24070 */
[----:B------:R-:W-:-:S07]  /*3c80*/  ISETP.GT.U32.AND P2, PT, R0, R9, PT ;  /* 0x000000090000720c */ /* 0x000fce0003f44070 */
[-C--:B------:R-:W-:Y:S02]  /*3c90*/  @!P0 IADD3 R15, PT, PT, R15, -R6.reuse, RZ ;  /* 0x800000060f0f8210 */ /* 0x080fe40007ffe0ff */
[-C--:B------:R-:W-:Y:S02]  /*3ca0*/  @!P1 IADD3 R13, PT, PT, R13, -R6.reuse, RZ ;  /* 0x800000060d0d9210 */ /* 0x080fe40007ffe0ff */
[C---:B------:R-:W-:Y:S02]  /*3cb0*/  ISETP.GT.U32.AND P5, PT, R0.reuse, R15, PT ;  /* 0x0000000f0000720c */ /* 0x040fe40003fa4070 */
[----:B------:R-:W-:Y:S02]  /*3cc0*/  @!P2 IADD3 R9, PT, PT, R9, -R6, RZ ;  /* 0x800000060909a210 */ /* 0x000fe40007ffe0ff */
[C---:B------:R-:W-:Y:S02]  /*3cd0*/  ISETP.GT.U32.AND P4, PT, R0.reuse, R13, PT ;  /* 0x0000000d0000720c */ /* 0x040fe40003f84070 */
[----:B------:R-:W-:-:S02]  /*3ce0*/  ISETP.GT.U32.AND P3, PT, R0, R9, PT ;  /* 0x000000090000720c */ /* 0x000fc40003f64070 */
[----:B------:R-:W-:Y:S02]  /*3cf0*/  ISETP.GE.AND P2, PT, R7, RZ, PT ;  /* 0x000000ff0700720c */ /* 0x000fe40003f46270 */
[----:B------:R-:W-:Y:S02]  /*3d00*/  ISETP.GE.AND P1, PT, R12, RZ, PT ;  /* 0x000000ff0c00720c */ /* 0x000fe40003f26270 */
[----:B------:R-:W-:Y:S02]  /*3d10*/  ISETP.GE.AND P0, PT, R3, RZ, PT ;  /* 0x000000ff0300720c */ /* 0x000fe40003f06270 */
[-C--:B------:R-:W-:Y:S02]  /*3d20*/  @!P5 IADD3 R15, PT, PT, R15, -R6.reuse, RZ ;  /* 0x800000060f0fd210 */ /* 0x080fe40007ffe0ff */
[----:B------:R-:W-:Y:S02]  /*3d30*/  LOP3.LUT R12, RZ, UR25, RZ, 0x33, !PT ;  /* 0x00000019ff0c7c12 */ /* 0x000fe4000f8e33ff */
[----:B------:R-:W-:-:S02]  /*3d40*/  @!P4 IADD3 R13, PT, PT, R13, -R6, RZ ;  /* 0x800000060d0dc210 */ /* 0x000fc40007ffe0ff */
[----:B------:R-:W-:Y:S02]  /*3d50*/  @!P3 IADD3 R9, PT, PT, R9, -R6, RZ ;  /* 0x800000060909b210 */ /* 0x000fe40007ffe0ff */
[----:B------:R-:W-:Y:S02]  /*3d60*/  ISETP.NE.AND P3, PT, RZ, UR25, PT ;  /* 0x00000019ff007c0c */ /* 0x000fe4000bf65270 */
[----:B------:R-:W-:Y:S02]  /*3d70*/  MOV R8, R9 ;  /* 0x0000000900087202 */ /* 0x000fe40000000f00 */
[----:B------:R-:W-:Y:S02]  /*3d80*/  @!P0 IADD3 R11, PT, PT, -R11, RZ, RZ ;  /* 0x000000ff0b0b8210 */ /* 0x000fe40007ffe1ff */
[----:B------:R-:W-:Y:S02]  /*3d90*/  @!P2 IADD3 R15, PT, PT, -R15, RZ, RZ ;  /* 0x000000ff0f0fa210 */ /* 0x000fe40007ffe1ff */
[----:B------:R-:W-:-:S02]  /*3da0*/  @!P1 IADD3 R13, PT, PT, -R13, RZ, RZ ;  /* 0x000000ff0d0d9210 */ /* 0x000fc40007ffe1ff */
[----:B------:R-:W-:Y:S02]  /*3db0*/  @!P6 IADD3 R8, PT, PT, -R8, RZ, RZ ;  /* 0x000000ff0808e210 */ /* 0x000fe40007ffe1ff */
[----:B------:R-:W-:Y:S02]  /*3dc0*/  IADD3 R7, PT, PT, R28, R3, RZ ;  /* 0x000000031c077210 */ /* 0x000fe40007ffe0ff */
[C---:B------:R-:W-:Y:S02]  /*3dd0*/  SEL R11, R12.reuse, R11, !P3 ;  /* 0x0000000b0c0b7207 */ /* 0x040fe40005800000 */
[C---:B------:R-:W-:Y:S01]  /*3de0*/  SEL R10, R12.reuse, R15, !P3 ;  /* 0x0000000f0c0a7207 */ /* 0x040fe20005800000 */
[----:B0-----:R-:W-:Y:S01]  /*3df0*/  IMAD.WIDE R6, R7, 0x4, R4 ;  /* 0x0000000407067825 */ /* 0x001fe200078e0204 */
[C---:B------:R-:W-:Y:S02]  /*3e00*/  SEL R9, R12.reuse, R13, !P3 ;  /* 0x0000000d0c097207 */ /* 0x040fe40005800000 */
[----:B------:R-:W-:-:S02]  /*3e10*/  SEL R8, R12, R8, !P3 ;  /* 0x000000080c087207 */ /* 0x000fc40005800000 */
[----:B------:R-:W-:Y:S01]  /*3e20*/  LEA R15, R11, UR22, 0x2 ;  /* 0x000000160b0f7c11 */ /* 0x000fe2000f8e10ff */
[----:B------:R-:W2:Y:S01]  /*3e30*/  LDG.E.CONSTANT R17, desc[UR18][R6.64] ;  /* 0x0000001206117981 */ /* 0x000ea2000c1e9900 */
[----:B------:R-:W-:Y:S02]  /*3e40*/  LEA R14, R10, UR22, 0x2 ;  /* 0x000000160a0e7c11 */ /* 0x000fe4000f8e10ff */
[----:B------:R-:W-:Y:S01]  /*3e50*/  LEA R13, R9, UR22, 0x2 ;  /* 0x00000016090d7c11 */ /* 0x000fe2000f8e10ff */
[----:B------:R-:W3:Y:S01]  /*3e60*/  LDG.E.CONSTANT R16, desc[UR18][R6.64+0x4] ;  /* 0x0000041206107981 */ /* 0x000ee2000c1e9900 */
[----:B------:R-:W-:-:S03]  /*3e70*/  LEA R12, R8, UR22, 0x2 ;  /* 0x00000016080c7c11 */ /* 0x000fc6000f8e10ff */
[----:B------:R-:W4:Y:S04]  /*3e80*/  LDG.E.CONSTANT R19, desc[UR18][R6.64+0x8] ;  /* 0x0000081206137981 */ /* 0x000f28000c1e9900 */
[----:B------:R-:W5:Y:S04]  /*3e90*/  LDG.E.CONSTANT R18, desc[UR18][R6.64+0xc] ;  /* 0x00000c1206127981 */ /* 0x000f68000c1e9900 */
[----:B------:R-:W2:Y:S04]  /*3ea0*/  LDL R8, [R15] ;  /* 0x000000000f087983 */ /* 0x000ea80000100800 */
[----:B------:R-:W3:Y:S04]  /*3eb0*/  LDL R9, [R14] ;  /* 0x000000000e097983 */ /* 0x000ee80000100800 */
[----:B------:R-:W4:Y:S04]  /*3ec0*/  LDL R10, [R13] ;  /* 0x000000000d0a7983 */ /* 0x000f280000100800 */
[----:B------:R-:W5:Y:S01]  /*3ed0*/  LDL R11, [R12] ;  /* 0x000000000c0b7983 */ /* 0x000f620000100800 */
[----:B------:R-:W-:-:S04]  /*3ee0*/  IADD3 R3, PT, PT, R3, 0x4, RZ ;  /* 0x0000000403037810 */ /* 0x000fc80007ffe0ff */
[----:B------:R-:W-:Y:S01]  /*3ef0*/  ISETP.NE.AND P0, PT, R3, UR4, PT ;  /* 0x0000000403007c0c */ /* 0x000fe2000bf05270 */
[----:B--2---:R-:W-:Y:S01]  /*3f00*/  FADD R8, R8, R17 ;  /* 0x0000001108087221 */ /* 0x004fe20000000000 */
[----:B---3--:R-:W-:Y:S01]  /*3f10*/  FADD R9, R9, R16 ;  /* 0x0000001009097221 */ /* 0x008fe20000000000 */
[----:B----4-:R-:W-:Y:S01]  /*3f20*/  FADD R10, R10, R19 ;  /* 0x000000130a0a7221 */ /* 0x010fe20000000000 */
[----:B-----5:R-:W-:-:S05]  /*3f30*/  FADD R11, R11, R18 ;  /* 0x000000120b0b7221 */ /* 0x020fca0000000000 */
[----:B------:R0:W-:Y:S01]  /*3f40*/  STL.128 [UR7], R8 ;  /* 0x00000008ff007987 */ /* 0x0001e20008100c07 */
[----:B------:R-:W-:-:S03]  /*3f50*/  UIADD3 UR7, UPT, UPT, UR7, 0x10, URZ ;  /* 0x0000001007077890 */ /* 0x000fc6000fffe0ff */
[----:B------:R-:W-:Y:S09]  /*3f60*/  @P0 BRA `(.L_x_339) ;  /* 0xfffffff800b40947 */ /* 0x000ff2000383ffff */
.L_x_338:
[----:B------:R-:W5:Y:S01]  /*3f70*/  LDCU UR12, c[0x0][0x3b8] ;  /* 0x00007700ff0c77ac */ /* 0x000f620008000800 */
[----:B------:R-:W-:Y:S02]  /*3f80*/  MOV R21, RZ ;  /* 0x000000ff00157202 */ /* 0x000fe40000000f00 */
[----:B------:R-:W-:Y:S01]  /*3f90*/  MOV R3, RZ ;  /* 0x000000ff00037202 */ /* 0x000fe20000000f00 */
[----:B------:R-:W-:Y:S02]  /*3fa0*/  UISETP.NE.AND UP0, UPT, UR9, URZ, UPT ;  /* 0x000000ff0900728c */ /* 0x000fe4000bf05270 */
[----:B------:R-:W-:Y:S01]  /*3fb0*/  ULOP3.LUT UR10, UR13, 0xf, URZ, 0xc0, !UPT ;  /* 0x0000000f0d0a7892 */ /* 0x000fe2000f8ec0ff */
[----:B------:R-:W-:-:S03]  /*3fc0*/  UMOV UR5, URZ ;  /* 0x000000ff00057c82 */ /* 0x000fc60008000000 */
[----:B------:R-:W-:Y:S02]  /*3fd0*/  UISETP.NE.AND UP2, UPT, UR10, URZ, UPT ;  /* 0x000000ff0a00728c */ /* 0x000fe4000bf45270 */
[----:B-----5:R-:W-:Y:S01]  /*3fe0*/  UISETP.GE.U32.AND UP1, UPT, UR12, 0x10, UPT ;  /* 0x000000100c00788c */ /* 0x020fe2000bf26070 */
[----:B------:R-:W-:Y:S10]  /*3ff0*/  BRA.U !UP0, `(.L_x_340) ;  /* 0x0000000108a07547 */ /* 0x000ff4000b800000 */
[----:B------:R-:W-:Y:S01]  /*4000*/  IABS R0, UR25 ;  /* 0x0000001900007c13 */ /* 0x000fe20008000000 */
[----:B0-----:R-:W0:Y:S01]  /*4010*/  LDC R2, c[0x0][0x3bc] ;  /* 0x0000ef00ff027b82 */ /* 0x001e220000000800 */
[----:B------:R-:W-:Y:S01]  /*4020*/  ISETP.NE.AND P2, PT, RZ, UR25, PT ;  /* 0x00000019ff007c0c */ /* 0x000fe2000bf45270 */
[----:B------:R-:W-:Y:S01]  /*4030*/  UIMAD UR11, UR4, 0x4, UR20 ;  /* 0x00000004040b78a4 */ /* 0x000fe2000f8e0214 */
[----:B----4-:R-:W4:Y:S01]  /*4040*/  I2F.RP R8, R0 ;  /* 0x0000000000087306 */ /* 0x010f220000209400 */
[----:B------:R-:W-:Y:S01]  /*4050*/  LOP3.LUT R11, RZ, UR25, RZ, 0x33, !PT ;  /* 0x00000019ff0b7c12 */ /* 0x000fe2000f8e33ff */
[----:B------:R-:W-:-:S03]  /*4060*/  UIADD3 UR7, UPT, UPT, -UR9, URZ, URZ ;  /* 0x000000ff09077290 */ /* 0x000fc6000fffe1ff */
[----:B-123--:R-:W1:Y:S03]  /*4070*/  LDC.64 R4, c[0x0][0x380] ;  /* 0x0000e000ff047b82 */ /* 0x00ee660000000a00 */
[----:B----4-:R-:W2:Y:S02]  /*4080*/  MUFU.RCP R8, R8 ;  /* 0x0000000800087308 */ /* 0x010ea40000001000 */
[----:B--2---:R-:W-:-:S06]  /*4090*/  IADD3 R6, PT, PT, R8, 0xffffffe, RZ ;  /* 0x0ffffffe08067810 */ /* 0x004fcc0007ffe0ff */
[----:B------:R2:W3:Y:S02]  /*40a0*/  F2I.FTZ.U32.TRUNC.NTZ R7, R6 ;  /* 0x0000000600077305 */ /* 0x0004e4000021f000 */
[----:B--2---:R-:W-:Y:S01]  /*40b0*/  HFMA2 R6, -RZ, RZ, 0, 0 ;  /* 0x00000000ff067431 */ /* 0x004fe200000001ff */
[----:B---3--:R-:W-:-:S05]  /*40c0*/  IADD3 R9, PT, PT, RZ, -R7, RZ ;  /* 0x80000007ff097210 */ /* 0x008fca0007ffe0ff */
[----:B------:R-:W-:-:S04]  /*40d0*/  IMAD R9, R9, R0, RZ ;  /* 0x0000000009097224 */ /* 0x000fc800078e02ff */
[----:B01----:R-:W-:-:S07]  /*40e0*/  IMAD.HI.U32 R10, R7, R9, R6 ;  /* 0x00000009070a7227 */ /* 0x003fce00078e0006 */
.L_x_341:
[----:B------:R-:W-:Y:S02]  /*40f0*/  IABS R7, UR4 ;  /* 0x0000000400077c13 */ /* 0x000fe40008000000 */
[----:B------:R-:W-:Y:S02]  /*4100*/  IABS R8, R2 ;  /* 0x0000000200087213 */ /* 0x000fe40000000000 */
[----:B------:R-:W-:Y:S01]  /*4110*/  ISETP.LE.AND P1, PT, RZ, UR4, PT ;  /* 0x00000004ff007c0c */ /* 0x000fe2000bf23270 */
[----:B------:R-:W-:-:S05]  /*4120*/  IMAD.HI.U32 R6, R10, R7, RZ ;  /* 0x000000070a067227 */ /* 0x000fca00078e00ff */
[----:B------:R-:W-:-:S05]  /*4130*/  IADD3 R6, PT, PT, -R6, RZ, RZ ;  /* 0x000000ff06067210 */ /* 0x000fca0007ffe1ff */
[----:B------:R-:W-:-:S05]  /*4140*/  IMAD R7, R8, R6, R7 ;  /* 0x0000000608077224 */ /* 0x000fca00078e0207 */
[----:B------:R-:W-:-:S13]  /*4150*/  ISETP.GT.U32.AND P0, PT, R0, R7, PT ;  /* 0x000000070000720c */ /* 0x000fda0003f04070 */
[----:B------:R-:W-:-:S04]  /*4160*/  @!P0 IADD3 R7, PT, PT, R7, -R8, RZ ;  /* 0x8000000807078210 */ /* 0x000fc80007ffe0ff */
[----:B------:R-:W-:-:S13]  /*4170*/  ISETP.GT.U32.AND P0, PT, R0, R7, PT ;  /* 0x000000070000720c */ /* 0x000fda0003f04070 */
[----:B------:R-:W-:-:S04]  /*4180*/  @!P0 IADD3 R7, PT, PT, R7, -R8, RZ ;  /* 0x8000000807078210 */ /* 0x000fc80007ffe0ff */
[----:B------:R-:W-:Y:S02]  /*4190*/  MOV R6, R7 ;  /* 0x0000000700067202 */ /* 0x000fe40000000f00 */
[----:B------:R-:W-:Y:S02]  /*41a0*/  IADD3 R7, PT, PT, R28, UR4, RZ ;  /* 0x000000041c077c10 */ /* 0x000fe4000fffe0ff */
[----:B------:R-:W-:-:S04]  /*41b0*/  @!P1 IADD3 R6, PT, PT, -R6, RZ, RZ ;  /* 0x000000ff06069210 */ /* 0x000fc80007ffe1ff */
[----:B------:R-:W-:Y:S01]  /*41c0*/  SEL R8, R11, R6, !P2 ;  /* 0x000000060b087207 */ /* 0x000fe20005000000 */
[----:B------:R-:W-:-:S03]  /*41d0*/  IMAD.WIDE R6, R7, 0x4, R4 ;  /* 0x0000000407067825 */ /* 0x000fc600078e0204 */
[----:B------:R-:W-:-:S03]  /*41e0*/  LEA R8, R8, UR22, 0x2 ;  /* 0x0000001608087c11 */ /* 0x000fc6000f8e10ff */
[----:B------:R-:W2:Y:S04]  /*41f0*/  LDG.E.CONSTANT R7, desc[UR18][R6.64] ;  /* 0x0000001206077981 */ /* 0x000ea8000c1e9900 */
[----:B------:R-:W2:Y:S01]  /*4200*/  LDL R8, [R8] ;  /* 0x0000000008087983 */ /* 0x000ea20000100800 */
[----:B------:R-:W-:Y:S02]  /*4210*/  UIADD3 UR7, UPT, UPT, UR7, 0x1, URZ ;  /* 0x0000000107077890 */ /* 0x000fe4000fffe0ff */
[----:B------:R-:W-:Y:S02]  /*4220*/  UIADD3 UR4, UPT, UPT, UR4, 0x1, URZ ;  /* 0x0000000104047890 */ /* 0x000fe4000fffe0ff */
[----:B------:R-:W-:Y:S01]  /*4230*/  UISETP.NE.AND UP0, UPT, UR7, URZ, UPT ;  /* 0x000000ff0700728c */ /* 0x000fe2000bf05270 */
[----:B0-2---:R-:W-:-:S05]  /*4240*/  FADD R9, R7, R8 ;  /* 0x0000000807097221 */ /* 0x005fca0000000000 */
[----:B------:R0:W-:Y:S01]  /*4250*/  STL [UR11], R9 ;  /* 0x00000009ff007987 */ /* 0x0001e2000810080b */
[----:B------:R-:W-:Y:S02]  /*4260*/  UIADD3 UR11, UPT, UPT, UR11, 0x4, URZ ;  /* 0x000000040b0b7890 */ /* 0x000fe4000fffe0ff */
[----:B------:R-:W-:Y:S10]  /*4270*/  BRA.U UP0, `(.L_x_341) ;  /* 0xfffffffd009c7547 */ /* 0x000ff4000b83ffff */
.L_x_340:
[----:B------:R-:W-:Y:S05]  /*4280*/  BRA.U !UP1, `(.L_x_342) ;  /* 0x0000000109bc7547 */ /* 0x000fea000b800000 */
[----:B------:R-:W-:Y:S01]  /*4290*/  ULOP3.LUT UR4, UR13, 0xffff, URZ, 0xc0, !UPT ;  /* 0x0000ffff0d047892 */ /* 0x000fe2000f8ec0ff */
[----:B------:R-:W-:Y:S01]  /*42a0*/  MOV R21, RZ ;  /* 0x000000ff00157202 */ /* 0x000fe20000000f00 */
[----:B------:R-:W-:Y:S02]  /*42b0*/  ULOP3.LUT UR5, UR13, 0xf0, URZ, 0xc0, !UPT ;  /* 0x000000f00d057892 */ /* 0x000fe4000f8ec0ff */
[----:B------:R-:W-:-:S04]  /*42c0*/  USHF.R.U32.HI UR4, URZ, 0x4, UR4 ;  /* 0x00000004ff047899 */ /* 0x000fc80008011604 */
[----:B------:R-:W-:-:S04]  /*42d0*/  USHF.L.U32 UR4, UR4, 0x4, URZ ;  /* 0x0000000404047899 */ /* 0x000fc800080006ff */
[----:B------:R-:W-:-:S04]  /*42e0*/  ULOP3.LUT UR4, UR4, 0xf0, URZ, 0xe2, !UPT ;  /* 0x000000f004047892 */ /* 0x000fc8000f8ee2ff */
[----:B------:R-:W-:-:S12]  /*42f0*/  UIADD3 UR4, UPT, UPT, -UR4, URZ, URZ ;  /* 0x000000ff04047290 */ /* 0x000fd8000fffe1ff */
.L_x_343:
[----:B0123--:R-:W2:Y:S04]  /*4300*/  LDL.128 R4, [UR8+-0x20] ;  /* 0xffffe008ff047983 */ /* 0x00fea80008100c00 */
[----:B----4-:R-:W3:Y:S04]  /*4310*/  LDL.128 R8, [UR8+-0x10] ;  /* 0xfffff008ff087983 */ /* 0x010ee80008100c00 */
[----:B------:R-:W4:Y:S04]  /*4320*/  LDL.128 R12, [UR8] ;  /* 0x00000008ff0c7983 */ /* 0x000f280008100c00 */
[----:B------:R-:W5:Y:S01]  /*4330*/  LDL.128 R16, [UR8+0x10] ;  /* 0x00001008ff107983 */ /* 0x000f620008100c00 */
[----:B------:R-:W-:-:S02]  /*4340*/  UIADD3 UR4, UPT, UPT, UR4, 0x10, URZ ;  /* 0x0000001004047890 */ /* 0x000fc4000fffe0ff */
[----:B------:R-:W-:Y:S02]  /*4350*/  UIADD3 UR8, UPT, UPT, UR8, 0x40, URZ ;  /* 0x0000004008087890 */ /* 0x000fe4000fffe0ff */
[----:B------:R-:W-:Y:S01]  /*4360*/  UISETP.NE.AND UP0, UPT, UR4, URZ, UPT ;  /* 0x000000ff0400728c */ /* 0x000fe2000bf05270 */
[C---:B--2---:R-:W-:Y:S01]  /*4370*/  FADD R0, R4.reuse, R3 ;  /* 0x0000000304007221 */ /* 0x044fe20000000000 */
[----:B------:R-:W-:-:S03]  /*4380*/  FFMA R4, R4, R4, R21 ;  /* 0x0000000404047223 */ /* 0x000fc60000000015 */
[C---:B------:R-:W-:Y:S01]  /*4390*/  FADD R3, R5.reuse, R0 ;  /* 0x0000000005037221 */ /* 0x040fe20000000000 */
[----:B------:R-:W-:-:S03]  /*43a0*/  FFMA R5, R5, R5, R4 ;  /* 0x0000000505057223 */ /* 0x000fc60000000004 */
[C---:B------:R-:W-:Y:S01]  /*43b0*/  FADD R0, R6.reuse, R3 ;  /* 0x0000000306007221 */ /* 0x040fe20000000000 */
[----:B------:R-:W-:-:S03]  /*43c0*/  FFMA R6, R6, R6, R5 ;  /* 0x0000000606067223 */ /* 0x000fc60000000005 */
[C---:B------:R-:W-:Y:S01]  /*43d0*/  FADD R3, R7.reuse, R0 ;  /* 0x0000000007037221 */ /* 0x040fe20000000000 */
[----:B------:R-:W-:-:S03]  /*43e0*/  FFMA R7, R7, R7, R6 ;  /* 0x0000000707077223 */ /* 0x000fc60000000006 */
[----:B---3--:R-:W-:Y:S01]  /*43f0*/  FADD R0, R3, R8 ;  /* 0x0000000803007221 */ /* 0x008fe20000000000 */
[----:B------:R-:W-:-:S03]  /*4400*/  FFMA R8, R8, R8, R7 ;  /* 0x0000000808087223 */ /* 0x000fc60000000007 */
[C---:B------:R-:W-:Y:S01]  /*4410*/  FADD R3, R9.reuse, R0 ;  /* 0x0000000009037221 */ /* 0x040fe20000000000 */
[----:B------:R-:W-:-:S03]  /*4420*/  FFMA R9, R9, R9, R8 ;  /* 0x0000000909097223 */ /* 0x000fc60000000008 */
[C---:B------:R-:W-:Y:S01]  /*4430*/  FADD R0, R10.reuse, R3 ;  /* 0x000000030a007221 */ /* 0x040fe20000000000 */
[----:B------:R-:W-:-:S03]  /*4440*/  FFMA R10, R10, R10, R9 ;  /* 0x0000000a0a0a7223 */ /* 0x000fc60000000009 */
[C---:B------:R-:W-:Y:S01]  /*4450*/  FADD R3, R11.reuse, R0 ;  /* 0x000000000b037221 */ /* 0x040fe20000000000 */
[----:B------:R-:W-:-:S03]  /*4460*/  FFMA R11, R11, R11, R10 ;  /* 0x0000000b0b0b7223 */ /* 0x000fc6000000000a */
[----:B----4-:R-:W-:Y:S01]  /*4470*/  FADD R0, R3, R12 ;  /* 0x0000000c03007221 */ /* 0x010fe20000000000 */
[----:B------:R-:W-:-:S03]  /*4480*/  FFMA R12, R12, R12, R11 ;  /* 0x0000000c0c0c7223 */ /* 0x000fc6000000000b */
[C---:B------:R-:W-:Y:S01]  /*4490*/  FADD R3, R13.reuse, R0 ;  /* 0x000000000d037221 */ /* 0x040fe20000000000 */
[----:B------:R-:W-:-:S03]  /*44a0*/  FFMA R13, R13, R13, R12 ;  /* 0x0000000d0d0d7223 */ /* 0x000fc6000000000c */
[C---:B------:R-:W-:Y:S01]  /*44b0*/  FADD R0, R14.reuse, R3 ;  /* 0x000000030e007221 */ /* 0x040fe20000000000 */
[----:B------:R-:W-:-:S03]  /*44c0*/  FFMA R14, R14, R14, R13 ;  /* 0x0000000e0e0e7223 */ /* 0x000fc6000000000d */
[C---:B------:R-:W-:Y:S01]  /*44d0*/  FADD R3, R15.reuse, R0 ;  /* 0x000000000f037221 */ /* 0x040fe20000000000 */
[----:B------:R-:W-:-:S03]  /*44e0*/  FFMA R15, R15, R15, R14 ;  /* 0x0000000f0f0f7223 */ /* 0x000fc6000000000e */
[----:B-----5:R-:W-:Y:S01]  /*44f0*/  FADD R0, R3, R16 ;  /* 0x0000001003007221 */ /* 0x020fe20000000000 */
[----:B------:R-:W-:-:S03]  /*4500*/  FFMA R16, R16, R16, R15 ;  /* 0x0000001010107223 */ /* 0x000fc6000000000f */
[C---:B------:R-:W-:Y:S01]  /*4510*/  FADD R3, R17.reuse, R0 ;  /* 0x0000000011037221 */ /* 0x040fe20000000000 */
[----:B------:R-:W-:-:S03]  /*4520*/  FFMA R17, R17, R17, R16 ;  /* 0x0000001111117223 */ /* 0x000fc60000000010 */
[C---:B------:R-:W-:Y:S01]  /*4530*/  FADD R0, R18.reuse, R3 ;  /* 0x0000000312007221 */ /* 0x040fe20000000000 */
[----:B------:R-:W-:-:S03]  /*4540*/  FFMA R18, R18, R18, R17 ;  /* 0x0000001212127223 */ /* 0x000fc60000000011 */
[C---:B------:R-:W-:Y:S01]  /*4550*/  FADD R3, R19.reuse, R0 ;  /* 0x0000000013037221 */ /* 0x040fe20000000000 */
[----:B------:R-:W-:Y:S01]  /*4560*/  FFMA R21, R19, R19, R18 ;  /* 0x0000001313157223 */ /* 0x000fe20000000012 */
[----:B------:R-:W-:Y:S06]  /*4570*/  BRA.U UP0, `(.L_x_343) ;  /* 0xfffffffd00607547 */ /* 0x000fec000b83ffff */
.L_x_342:
[----:B------:R-:W-:Y:S05]  /*4580*/  BRA.U !UP2, `(.L_x_337) ;  /* 0x000000010ac47547 */ /* 0x000fea000b800000 */
[----:B------:R-:W-:Y:S02]  /*4590*/  UISETP.GE.U32.AND UP0, UPT, UR10, 0x8, UPT ;  /* 0x000000080a00788c */ /* 0x000fe4000bf06070 */
[----:B------:R-:W-:-:S04]  /*45a0*/  ULOP3.LUT UR4, UR13, 0x7, URZ, 0xc0, !UPT ;  /* 0x000000070d047892 */ /* 0x000fc8000f8ec0ff */
[----:B------:R-:W-:-:S03]  /*45b0*/  UISETP.NE.AND UP1, UPT, UR4, URZ, UPT ;  /* 0x000000ff0400728c */ /* 0x000fc6000bf25270 */
[----:B------:R-:W-:Y:S08]  /*45c0*/  BRA.U !UP0, `(.L_x_344) ;  /* 0x0000000108507547 */ /* 0x000ff0000b800000 */
[----:B------:R-:W-:-:S09]  /*45d0*/  ULEA UR7, UR5, UR20, 0x2 ;  /* 0x0000001405077291 */ /* 0x000fd2000f8e10ff */
[----:B0---4-:R-:W4:Y:S04]  /*45e0*/  LDL.128 R8, [UR7] ;  /* 0x00000007ff087983 */ /* 0x011f280008100c00 */
[----:B-123--:R-:W2:Y:S01]  /*45f0*/  LDL.128 R4, [UR7+0x10] ;  /* 0x00001007ff047983 */ /* 0x00eea20008100c00 */
[----:B------:R-:W-:Y:S01]  /*4600*/  UIADD3 UR5, UPT, UPT, UR5, 0x8, URZ ;  /* 0x0000000805057890 */ /* 0x000fe2000fffe0ff */
[----:B----4-:R-:W-:Y:S01]  /*4610*/  FADD R0, R3, R8 ;  /* 0x0000000803007221 */ /* 0x010fe20000000000 */
[----:B------:R-:W-:-:S03]  /*4620*/  FFMA R8, R8, R8, R21 ;  /* 0x0000000808087223 */ /* 0x000fc60000000015 */
[----:B------:R-:W-:Y:S01]  /*4630*/  FADD R3, R0, R9 ;  /* 0x0000000900037221 */ /* 0x000fe20000000000 */
[----:B------:R-:W-:-:S03]  /*4640*/  FFMA R9, R9, R9, R8 ;  /* 0x0000000909097223 */ /* 0x000fc60000000008 */
[----:B------:R-:W-:Y:S01]  /*4650*/  FADD R0, R3, R10 ;  /* 0x0000000a03007221 */ /* 0x000fe20000000000 */
[----:B------:R-:W-:-:S03]  /*4660*/  FFMA R10, R10, R10, R9 ;  /* 0x0000000a0a0a7223 */ /* 0x000fc60000000009 */
[----:B------:R-:W-:Y:S01]  /*4670*/  FADD R3, R0, R11 ;  /* 0x0000000b00037221 */ /* 0x000fe20000000000 */
[----:B------:R-:W-:-:S03]  /*4680*/  FFMA R11, R11, R11, R10 ;  /* 0x0000000b0b0b7223 */ /* 0x000fc6000000000a */
[----:B--2---:R-:W-:Y:S01]  /*4690*/  FADD R0, R3, R4 ;  /* 0x0000000403007221 */ /* 0x004fe20000000000 */
[----:B------:R-:W-:-:S03]  /*46a0*/  FFMA R4, R4, R4, R11 ;  /* 0x0000000404047223 */ /* 0x000fc6000000000b */
[----:B------:R-:W-:Y:S01]  /*46b0*/  FADD R3, R0, R5 ;  /* 0x0000000500037221 */ /* 0x000fe20000000000 */
[----:B------:R-:W-:-:S03]  /*46c0*/  FFMA R5, R5, R5, R4 ;  /* 0x0000000505057223 */ /* 0x000fc60000000004 */
[----:B------:R-:W-:Y:S01]  /*46d0*/  FADD R0, R3, R6 ;  /* 0x0000000603007221 */ /* 0x000fe20000000000 */
[----:B------:R-:W-:-:S03]  /*46e0*/  FFMA R6, R6, R6, R5 ;  /* 0x0000000606067223 */ /* 0x000fc60000000005 */
[----:B------:R-:W-:Y:S01]  /*46f0*/  FADD R3, R0, R7 ;  /* 0x0000000700037221 */ /* 0x000fe20000000000 */
[----:B------:R-:W-:-:S07]  /*4700*/  FFMA R21, R7, R7, R6 ;  /* 0x0000000707157223 */ /* 0x000fce0000000006 */
.L_x_344:
[----:B------:R-:W-:Y:S05]  /*4710*/  BRA.U !UP1, `(.L_x_337) ;  /* 0x0000000109607547 */ /* 0x000fea000b800000 */
[----:B------:R-:W-:Y:S02]  /*4720*/  UISETP.GE.U32.AND UP0, UPT, UR4, 0x4, UPT ;  /* 0x000000040400788c */ /* 0x000fe4000bf06070 */
[----:B------:R-:W-:-:S07]  /*4730*/  UISETP.NE.AND UP1, UPT, UR9, URZ, UPT ;  /* 0x000000ff0900728c */ /* 0x000fce000bf25270 */
[----:B------:R-:W-:Y:S05]  /*4740*/  BRA.U !UP0, `(.L_x_345) ;  /* 0x00000001082c7547 */ /* 0x000fea000b800000 */
[----:B------:R-:W-:-:S09]  /*4750*/  ULEA UR4, UR5, UR20, 0x2 ;  /* 0x0000001405047291 */ /* 0x000fd2000f8e10ff */
[----:B0123--:R-:W2:Y:S01]  /*4760*/  LDL.128 R4, [UR4] ;  /* 0x00000004ff047983 */ /* 0x00fea20008100c00 */
[----:B------:R-:W-:Y:S01]  /*4770*/  UIADD3 UR5, UPT, UPT, UR5, 0x4, URZ ;  /* 0x0000000405057890 */ /* 0x000fe2000fffe0ff */
        /* <DEDUP_REMOVED lines=8> */
.L_x_345:
[----:B------:R-:W-:Y:S05]  /*4800*/  BRA.U !UP1, `(.L_x_337) ;  /* 0x0000000109247547 */ /* 0x000fea000b800000 */
[----:B------:R-:W-:Y:S02]  /*4810*/  UIMAD UR5, UR5, 0x4, UR20 ;  /* 0x00000004050578a4 */ /* 0x000fe4000f8e0214 */
[----:B------:R-:W-:-:S12]  /*4820*/  UIADD3 UR9, UPT, UPT, -UR9, URZ, URZ ;  /* 0x000000ff09097290 */ /* 0x000fd8000fffe1ff */
.L_x_346:
[----:B------:R-:W5:Y:S01]  /*4830*/  LDL R0, [UR5] ;  /* 0x00000005ff007983 */ /* 0x000f620008100800 */
[----:B------:R-:W-:Y:S02]  /*4840*/  UIADD3 UR9, UPT, UPT, UR9, 0x1, URZ ;  /* 0x0000000109097890 */ /* 0x000fe4000fffe0ff */
[----:B------:R-:W-:Y:S02]  /*4850*/  UIADD3 UR5, UPT, UPT, UR5, 0x4, URZ ;  /* 0x0000000405057890 */ /* 0x000fe4000fffe0ff */
[----:B------:R-:W-:Y:S01]  /*4860*/  UISETP.NE.AND UP0, UPT, UR9, URZ, UPT ;  /* 0x000000ff0900728c */ /* 0x000fe2000bf05270 */
[C---:B-----5:R-:W-:Y:S01]  /*4870*/  FADD R3, R0.reuse, R3 ;  /* 0x0000000300037221 */ /* 0x060fe20000000000 */
[----:B------:R-:W-:-:S07]  /*4880*/  FFMA R21, R0, R0, R21 ;  /* 0x0000000000157223 */ /* 0x000fce0000000015 */
[----:B------:R-:W-:Y:S05]  /*4890*/  BRA.U UP0, `(.L_x_346) ;  /* 0xfffffffd00e47547 */ /* 0x000fea000b83ffff */
.L_x_337:
[----:B0-----:R-:W-:Y:S01]  /*48a0*/  I2FP.F32.S32 R6, UR13 ;  /* 0x0000000d00067c45 */ /* 0x001fe20008201400 */
[----:B------:R-:W-:Y:S01]  /*48b0*/  UISETP.GE.AND UP0, UPT, UR12, 0x1, UPT ;  /* 0x000000010c00788c */ /* 0x000fe2000bf06270 */
[----:B------:R-:W-:Y:S02]  /*48c0*/  BSSY.RECONVERGENT B0, `(.L_x_347) ;  /* 0x000000e000007945 */ /* 0x000fe40003800200 */
[----:B------:R-:W0:Y:S08]  /*48d0*/  MUFU.RCP R5, R6 ;  /* 0x0000000600057308 */ /* 0x000e300000001000 */
[----:B------:R-:W5:Y:S01]  /*48e0*/  FCHK P0, R3, R6 ;  /* 0x0000000603007302 */ /* 0x000f620000000000 */
[----:B0-----:R-:W-:-:S04]  /*48f0*/  FFMA R2, -R6, R5, 1 ;  /* 0x3f80000006027423 */ /* 0x001fc80000000105 */
[----:B------:R-:W-:-:S04]  /*4900*/  FFMA R2, R5, R2, R5 ;  /* 0x0000000205027223 */ /* 0x000fc80000000005 */
[----:B------:R-:W-:-:S04]  /*4910*/  FFMA R5, R2, R3, RZ ;  /* 0x0000000302057223 */ /* 0x000fc800000000ff */
[----:B------:R-:W-:-:S04]  /*4920*/  FFMA R0, -R6, R5, R3 ;  /* 0x0000000506007223 */ /* 0x000fc80000000103 */
[----:B------:R-:W-:Y:S01]  /*4930*/  FFMA R2, R2, R0, R5 ;  /* 0x0000000002027223 */ /* 0x000fe20000000005 */
[----:B-----5:R-:W-:Y:S06]  /*4940*/  @!P0 BRA `(.L_x_348) ;  /* 0x0000000000148947 */ /* 0x020fec0003800000 */
[----:B-123--:R-:W-:Y:S02]  /*4950*/  MOV R4, R3 ;  /* 0x0000000300047202 */ /* 0x00efe40000000f00 */
[----:B------:R-:W-:Y:S02]  /*4960*/  MOV R3, R6 ;  /* 0x0000000600037202 */ /* 0x000fe40000000f00 */
[----:B------:R-:W-:-:S07]  /*4970*/  MOV R12, 0x4990 ;  /* 0x00004990000c7802 */ /* 0x000fce0000000f00 */
[----:B----4-:R-:W-:Y:S05]  /*4980*/  CALL.REL.NOINC `($__internal_6_$__cuda_sm3x_div_rn_noftz_f32_slowpath) ;  /* 0x00000014003c7944 */ /* 0x010fea0003c00000 */
[----:B------:R-:W-:-:S07]  /*4990*/  MOV R2, R4 ;  /* 0x0000000400027202 */ /* 0x000fce0000000f00 */
.L_x_348:
[----:B------:R-:W-:Y:S05]  /*49a0*/  BSYNC.RECONVERGENT B0 ;  /* 0x0000000000007941 */ /* 0x000fea0003800200 */
.L_x_347:
[----:B------:R-:W0:Y:S01]  /*49b0*/  MUFU.RCP R3, R6 ;  /* 0x0000000600037308 */ /* 0x000e220000001000 */
[----:B------:R-:W-:Y:S07]  /*49c0*/  BSSY.RECONVERGENT B0, `(.L_x_349) ;  /* 0x000000d000007945 */ /* 0x000fee0003800200 */
[----:B------:R-:W5:Y:S01]  /*49d0*/  FCHK P0, R21, R6 ;  /* 0x0000000615007302 */ /* 0x000f620000000000 */
[----:B0-----:R-:W-:-:S04]  /*49e0*/  FFMA R0, -R6, R3, 1 ;  /* 0x3f80000006007423 */ /* 0x001fc80000000103 */
[----:B------:R-:W-:-:S04]  /*49f0*/  FFMA R0, R3, R0, R3 ;  /* 0x0000000003007223 */ /* 0x000fc80000000003 */
[----:B------:R-:W-:-:S04]  /*4a00*/  FFMA R3, R0, R21, RZ ;  /* 0x0000001500037223 */ /* 0x000fc800000000ff */
[----:B-123--:R-:W-:-:S04]  /*4a10*/  FFMA R4, -R6, R3, R21 ;  /* 0x0000000306047223 */ /* 0x00efc80000000115 */
[----:B------:R-:W-:Y:S01]  /*4a20*/  FFMA R3, R0, R4, R3 ;  /* 0x0000000400037223 */ /* 0x000fe20000000003 */
[----:B-----5:R-:W-:Y:S06]  /*4a30*/  @!P0 BRA `(.L_x_350) ;  /* 0x0000000000148947 */ /* 0x020fec0003800000 */
[----:B------:R-:W-:Y:S02]  /*4a40*/  MOV R4, R21 ;  /* 0x0000001500047202 */ /* 0x000fe40000000f00 */
[----:B------:R-:W-:Y:S02]  /*4a50*/  MOV R3, R6 ;  /* 0x0000000600037202 */ /* 0x000fe40000000f00 */
[----:B------:R-:W-:-:S07]  /*4a60*/  MOV R12, 0x4a80 ;  /* 0x00004a80000c7802 */ /* 0x000fce0000000f00 */
[----:B----4-:R-:W-:Y:S05]  /*4a70*/  CALL.REL.NOINC `($__internal_6_$__cuda_sm3x_div_rn_noftz_f32_slowpath) ;  /* 0x0000001400007944 */ /* 0x010fea0003c00000 */
[----:B------:R-:W-:-:S07]  /*4a80*/  MOV R3, R4 ;  /* 0x0000000400037202 */ /* 0x000fce0000000f00 */
.L_x_350:
[----:B------:R-:W-:Y:S05]  /*4a90*/  BSYNC.RECONVERGENT B0 ;  /* 0x0000000000007941 */ /* 0x000fea0003800200 */
.L_x_349:
[----:B------:R-:W0:Y:S01]  /*4aa0*/  LDCU UR4, c[0x0][0x3c4] ;  /* 0x00007880ff0477ac */ /* 0x000e220008000800 */
[----:B------:R-:W-:Y:S01]  /*4ab0*/  PLOP3.LUT P1, PT, PT, PT, UP0, 0x40, 0x4 ;  /* 0x000000000004781c */ /* 0x000fe20003f2e808 */
[----:B------:R-:W-:-:S04]  /*4ac0*/  FFMA R3, -R2, R2, R3 ;  /* 0x0000000202037223 */ /* 0x000fc80000000103 */
[----:B0-----:R-:W-:-:S05]  /*4ad0*/  FADD R3, R3, UR4 ;  /* 0x0000000403037e21 */ /* 0x001fca0008000000 */
[----:B------:R-:W-:-:S03]  /*4ae0*/  FSETP.GEU.AND P0, PT, |R3|, 1.175494350822287508e-38, PT ;  /* 0x008000000300780b */ /* 0x000fc60003f0e200 */
[----:B------:R-:W-:Y:S10]  /*4af0*/  @P1 EXIT ;  /* 0x000000000000194d */ /* 0x000ff40003800000 */
[----:B------:R-:W0:Y:S01]  /*4b00*/  LDCU UR4, c[0x0][0x3b8] ;  /* 0x00007700ff0477ac */ /* 0x000e220008000800 */
[----:B------:R-:W-:Y:S01]  /*4b10*/  @!P0 FMUL R3, R3, 16777216 ;  /* 0x4b80000003038820 */ /* 0x000fe20000400000 */
[----:B------:R-:W-:-:S03]  /*4b20*/  ULOP3.LUT UR12, UR13, 0x3, URZ, 0xc0, !UPT ;  /* 0x000000030d0c7892 */ /* 0x000fc6000f8ec0ff */
[----:B------:R-:W1:Y:S01]  /*4b30*/  MUFU.RSQ R0, R3 ;  /* 0x0000000300007308 */ /* 0x000e620000001400 */
[----:B0-----:R-:W-:-:S03]  /*4b40*/  UISETP.GE.U32.AND UP0, UPT, UR4, 0x4, UPT ;  /* 0x000000040400788c */ /* 0x001fc6000bf06070 */
[----:B------:R-:W-:Y:S01]  /*4b50*/  UMOV UR4, URZ ;  /* 0x000000ff00047c82 */ /* 0x000fe20008000000 */
[----:B-1----:R-:W-:-:S05]  /*4b60*/  @!P0 FMUL R0, R0, 4096 ;  /* 0x4580000000008820 */ /* 0x002fca0000400000 */
[----:B------:R-:W-:Y:S05]  /*4b70*/  BRA.U !UP0, `(.L_x_351) ;  /* 0x0000000d08e07547 */ /* 0x000fea000b800000 */
[----:B------:R-:W0:Y:S01]  /*4b80*/  LDCU.64 UR8, c[0x0][0x3a0] ;  /* 0x00007400ff0877ac */ /* 0x000e220008000a00 */
[----:B------:R-:W1:Y:S01]  /*4b90*/  LDC.64 R12, c[0x0][0x3a8] ;  /* 0x0000ea00ff0c7b82 */ /* 0x000e620000000a00 */
[----:B------:R-:W-:Y:S01]  /*4ba0*/  HFMA2 R3, -RZ, RZ, 0, 0 ;  /* 0x00000000ff037431 */ /* 0x000fe200000001ff */
[----:B------:R-:W-:Y:S01]  /*4bb0*/  ULOP3.LUT UR4, UR13, 0xffff, URZ, 0xc0, !UPT ;  /* 0x0000ffff0d047892 */ /* 0x000fe2000f8ec0ff */
[----:B------:R-:W2:Y:S03]  /*4bc0*/  LDCU.64 UR10, c[0x0][0x398] ;  /* 0x00007300ff0a77ac */ /* 0x000ea60008000a00 */
[----:B------:R-:W-:Y:S01]  /*4bd0*/  USHF.R.U32.HI UR4, URZ, 0x2, UR4 ;  /* 0x00000002ff047899 */ /* 0x000fe20008011604 */
[----:B------:R-:W-:-:S03]  /*4be0*/  UMOV UR7, UR6 ;  /* 0x0000000600077c82 */ /* 0x000fc60008000000 */
[----:B------:R-:W-:-:S04]  /*4bf0*/  USHF.L.U32 UR4, UR4, 0x2, URZ ;  /* 0x0000000204047899 */ /* 0x000fc800080006ff */
[----:B------:R-:W-:Y:S02]  /*4c00*/  ULOP3.LUT UR4, UR4, 0xfc, URZ, 0xe2, !UPT ;  /* 0x000000fc04047892 */ /* 0x000fe4000f8ee2ff */
[----:B0-----:R-:W-:Y:S02]  /*4c10*/  UIADD3 UR8, UP0, UPT, UR8, 0x8, URZ ;  /* 0x0000000808087890 */ /* 0x001fe4000ff1e0ff */
[----:B------:R-:W-:Y:S02]  /*4c20*/  UIADD3 UR5, UPT, UPT, -UR4, URZ, URZ ;  /* 0x000000ff04057290 */ /* 0x000fe4000fffe1ff */
[----:B------:R-:W-:Y:S02]  /*4c30*/  UIADD3.X UR9, UPT, UPT, URZ, UR9, URZ, UP0, !UPT ;  /* 0x00000009ff097290 */ /* 0x000fe400087fe4ff */
[----:B------:R-:W-:Y:S01]  /*4c40*/  UISETP.GE.AND UP0, UPT, UR5, URZ, UPT ;  /* 0x000000ff0500728c */ /* 0x000fe2000bf06270 */
[----:B------:R-:W-:Y:S01]  /*4c50*/  MOV R16, UR8 ;  /* 0x0000000800107c02 */ /* 0x000fe20008000f00 */
[----:B--2---:R-:W-:-:S02]  /*4c60*/  UIADD3 UR10, UP1, UPT, UR10, 0x8, URZ ;  /* 0x000000080a0a7890 */ /* 0x004fc4000ff3e0ff */
[----:B------:R-:W-:Y:S01]  /*4c70*/  MOV R17, UR9 ;  /* 0x0000000900117c02 */ /* 0x000fe20008000f00 */
[----:B------:R-:W-:Y:S02]  /*4c80*/  ULOP3.LUT UR4, UR13, 0xfc, URZ, 0xc0, !UPT ;  /* 0x000000fc0d047892 */ /* 0x000fe4000f8ec0ff */
[----:B------:R-:W-:Y:S01]  /*4c90*/  UIADD3.X UR11, UPT, UPT, URZ, UR11, URZ, UP1, !UPT ;  /* 0x0000000bff0b7290 */ /* 0x000fe20008ffe4ff */
[----:B------:R-:W-:-:S05]  /*4ca0*/  MOV R14, UR10 ;  /* 0x0000000a000e7c02 */ /* 0x000fca0008000f00 */
[----:B------:R-:W-:Y:S01]  /*4cb0*/  MOV R15, UR11 ;  /* 0x0000000b000f7c02 */ /* 0x000fe20008000f00 */
[----:B------:R-:W-:Y:S06]  /*4cc0*/  BRA.U UP0, `(.L_x_352) ;  /* 0x0000000900fc7547 */ /* 0x000fec000b800000 */
[----:B------:R-:W-:Y:S02]  /*4cd0*/  UIADD3 UR8, UPT, UPT, -UR5, URZ, URZ ;  /* 0x000000ff05087290 */ /* 0x000fe4000fffe1ff */
[----:B------:R-:W-:Y:S02]  /*4ce0*/  UPLOP3.LUT UP0, UPT, UPT, UPT, UPT, 0x80, 0x8 ;  /* 0x000000000008789c */ /* 0x000fe40003f0f070 */
[----:B------:R-:W-:-:S09]  /*4cf0*/  UISETP.GT.AND UP1, UPT, UR8, 0xc, UPT ;  /* 0x0000000c0800788c */ /* 0x000fd2000bf24270 */
[----:B------:R-:W-:Y:S05]  /*4d00*/  BRA.U !UP1, `(.L_x_353) ;  /* 0x0000000509dc7547 */ /* 0x000fea000b800000 */
[----:B------:R-:W-:-:S11]  /*4d10*/  UPLOP3.LUT UP0, UPT, UPT, UPT, UPT, 0x40, 0x4 ;  /* 0x000000000004789c */ /* 0x000fd60003f0e870 */
.L_x_354:
[----:B----4-:R-:W2:Y:S01]  /*4d20*/  LDL.128 R8, [UR7] ;  /* 0x00000007ff087983 */ /* 0x010ea20008100c00 */
[----:B------:R-:W0:Y:S03]  /*4d30*/  LDC.64 R18, c[0x0][0x3a8] ;  /* 0x0000ea00ff127b82 */ /* 0x000e260000000a00 */
        /* <DEDUP_REMOVED lines=9> */
[----:B------:R-:W5:Y:S01]  /*4dd0*/  LDG.E.CONSTANT R26, desc[UR18][R16.64+0xc] ;  /* 0x00000c12101a7981 */ /* 0x000f62000c1e9900 */
[--C-:B--2---:R-:W-:Y:S01]  /*4de0*/  FADD R7, R8, -R2.reuse ;  /* 0x8000000208077221 */ /* 0x104fe20000000000 */
[----:B------:R-:W-:-:S03]  /*4df0*/  FADD R9, R9, -R2 ;  /* 0x8000000209097221 */ /* 0x000fc60000000000 */
[C---:B------:R-:W-:Y:S01]  /*4e00*/  FMUL R7, R0.reuse, R7 ;  /* 0x0000000700077220 */ /* 0x040fe20000400000 */
[----:B------:R-:W-:Y:S01]  /*4e10*/  FMUL R27, R0, R9 ;  /* 0x00000009001b7220 */ /* 0x000fe20000400000 */
[----:B------:R-:W-:Y:S02]  /*4e20*/  FADD R9, R10, -R2 ;  /* 0x800000020a097221 */ /* 0x000fe40000000000 */
[----:B---3--:R-:W-:Y:S02]  /*4e30*/  FFMA R25, R7, R6, R24 ;  /* 0x0000000607197223 */ /* 0x008fe40000000018 */
[----:B------:R-:W-:Y:S01]  /*4e40*/  FMUL R8, R0, R9 ;  /* 0x0000000900087220 */ /* 0x000fe20000400000 */
[----:B------:R-:W-:Y:S01]  /*4e50*/  IADD3 R9, PT, PT, R28, R3, RZ ;  /* 0x000000031c097210 */ /* 0x000fe20007ffe0ff */
[----:B----4-:R-:W-:Y:S02]  /*4e60*/  FFMA R10, R27, R5, R4 ;  /* 0x000000051b0a7223 */ /* 0x010fe40000000004 */
[----:B------:R-:W2:Y:S01]  /*4e70*/  LDL.128 R4, [UR7+0x10] ;  /* 0x00001007ff047983 */ /* 0x000ea20008100c00 */
[----:B------:R-:W-:Y:S01]  /*4e80*/  FADD R27, R11, -R2 ;  /* 0x800000020b1b7221 */ /* 0x000fe20000000000 */
[----:B-----5:R-:W-:Y:S01]  /*4e90*/  FFMA R11, R8, R22, R23 ;  /* 0x00000016080b7223 */ /* 0x020fe20000000017 */
[----:B0-----:R-:W-:Y:S01]  /*4ea0*/  IMAD.WIDE R22, R9, 0x4, R18 ;  /* 0x0000000409167825 */ /* 0x001fe200078e0212 */
[----:B------:R-:W3:Y:S03]  /*4eb0*/  LDG.E.CONSTANT R8, desc[UR18][R14.64+0x8] ;  /* 0x000008120e087981 */ /* 0x000ee6000c1e9900 */
[----:B------:R-:W-:Y:S01]  /*4ec0*/  FMUL R24, R0, R27 ;  /* 0x0000001b00187220 */ /* 0x000fe20000400000 */
[----:B------:R-:W3:Y:S03]  /*4ed0*/  LDG.E.CONSTANT R9, desc[UR18][R16.64+0x8] ;  /* 0x0000081210097981 */ /* 0x000ee6000c1e9900 */
[----:B------:R-:W-:Y:S01]  /*4ee0*/  FFMA R21, R24, R20, R21 ;  /* 0x0000001418157223 */ /* 0x000fe20000000015 */
[----:B------:R-:W4:Y:S04]  /*4ef0*/  LDG.E.CONSTANT R27, desc[UR18][R14.64+0x10] ;  /* 0x000010120e1b7981 */ /* 0x000f28000c1e9900 */
[----:B------:R-:W4:Y:S04]  /*4f00*/  LDG.E.CONSTANT R24, desc[UR18][R16.64+0x10] ;  /* 0x0000101210187981 */ /* 0x000f28000c1e9900 */
[----:B------:R0:W-:Y:S04]  /*4f10*/  STG.E desc[UR18][R22.64+0xc], R21 ;  /* 0x00000c1516007986 */ /* 0x0001e8000c101912 */
[----:B------:R-:W5:Y:S04]  /*4f20*/  LDG.E.CONSTANT R20, desc[UR18][R14.64+0x14] ;  /* 0x000014120e147981 */ /* 0x000f68000c1e9900 */
[----:B------:R-:W-:Y:S04]  /*4f30*/  STG.E desc[UR18][R22.64], R25 ;  /* 0x0000001916007986 */ /* 0x000fe8000c101912 */
[----:B0-----:R-:W5:Y:S04]  /*4f40*/  LDG.E.CONSTANT R21, desc[UR18][R16.64+0x14] ;  /* 0x0000141210157981 */ /* 0x001f68000c1e9900 */
[----:B------:R-:W-:Y:S04]  /*4f50*/  STG.E desc[UR18][R22.64+0x4], R10 ;  /* 0x0000040a16007986 */ /* 0x000fe8000c101912 */
[----:B------:R0:W-:Y:S04]  /*4f60*/  STG.E desc[UR18][R22.64+0x8], R11 ;  /* 0x0000080b16007986 */ /* 0x0001e8000c101912 */
[----:B0-----:R-:W5:Y:S04]  /*4f70*/  LDG.E.CONSTANT R23, desc[UR18][R16.64+0x18] ;  /* 0x0000181210177981 */ /* 0x001f68000c1e9900 */
[----:B------:R-:W5:Y:S01]  /*4f80*/  LDG.E.CONSTANT R22, desc[UR18][R16.64+0x1c] ;  /* 0x00001c1210167981 */ /* 0x000f62000c1e9900 */
[--C-:B--2---:R-:W-:Y:S01]  /*4f90*/  FADD R4, R4, -R2.reuse ;  /* 0x8000000204047221 */ /* 0x104fe20000000000 */
[----:B------:R-:W-:-:S03]  /*4fa0*/  FADD R25, R5, -R2 ;  /* 0x8000000205197221 */ /* 0x000fc60000000000 */
[----:B------:R-:W-:Y:S01]  /*4fb0*/  FMUL R4, R0, R4 ;  /* 0x0000000400047220 */ /* 0x000fe20000400000 */
[----:B------:R-:W-:Y:S01]  /*4fc0*/  FADD R6, R6, -R2 ;  /* 0x8000000206067221 */ /* 0x000fe20000000000 */
[----:B------:R-:W-:Y:S02]  /*4fd0*/  FMUL R25, R0, R25 ;  /* 0x0000001900197220 */ /* 0x000fe40000400000 */
[----:B---3--:R-:W-:Y:S02]  /*4fe0*/  FFMA R5, R4, R8, R9 ;  /* 0x0000000804057223 */ /* 0x008fe40000000009 */
[----:B------:R-:W2:Y:S01]  /*4ff0*/  LDL.128 R8, [UR7+0x20] ;  /* 0x00002007ff087983 */ /* 0x000ea20008100c00 */
[----:B------:R-:W-:Y:S01]  /*5000*/  FMUL R6, R0, R6 ;  /* 0x0000000600067220 */ /* 0x000fe20000400000 */
[----:B------:R-:W-:Y:S02]  /*5010*/  FFMA R29, R25, R29, R26 ;  /* 0x0000001d191d7223 */ /* 0x000fe4000000001a */
[----:B------:R-:W3:Y:S01]  /*5020*/  LDG.E.CONSTANT R25, desc[UR18][R14.64+0x1c] ;  /* 0x00001c120e197981 */ /* 0x000ee2000c1e9900 */
[----:B----4-:R-:W-:-:S03]  /*5030*/  FFMA R27, R6, R27, R24 ;  /* 0x0000001b061b7223 */ /* 0x010fc60000000018 */
[----:B------:R-:W4:Y:S01]  /*5040*/  LDG.E.CONSTANT R24, desc[UR18][R14.64+0x18] ;  /* 0x000018120e187981 */ /* 0x000f22000c1e9900 */
[----:B------:R-:W-:-:S03]  /*5050*/  FADD R7, R7, -R2 ;  /* 0x8000000207077221 */ /* 0x000fc60000000000 */
[----:B------:R-:W4:Y:S01]  /*5060*/  LDG.E.CONSTANT R26, desc[UR18][R16.64+0x20] ;  /* 0x00002012101a7981 */ /* 0x000f22000c1e9900 */
[----:B------:R-:W-:-:S04]  /*5070*/  FMUL R4, R0, R7 ;  /* 0x0000000700047220 */ /* 0x000fc80000400000 */
[----:B-----5:R-:W-:Y:S01]  /*5080*/  FFMA R7, R4, R20, R21 ;  /* 0x0000001404077223 */ /* 0x020fe20000000015 */
[----:B------:R-:W-:-:S05]  /*5090*/  IADD3 R21, PT, PT, R28, 0x4, R3 ;  /* 0x000000041c157810 */ /* 0x000fca0007ffe003 */
[----:B------:R-:W-:-:S05]  /*50a0*/  IMAD.WIDE R20, R21, 0x4, R18 ;  /* 0x0000000415147825 */ /* 0x000fca00078e0212 */
[----:B------:R0:W-:Y:S04]  /*50b0*/  STG.E desc[UR18][R20.64+0x4], R29 ;  /* 0x0000041d14007986 */ /* 0x0001e8000c101912 */
[----:B------:R-:W-:Y:S04]  /*50c0*/  STG.E desc[UR18][R20.64], R5 ;  /* 0x0000000514007986 */ /* 0x000fe8000c101912 */
[----:B------:R5:W-:Y:S04]  /*50d0*/  STG.E desc[UR18][R20.64+0xc], R7 ;  /* 0x00000c0714007986 */ /* 0x000be8000c101912 */
[----:B0-----:R-:W4:Y:S04]  /*50e0*/  LDG.E.CONSTANT R29, desc[UR18][R14.64+0x20] ;  /* 0x000020120e1d7981 */ /* 0x001f28000c1e9900 */
[----:B-----5:R-:W5:Y:S04]  /*50f0*/  LDL.128 R4, [UR7+0x30] ;  /* 0x00003007ff047983 */ /* 0x020f680008100c00 */
[----:B------:R0:W-:Y:S04]  /*5100*/  STG.E desc[UR18][R20.64+0x8], R27 ;  /* 0x0000081b14007986 */ /* 0x0001e8000c101912 */
[----:B0-----:R-:W5:Y:S04]  /*5110*/  LDG.E.CONSTANT R27, desc[UR18][R16.64+0x28] ;  /* 0x00002812101b7981 */ /* 0x001f68000c1e9900 */
[----:B------:R-:W5:Y:S01]  /*5120*/  LDG.E.CONSTANT R20, desc[UR18][R14.64+0x2c] ;  /* 0x00002c120e147981 */ /* 0x000f62000c1e9900 */
[--C-:B--2---:R-:W-:Y:S01]  /*5130*/  FADD R9, R9, -R2.reuse ;  /* 0x8000000209097221 */ /* 0x104fe20000000000 */
[----:B------:R-:W-:-:S03]  /*5140*/  FADD R8, R8, -R2 ;  /* 0x8000000208087221 */ /* 0x000fc60000000000 */
[C---:B------:R-:W-:Y:S01]  /*5150*/  FMUL R9, R0.reuse, R9 ;  /* 0x0000000900097220 */ /* 0x040fe20000400000 */
[----:B------:R-:W-:-:S03]  /*5160*/  FMUL R8, R0, R8 ;  /* 0x0000000800087220 */ /* 0x000fc60000400000 */
[----:B---3--:R-:W-:Y:S01]  /*5170*/  FFMA R25, R9, R25, R22 ;  /* 0x0000001909197223 */ /* 0x008fe20000000016 */
[----:B----4-:R-:W-:Y:S01]  /*5180*/  FFMA R23, R8, R24, R23 ;  /* 0x0000001808177223 */ /* 0x010fe20000000017 */
[----:B------:R-:W2:Y:S04]  /*5190*/  LDG.E.CONSTANT R9, desc[UR18][R14.64+0x24] ;  /* 0x000024120e097981 */ /* 0x000ea8000c1e9900 */
[----:B------:R-:W2:Y:S04]  /*51a0*/  LDG.E.CONSTANT R24, desc[UR18][R16.64+0x24] ;  /* 0x0000241210187981 */ /* 0x000ea8000c1e9900 */
[----:B------:R-:W3:Y:S01]  /*51b0*/  LDG.E.CONSTANT R8, desc[UR18][R14.64+0x28] ;  /* 0x000028120e087981 */ /* 0x000ee2000c1e9900 */
[--C-:B------:R-:W-:Y:S01]  /*51c0*/  FADD R10, R10, -R2.reuse ;  /* 0x800000020a0a7221 */ /* 0x100fe20000000000 */
[----:B------:R-:W-:-:S02]  /*51d0*/  FADD R11, R11, -R2 ;  /* 0x800000020b0b7221 */ /* 0x000fc40000000000 */
[----:B------:R-:W4:Y:S01]  /*51e0*/  LDG.E.CONSTANT R22, desc[UR18][R16.64+0x2c] ;  /* 0x00002c1210167981 */ /* 0x000f22000c1e9900 */
[C---:B------:R-:W-:Y:S01]  /*51f0*/  FMUL R21, R0.reuse, R10 ;  /* 0x0000000a00157220 */ /* 0x040fe20000400000 */
[----:B------:R-:W-:Y:S02]  /*5200*/  FMUL R11, R0, R11 ;  /* 0x0000000b000b7220 */ /* 0x000fe40000400000 */
[----:B------:R-:W4:Y:S01]  /*5210*/  LDG.E.CONSTANT R10, desc[UR18][R14.64+0x34] ;  /* 0x000034120e0a7981 */ /* 0x000f22000c1e9900 */
[----:B------:R-:W-:Y:S01]  /*5220*/  FFMA R29, R21, R29, R26 ;  /* 0x0000001d151d7223 */ /* 0x000fe2000000001a */
[----:B-----5:R-:W-:-:S04]  /*5230*/  FADD R21, R4, -R2 ;  /* 0x8000000204157221 */ /* 0x020fc80000000000 */
[----:B------:R-:W-:Y:S02]  /*5240*/  FMUL R4, R0, R21 ;  /* 0x0000001500047220 */ /* 0x000fe40000400000 */
[----:B------:R-:W5:Y:S01]  /*5250*/  LDG.E.CONSTANT R21, desc[UR18][R16.64+0x30] ;  /* 0x0000301210157981 */ /* 0x000f62000c1e9900 */
[----:B--2---:R-:W-:Y:S01]  /*5260*/  FFMA R9, R11, R9, R24 ;  /* 0x000000090b097223 */ /* 0x004fe20000000018 */
[----:B---3--:R-:W-:Y:S02]  /*5270*/  FFMA R11, R4, R8, R27 ;  /* 0x00000008040b7223 */ /* 0x008fe4000000001b */
[----:B------:R0:W5:Y:S04]  /*5280*/  LDG.E.CONSTANT R8, desc[UR18][R14.64+0x30] ;  /* 0x000030120e087981 */ /* 0x000168000c1e9900 */
[----:B------:R2:W3:Y:S01]  /*5290*/  LDG.E.CONSTANT R27, desc[UR18][R16.64+0x34] ;  /* 0x00003412101b7981 */ /* 0x0004e2000c1e9900 */
[----:B------:R-:W-:-:S04]  /*52a0*/  FADD R5, R5, -R2 ;  /* 0x8000000205057221 */ /* 0x000fc80000000000 */
[----:B------:R-:W-:Y:S01]  /*52b0*/  FMUL R5, R0, R5 ;  /* 0x0000000500057220 */ /* 0x000fe20000400000 */
[----:B------:R-:W-:-:S03]  /*52c0*/  FADD R6, R6, -R2 ;  /* 0x8000000206067221 */ /* 0x000fc60000000000 */
[----:B----4-:R-:W-:Y:S01]  /*52d0*/  FFMA R20, R5, R20, R22 ;  /* 0x0000001405147223 */ /* 0x010fe20000000016 */
[----:B------:R-:W-:Y:S01]  /*52e0*/  FADD R22, R7, -R2 ;  /* 0x8000000207167221 */ /* 0x000fe20000000000 */
[--C-:B------:R-:W-:Y:S01]  /*52f0*/  IADD3 R5, PT, PT, R28, 0x8, R3.reuse ;  /* 0x000000081c057810 */ /* 0x100fe20007ffe003 */
[----:B------:R-:W-:Y:S01]  /*5300*/  FMUL R6, R0, R6 ;  /* 0x0000000600067220 */ /* 0x000fe20000400000 */
[----:B------:R-:W-:Y:S01]  /*5310*/  IADD3 R7, PT, PT, R28, 0xc, R3 ;  /* 0x0000000c1c077810 */ /* 0x000fe20007ffe003 */
[----:B------:R-:W-:Y:S02]  /*5320*/  FMUL R22, R0, R22 ;  /* 0x0000001600167220 */ /* 0x000fe40000400000 */
[----:B------:R-:W-:-:S04]  /*5330*/  IMAD.WIDE R4, R5, 0x4, R18 ;  /* 0x0000000405047825 */ /* 0x000fc800078e0212 */
[----:B------:R-:W-:Y:S01]  /*5340*/  IMAD.WIDE R18, R7, 0x4, R18 ;  /* 0x0000000407127825 */ /* 0x000fe200078e0212 */
[----:B------:R4:W-:Y:S04]  /*5350*/  STG.E desc[UR18][R4.64], R23 ;  /* 0x0000001704007986 */ /* 0x0009e8000c101912 */
[----:B------:R4:W-:Y:S04]  /*5360*/  STG.E desc[UR18][R4.64+0x4], R25 ;  /* 0x0000041904007986 */ /* 0x0009e8000c101912 */
[----:B------:R4:W-:Y:S04]  /*5370*/  STG.E desc[UR18][R4.64+0x8], R29 ;  /* 0x0000081d04007986 */ /* 0x0009e8000c101912 */
[----:B------:R4:W-:Y:S04]  /*5380*/  STG.E desc[UR18][R4.64+0xc], R9 ;  /* 0x00000c0904007986 */ /* 0x0009e8000c101912 */
[----:B------:R4:W-:Y:S04]  /*5390*/  STG.E desc[UR18][R18.64], R11 ;  /* 0x0000000b12007986 */ /* 0x0009e8000c101912 */
[----:B------:R4:W-:Y:S01]  /*53a0*/  STG.E desc[UR18][R18.64+0x4], R20 ;  /* 0x0000041412007986 */ /* 0x0009e2000c101912 */
[----:B------:R-:W-:-:S04]  /*53b0*/  UIADD3 UR5, UPT, UPT, UR5, 0x10, URZ ;  /* 0x0000001005057890 */ /* 0x000fc8000fffe0ff */
[----:B------:R-:W-:Y:S01]  /*53c0*/  UISETP.GE.AND UP1, UPT, UR5, -0xc, UPT ;  /* 0xfffffff40500788c */ /* 0x000fe2000bf26270 */
[----:B0-----:R-:W-:Y:S02]  /*53d0*/  IADD3 R14, P1, PT, R14, 0x40, RZ ;  /* 0x000000400e0e7810 */ /* 0x001fe40007f3e0ff */
[----:B--2---:R-:W-:Y:S02]  /*53e0*/  IADD3 R16, P0, PT, R16, 0x40, RZ ;  /* 0x0000004010107810 */ /* 0x004fe40007f1e0ff */
[----:B------:R-:W-:Y:S02]  /*53f0*/  IADD3.X R15, PT, PT, RZ, R15, RZ, P1, !PT ;  /* 0x0000000fff0f7210 */ /* 0x000fe40000ffe4ff */
[----:B------:R-:W-:Y:S02]  /*5400*/  IADD3.X R17, PT, PT, RZ, R17, RZ, P0, !PT ;  /* 0x00000011ff117210 */ /* 0x000fe400007fe4ff */
[----:B------:R-:W-:Y:S01]  /*5410*/  IADD3 R3, PT, PT, R3, 0x10, RZ ;  /* 0x0000001003037810 */ /* 0x000fe20007ffe0ff */
[----:B------:R-:W-:Y:S01]  /*5420*/  UIADD3 UR7, UPT, UPT, UR7, 0x40, URZ ;  /* 0x0000004007077890 */ /* 0x000fe2000fffe0ff */
[----:B-----5:R-:W-:Y:S01]  /*5430*/  FFMA R21, R6, R8, R21 ;  /* 0x0000000806157223 */ /* 0x020fe20000000015 */
[----:B---3--:R-:W-:-:S04]  /*5440*/  FFMA R27, R22, R10, R27 ;  /* 0x0000000a161b7223 */ /* 0x008fc8000000001b */
[----:B------:R4:W-:Y:S04]  /*5450*/  STG.E desc[UR18][R18.64+0x8], R21 ;  /* 0x0000081512007986 */ /* 0x0009e8000c101912 */
[----:B------:R4:W-:Y:S01]  /*5460*/  STG.E desc[UR18][R18.64+0xc], R27 ;  /* 0x00000c1b12007986 */ /* 0x0009e2000c101912 */
[----:B------:R-:W-:Y:S05]  /*5470*/  BRA.U !UP1, `(.L_x_354) ;  /* 0xfffffff909287547 */ /* 0x000fea000b83ffff */
.L_x_353:
[----:B------:R-:W-:-:S04]  /*5480*/  UIADD3 UR8, UPT, UPT, -UR5, URZ, URZ ;  /* 0x000000ff05087290 */ /* 0x000fc8000fffe1ff */
[----:B------:R-:W-:-:S09]  /*5490*/  UISETP.GT.AND UP1, UPT, UR8, 0x4, UPT ;  /* 0x000000040800788c */ /* 0x000fd2000bf24270 */
[----:B------:R-:W-:Y:S05]  /*54a0*/  BRA.U !UP1, `(.L_x_355) ;  /* 0x0000000109fc7547 */ /* 0x000fea000b800000 */
[----:B----4-:R-:W2:Y:S04]  /*54b0*/  LDL.128 R4, [UR7] ;  /* 0x00000007ff047983 */ /* 0x010ea80008100c00 */
        /* <DEDUP_REMOVED lines=10> */
[----:B--2---:R-:W-:-:S03]  /*5560*/  FADD R9, R4, -R2 ;  /* 0x8000000204097221 */ /* 0x004fc60000000000 */
[----:B------:R-:W2:Y:S01]  /*5570*/  LDG.E.CONSTANT R4, desc[UR18][R14.64+0x8] ;  /* 0x000008120e047981 */ /* 0x000ea2000c1e9900 */
[----:B------:R-:W-:-:S03]  /*5580*/  FMUL R19, R0, R9 ;  /* 0x0000000900137220 */ /* 0x000fc60000400000 */
[----:B------:R-:W2:Y:S01]  /*5590*/  LDL.128 R8, [UR7+0x10] ;  /* 0x00001007ff087983 */ /* 0x000ea20008100c00 */
[----:B---3--:R-:W-:-:S03]  /*55a0*/  FFMA R19, R19, R24, R26 ;  /* 0x0000001813137223 */ /* 0x008fc6000000001a */
[----:B------:R-:W3:Y:S01]  /*55b0*/  LDG.E.CONSTANT R26, desc[UR18][R16.64+0x8] ;  /* 0x00000812101a7981 */ /* 0x000ee2000c1e9900 */
[--C-:B------:R-:W-:Y:S01]  /*55c0*/  FADD R5, R5, -R2.reuse ;  /* 0x8000000205057221 */ /* 0x100fe20000000000 */
[----:B------:R-:W-:Y:S02]  /*55d0*/  FADD R7, R7, -R2 ;  /* 0x8000000207077221 */ /* 0x000fe40000000000 */
[----:B------:R0:W3:Y:S01]  /*55e0*/  LDG.E.CONSTANT R24, desc[UR18][R16.64+0xc] ;  /* 0x00000c1210187981 */ /* 0x0000e2000c1e9900 */
[----:B------:R-:W-:-:S04]  /*55f0*/  FMUL R5, R0, R5 ;  /* 0x0000000500057220 */ /* 0x000fc80000400000 */
[----:B----4-:R-:W-:Y:S01]  /*5600*/  FFMA R21, R5, R21, R22 ;  /* 0x0000001505157223 */ /* 0x010fe20000000016 */
[----:B------:R-:W-:Y:S01]  /*5610*/  FADD R5, R6, -R2 ;  /* 0x8000000206057221 */ /* 0x000fe20000000000 */
[----:B------:R-:W4:Y:S01]  /*5620*/  LDG.E.CONSTANT R22, desc[UR18][R14.64+0xc] ;  /* 0x00000c120e167981 */ /* 0x000f22000c1e9900 */
[C---:B------:R-:W-:Y:S02]  /*5630*/  FMUL R7, R0.reuse, R7 ;  /* 0x0000000700077220 */ /* 0x040fe40000400000 */
[----:B------:R-:W-:-:S04]  /*5640*/  FMUL R5, R0, R5 ;  /* 0x0000000500057220 */ /* 0x000fc80000400000 */
[----:B-----5:R-:W-:Y:S02]  /*5650*/  FFMA R23, R5, R23, R20 ;  /* 0x0000001705177223 */ /* 0x020fe40000000014 */
[----:B------:R-:W5:Y:S01]  /*5660*/  LDG.E.CONSTANT R20, desc[UR18][R14.64+0x14] ;  /* 0x000014120e147981 */ /* 0x000f62000c1e9900 */
[----:B------:R-:W-:-:S03]  /*5670*/  FFMA R25, R7, R25, R18 ;  /* 0x0000001907197223 */ /* 0x000fc60000000012 */
[----:B------:R1:W5:Y:S01]  /*5680*/  LDG.E.CONSTANT R18, desc[UR18][R14.64+0x10] ;  /* 0x000010120e127981 */ /* 0x000362000c1e9900 */
[----:B------:R-:W-:Y:S02]  /*5690*/  IADD3 R7, PT, PT, R28, R3, RZ ;  /* 0x000000031c077210 */ /* 0x000fe40007ffe0ff */
[----:B0-----:R-:W-:Y:S02]  /*56a0*/  IADD3 R16, P0, PT, R16, 0x20, RZ ;  /* 0x0000002010107810 */ /* 0x001fe40007f1e0ff */
[----:B-1----:R-:W-:Y:S02]  /*56b0*/  IADD3 R14, P1, PT, R14, 0x20, RZ ;  /* 0x000000200e0e7810 */ /* 0x002fe40007f3e0ff */
[----:B------:R-:W-:Y:S02]  /*56c0*/  IADD3.X R17, PT, PT, RZ, R17, RZ, P0, !PT ;  /* 0x00000011ff117210 */ /* 0x000fe400007fe4ff */
[----:B------:R-:W-:Y:S01]  /*56d0*/  IADD3.X R15, PT, PT, RZ, R15, RZ, P1, !PT ;  /* 0x0000000fff0f7210 */ /* 0x000fe20000ffe4ff */
[----:B------:R-:W-:-:S02]  /*56e0*/  UIADD3 UR5, UPT, UPT, UR5, 0x8, URZ ;  /* 0x0000000805057890 */ /* 0x000fc4000fffe0ff */
[----:B------:R-:W-:Y:S02]  /*56f0*/  UIADD3 UR7, UPT, UPT, UR7, 0x20, URZ ;  /* 0x0000002007077890 */ /* 0x000fe4000fffe0ff */
[----:B------:R-:W-:Y:S01]  /*5700*/  UPLOP3.LUT UP0, UPT, UPT, UPT, UPT, 0x40, 0x4 ;  /* 0x000000000004789c */ /* 0x000fe20003f0e870 */
[----:B--2---:R-:W-:-:S04]  /*5710*/  FADD R5, R8, -R2 ;  /* 0x8000000208057221 */ /* 0x004fc80000000000 */
[----:B------:R-:W-:-:S04]  /*5720*/  FMUL R5, R0, R5 ;  /* 0x0000000500057220 */ /* 0x000fc80000400000 */
[----:B---3--:R-:W-:Y:S02]  /*5730*/  FFMA R8, R5, R4, R26 ;  /* 0x0000000405087223 */ /* 0x008fe4000000001a */
[----:B------:R-:W0:Y:S01]  /*5740*/  LDC.64 R4, c[0x0][0x3a8] ;  /* 0x0000ea00ff047b82 */ /* 0x000e220000000a00 */
[----:B------:R-:W-:-:S04]  /*5750*/  FADD R9, R9, -R2 ;  /* 0x8000000209097221 */ /* 0x000fc80000000000 */
[----:B------:R-:W-:Y:S01]  /*5760*/  FMUL R9, R0, R9 ;  /* 0x0000000900097220 */ /* 0x000fe20000400000 */
[----:B------:R-:W-:-:S03]  /*5770*/  FADD R10, R10, -R2 ;  /* 0x800000020a0a7221 */ /* 0x000fc60000000000 */
[----:B----4-:R-:W-:Y:S01]  /*5780*/  FFMA R9, R9, R22, R24 ;  /* 0x0000001609097223 */ /* 0x010fe20000000018 */
[----:B------:R-:W-:Y:S01]  /*5790*/  FADD R22, R11, -R2 ;  /* 0x800000020b167221 */ /* 0x000fe20000000000 */
[----:B------:R-:W-:Y:S01]  /*57a0*/  IADD3 R11, PT, PT, R28, 0x4, R3 ;  /* 0x000000041c0b7810 */ /* 0x000fe20007ffe003 */
[C---:B------:R-:W-:Y:S02]  /*57b0*/  FMUL R10, R0.reuse, R10 ;  /* 0x0000000a000a7220 */ /* 0x040fe40000400000 */
[----:B------:R-:W-:Y:S02]  /*57c0*/  FMUL R22, R0, R22 ;  /* 0x0000001600167220 */ /* 0x000fe40000400000 */
[----:B-----5:R-:W-:Y:S02]  /*57d0*/  FFMA R27, R10, R18, R27 ;  /* 0x000000120a1b7223 */ /* 0x020fe4000000001b */
[----:B------:R-:W-:Y:S01]  /*57e0*/  FFMA R29, R22, R20, R29 ;  /* 0x00000014161d7223 */ /* 0x000fe2000000001d */
[----:B0-----:R-:W-:-:S04]  /*57f0*/  IMAD.WIDE R6, R7, 0x4, R4 ;  /* 0x0000000407067825 */ /* 0x001fc800078e0204 */
[----:B------:R-:W-:Y:S01]  /*5800*/  IMAD.WIDE R4, R11, 0x4, R4 ;  /* 0x000000040b047825 */ /* 0x000fe200078e0204 */
        /* <DEDUP_REMOVED lines=8> */
[----:B------:R-:W-:-:S07]  /*5890*/  IADD3 R3, PT, PT, R3, 0x8, RZ ;  /* 0x0000000803037810 */ /* 0x000fce0007ffe0ff */
.L_x_355:
[----:B------:R-:W-:-:S09]  /*58a0*/  UISETP.NE.OR UP0, UPT, UR5, URZ, UP0 ;  /* 0x000000ff0500728c */ /* 0x000fd20008705670 */
[----:B------:R-:W-:Y:S05]  /*58b0*/  BRA.U !UP0, `(.L_x_351) ;  /* 0x0000000108907547 */ /* 0x000fea000b800000 */
.L_x_352:
[----:B0-2-4-:R-:W2:Y:S04]  /*58c0*/  LDL.128 R4, [UR7] ;  /* 0x00000007ff047983 */ /* 0x015ea80008100c00 */
[----:B------:R-:W3:Y:S04]  /*58d0*/  LDG.E.CONSTANT R20, desc[UR18][R14.64+-0x8] ;  /* 0xfffff8120e147981 */ /* 0x000ee8000c1e9900 */
[----:B------:R-:W3:Y:S04]  /*58e0*/  LDG.E.CONSTANT R22, desc[UR18][R16.64+-0x8] ;  /* 0xfffff81210167981 */ /* 0x000ee8000c1e9900 */
[----:B------:R-:W4:Y:S04]  /*58f0*/  LDG.E.CONSTANT R19, desc[UR18][R14.64+-0x4] ;  /* 0xfffffc120e137981 */ /* 0x000f28000c1e9900 */
[----:B------:R-:W4:Y:S04]  /*5900*/  LDG.E.CONSTANT R18, desc[UR18][R16.64+-0x4] ;  /* 0xfffffc1210127981 */ /* 0x000f28000c1e9900 */
[----:B------:R-:W5:Y:S04]  /*5910*/  LDG.E.CONSTANT R10, desc[UR18][R14.64] ;  /* 0x000000120e0a7981 */ /* 0x000f68000c1e9900 */
[----:B------:R-:W5:Y:S04]  /*5920*/  LDG.E.CONSTANT R9, desc[UR18][R16.64] ;  /* 0x0000001210097981 */ /* 0x000f68000c1e9900 */
[----:B------:R0:W5:Y:S04]  /*5930*/  LDG.E.CONSTANT R11, desc[UR18][R14.64+0x4] ;  /* 0x000004120e0b7981 */ /* 0x000168000c1e9900 */
[----:B------:R1:W5:Y:S01]  /*5940*/  LDG.E.CONSTANT R8, desc[UR18][R16.64+0x4] ;  /* 0x0000041210087981 */ /* 0x000362000c1e9900 */
[----:B------:R-:W-:Y:S01]  /*5950*/  IADD3 R27, PT, PT, R28, R3, RZ ;  /* 0x000000031c1b7210 */ /* 0x000fe20007ffe0ff */
[----:B------:R-:W-:Y:S01]  /*5960*/  UIADD3 UR5, UPT, UPT, UR5, 0x4, URZ ;  /* 0x0000000405057890 */ /* 0x000fe2000fffe0ff */
[----:B------:R-:W-:Y:S01]  /*5970*/  IADD3 R3, PT, PT, R3, 0x4, RZ ;  /* 0x0000000403037810 */ /* 0x000fe20007ffe0ff */
[----:B------:R-:W-:-:S02]  /*5980*/  UIADD3 UR7, UPT, UPT, UR7, 0x10, URZ ;  /* 0x0000001007077890 */ /* 0x000fc4000fffe0ff */
[----:B------:R-:W-:Y:S01]  /*5990*/  UISETP.NE.AND UP0, UPT, UR5, URZ, UPT ;  /* 0x000000ff0500728c */ /* 0x000fe2000bf05270 */
[----:B0-----:R-:W-:Y:S02]  /*59a0*/  IADD3 R14, P1, PT, R14, 0x10, RZ ;  /* 0x000000100e0e7810 */ /* 0x001fe40007f3e0ff */
[----:B-1----:R-:W-:Y:S02]  /*59b0*/  IADD3 R16, P0, PT, R16, 0x10, RZ ;  /* 0x0000001010107810 */ /* 0x002fe40007f1e0ff */
[----:B------:R-:W-:Y:S02]  /*59c0*/  IADD3.X R15, PT, PT, RZ, R15, RZ, P1, !PT ;  /* 0x0000000fff0f7210 */ /* 0x000fe40000ffe4ff */
[----:B------:R-:W-:Y:S01]  /*59d0*/  IADD3.X R17, PT, PT, RZ, R17, RZ, P0, !PT ;  /* 0x00000011ff117210 */ /* 0x000fe200007fe4ff */
[--C-:B--2---:R-:W-:Y:S01]  /*59e0*/  FADD R21, R4, -R2.reuse ;  /* 0x8000000204157221 */ /* 0x104fe20000000000 */
[--C-:B------:R-:W-:Y:S01]  /*59f0*/  FADD R5, R5, -R2.reuse ;  /* 0x8000000205057221 */ /* 0x100fe20000000000 */
[--C-:B------:R-:W-:Y:S01]  /*5a00*/  FADD R23, R6, -R2.reuse ;  /* 0x8000000206177221 */ /* 0x100fe20000000000 */
[----:B------:R-:W-:Y:S01]  /*5a10*/  FADD R25, R7, -R2 ;  /* 0x8000000207197221 */ /* 0x000fe20000000000 */
[C---:B------:R-:W-:Y:S01]  /*5a20*/  FMUL R21, R0.reuse, R21 ;  /* 0x0000001500157220 */ /* 0x040fe20000400000 */
[C---:B------:R-:W-:Y:S01]  /*5a30*/  FMUL R7, R0.reuse, R5 ;  /* 0x0000000500077220 */ /* 0x040fe20000400000 */
[C---:B------:R-:W-:Y:S01]  /*5a40*/  FMUL R6, R0.reuse, R23 ;  /* 0x0000001700067220 */ /* 0x040fe20000400000 */
[----:B------:R-:W-:Y:S01]  /*5a50*/  FMUL R25, R0, R25 ;  /* 0x0000001900197220 */ /* 0x000fe20000400000 */
[----:B---3--:R-:W-:Y:S01]  /*5a60*/  FFMA R21, R21, R20, R22 ;  /* 0x0000001415157223 */ /* 0x008fe20000000016 */
[----:B------:R-:W-:-:S05]  /*5a70*/  IMAD.WIDE R4, R27, 0x4, R12 ;  /* 0x000000041b047825 */ /* 0x000fca00078e020c */
[----:B------:R2:W-:Y:S01]  /*5a80*/  STG.E desc[UR18][R4.64], R21 ;  /* 0x0000001504007986 */ /* 0x0005e2000c101912 */
[----:B----4-:R-:W-:-:S05]  /*5a90*/  FFMA R7, R7, R19, R18 ;  /* 0x0000001307077223 */ /* 0x010fca0000000012 */
[----:B------:R2:W-:Y:S01]  /*5aa0*/  STG.E desc[UR18][R4.64+0x4], R7 ;  /* 0x0000040704007986 */ /* 0x0005e2000c101912 */
[----:B-----5:R-:W-:-:S05]  /*5ab0*/  FFMA R9, R6, R10, R9 ;  /* 0x0000000a06097223 */ /* 0x020fca0000000009 */
[----:B------:R2:W-:Y:S01]  /*5ac0*/  STG.E desc[UR18][R4.64+0x8], R9 ;  /* 0x0000080904007986 */ /* 0x0005e2000c101912 */
[----:B------:R-:W-:-:S05]  /*5ad0*/  FFMA R11, R25, R11, R8 ;  /* 0x0000000b190b7223 */ /* 0x000fca0000000008 */
[----:B------:R2:W-:Y:S01]  /*5ae0*/  STG.E desc[UR18][R4.64+0xc], R11 ;  /* 0x00000c0b04007986 */ /* 0x0005e2000c101912 */
[----:B------:R-:W-:Y:S05]  /*5af0*/  BRA.U UP0, `(.L_x_352) ;  /* 0xfffffffd00707547 */ /* 0x000fea000b83ffff */
.L_x_351:
[----:B------:R-:W-:-:S13]  /*5b00*/  ISETP.NE.AND P0, PT, RZ, UR12, PT ;  /* 0x0000000cff007c0c */ /* 0x000fda000bf05270 */
[----:B------:R-:W-:Y:S05]  /*5b10*/  @!P0 EXIT ;  /* 0x000000000000894d */ /* 0x000fea0003800000 */
[----:B--2-4-:R-:W2:Y:S01]  /*5b20*/  LDC.64 R10, c[0x0][0x3a8] ;  /* 0x0000ea00ff0a7b82 */ /* 0x014ea20000000a00 */
[----:B------:R-:W3:Y:S01]  /*5b30*/  LDCU.64 UR6, c[0x0][0x3a0] ;  /* 0x00007400ff0677ac */ /* 0x000ee20008000a00 */
[----:B------:R-:W4:Y:S01]  /*5b40*/  LDCU.64 UR8, c[0x0][0x398] ;  /* 0x00007300ff0877ac */ /* 0x000f220008000a00 */
[----:B------:R-:W-:Y:S02]  /*5b50*/  UIMAD UR10, UR4, 0x4, UR20 ;  /* 0x00000004040a78a4 */ /* 0x000fe4000f8e0214 */
[----:B------:R-:W-:Y:S02]  /*5b60*/  UIADD3 UR5, UPT, UPT, -UR12, URZ, URZ ;  /* 0x000000ff0c057290 */ /* 0x000fe4000fffe1ff */
[----:B---3--:R-:W-:Y:S02]  /*5b70*/  UIMAD.WIDE.U32 UR6, UR4, 0x4, UR6 ;  /* 0x00000004040678a5 */ /* 0x008fe4000f8e0006 */
[----:B----4-:R-:W-:-:S12]  /*5b80*/  UIMAD.WIDE.U32 UR8, UR4, 0x4, UR8 ;  /* 0x00000004040878a5 */ /* 0x010fd8000f8e0008 */
.L_x_356:
[----:B---3--:R-:W3:Y:S01]  /*5b90*/  LDL R3, [UR10] ;  /* 0x0000000aff037983 */ /* 0x008ee20008100800 */
[----:B0-----:R-:W-:Y:S02]  /*5ba0*/  MOV R6, UR8 ;  /* 0x0000000800067c02 */ /* 0x001fe40008000f00 */
[----:B------:R-:W-:Y:S02]  /*5bb0*/  MOV R8, UR6 ;  /* 0x0000000600087c02 */ /* 0x000fe40008000f00 */
[----:B------:R-:W-:Y:S02]  /*5bc0*/  MOV R7, UR9 ;  /* 0x0000000900077c02 */ /* 0x000fe40008000f00 */
[----:B------:R-:W-:-:S03]  /*5bd0*/  MOV R9, UR7 ;  /* 0x0000000700097c02 */ /* 0x000fc60008000f00 */
[----:B------:R-:W4:Y:S04]  /*5be0*/  LDG.E.CONSTANT R6, desc[UR18][R6.64] ;  /* 0x0000001206067981 */ /* 0x000f28000c1e9900 */
[----:B------:R-:W4:Y:S01]  /*5bf0*/  LDG.E.CONSTANT R8, desc[UR18][R8.64] ;  /* 0x0000001208087981 */ /* 0x000f22000c1e9900 */
[----:B------:R-:W-:-:S05]  /*5c00*/  IADD3 R5, PT, PT, R28, UR4, RZ ;  /* 0x000000041c057c10 */ /* 0x000fca000fffe0ff */
[----:B--2---:R-:W-:Y:S01]  /*5c10*/  IMAD.WIDE R4, R5, 0x4, R10 ;  /* 0x0000000405047825 */ /* 0x004fe200078e020a */
[----:B------:R-:W-:Y:S02]  /*5c20*/  UIADD3 UR6, UP0, UPT, UR6, 0x4, URZ ;  /* 0x0000000406067890 */ /* 0x000fe4000ff1e0ff */
[----:B------:R-:W-:Y:S02]  /*5c30*/  UIADD3 UR5, UPT, UPT, UR5, 0x1, URZ ;  /* 0x0000000105057890 */ /* 0x000fe4000fffe0ff */
[----:B------:R-:W-:Y:S02]  /*5c40*/  UIADD3.X UR7, UPT, UPT, URZ, UR7, URZ, UP0, !UPT ;  /* 0x00000007ff077290 */ /* 0x000fe400087fe4ff */
[----:B------:R-:W-:Y:S02]  /*5c50*/  UISETP.NE.AND UP0, UPT, UR5, URZ, UPT ;  /* 0x000000ff0500728c */ /* 0x000fe4000bf05270 */
[----:B------:R-:W-:Y:S02]  /*5c60*/  UIADD3 UR8, UP1, UPT, UR8, 0x4, URZ ;  /* 0x0000000408087890 */ /* 0x000fe4000ff3e0ff */
[----:B------:R-:W-:-:S02]  /*5c70*/  UIADD3 UR4, UPT, UPT, UR4, 0x1, URZ ;  /* 0x0000000104047890 */ /* 0x000fc4000fffe0ff */
[----:B------:R-:W-:Y:S02]  /*5c80*/  UIADD3 UR10, UPT, UPT, UR10, 0x4, URZ ;  /* 0x000000040a0a7890 */ /* 0x000fe4000fffe0ff */
[----:B------:R-:W-:Y:S01]  /*5c90*/  UIADD3.X UR9, UPT, UPT, URZ, UR9, URZ, UP1, !UPT ;  /* 0x00000009ff097290 */ /* 0x000fe20008ffe4ff */
[----:B---3--:R-:W-:-:S04]  /*5ca0*/  FADD R3, R3, -R2 ;  /* 0x8000000203037221 */ /* 0x008fc80000000000 */
[----:B------:R-:W-:-:S04]  /*5cb0*/  FMUL R3, R0, R3 ;  /* 0x0000000300037220 */ /* 0x000fc80000400000 */
[----:B----4-:R-:W-:-:S05]  /*5cc0*/  FFMA R3, R3, R6, R8 ;  /* 0x0000000603037223 */ /* 0x010fca0000000008 */
[----:B------:R3:W-:Y:S01]  /*5cd0*/  STG.E desc[UR18][R4.64], R3 ;  /* 0x0000000304007986 */ /* 0x0007e2000c101912 */
[----:B------:R-:W-:Y:S05]  /*5ce0*/  BRA.U UP0, `(.L_x_356) ;  /* 0xfffffffd00a87547 */ /* 0x000fea000b83ffff */
[----:B------:R-:W-:Y:S05]  /*5cf0*/  EXIT ;  /* 0x000000000000794d */ /* 0x000fea0003800000 */
        .weak           $__internal_5_$__cuda_sm20_sqrt_rn_f32_slowpath
        .type           $__internal_5_$__cuda_sm20_sqrt_rn_f32_slowpath,@function
        .size           $__internal_5_$__cuda_sm20_sqrt_rn_f32_slowpath,($__internal_6_$__cuda_sm3x_div_rn_noftz_f32_slowpath - $__internal_5_$__cuda_sm20_sqrt_rn_f32_slowpath)
$__internal_5_$__cuda_sm20_sqrt_rn_f32_slowpath:
        /* <DEDUP_REMOVED lines=20> */
.L_x_357:
[----:B------:R-:W-:Y:S01]  /*5e40*/  HFMA2 R3, -RZ, RZ, 0, 0 ;  /* 0x00000000ff037431 */ /* 0x000fe200000001ff */
[----:B------:R-:W-:Y:S02]  /*5e50*/  MOV R0, R2 ;  /* 0x0000000200007202 */ /* 0x000fe40000000f00 */
[----:B------:R-:W-:-:S04]  /*5e60*/  MOV R2, R4 ;  /* 0x0000000400027202 */ /* 0x000fc80000000f00 */
[----:B------:R-:W-:Y:S05]  /*5e70*/  RET.REL.NODEC R2 `(_Z36fused_attention_add_layernorm_kernelPKfS0_S0_S0_S0_Pfiiiiif) ;  /* 0xffffffa002607950 */ /* 0x000fea0003c3ffff */
        .weak           $__internal_6_$__cuda_sm3x_div_rn_noftz_f32_slowpath
        .type           $__internal_6_$__cuda_sm3x_div_rn_noftz_f32_slowpath,@function
        .size           $__internal_6_$__cuda_sm3x_div_rn_noftz_f32_slowpath,(.L_x_405 - $__internal_6_$__cuda_sm3x_div_rn_noftz_f32_slowpath)
$__internal_6_$__cuda_sm3x_div_rn_noftz_f32_slowpath:
[----:B------:R-:W-:Y:S01]  /*5e80*/  SHF.R.U32.HI R11, RZ, 0x17, R3 ;  /* 0x00000017ff0b7819 */ /* 0x000fe20000011603 */
[----:B------:R-:W-:Y:S01]  /*5e90*/  BSSY.RECONVERGENT B1, `(.L_x_358) ;  /* 0x0000063000017945 */ /* 0x000fe20003800200 */
        /* <DEDUP_REMOVED lines=33> */
.L_x_359:
[----:B------:R-:W-:Y:S01]  /*60b0*/  LEA R14, R11, 0xc0800000, 0x17 ;  /* 0xc08000000b0e7811 */ /* 0x000fe200078eb8ff */
[----:B------:R-:W-:Y:S01]  /*60c0*/  BSSY.RECONVERGENT B2, `(.L_x_364) ;  /* 0x0000036000027945 */ /* 0x000fe20003800200 */
[----:B------:R-:W-:Y:S02]  /*60d0*/  IADD3 R16, PT, PT, R16, -0x7f, RZ ;  /* 0xffffff8110107810 */ /* 0x000fe40007ffe0ff */
[----:B------:R-:W-:-:S03]  /*60e0*/  IADD3 R18, PT, PT, -R14, R15, RZ ;  /* 0x0000000f0e127210 */ /* 0x000fc60007ffe1ff */
[----:B------:R-:W-:Y:S01]  /*60f0*/  IMAD R4, R16, -0x800000, R4 ;  /* 0xff80000010047824 */ /* 0x000fe200078e0204 */
[----:B------:R-:W0:Y:S01]  /*6100*/  MUFU.RCP R15, R18 ;  /* 0x00000012000f7308 */ /* 0x000e220000001000 */
[----:B------:R-:W-:Y:S01]  /*6110*/  FADD.FTZ R17, -R18, -RZ ;  /* 0x800000ff12117221 */ /* 0x000fe20000010100 */
[----:B------:R-:W-:-:S04]  /*6120*/  IADD3 R16, PT, PT, R16, 0x7f, -R11 ;  /* 0x0000007f10107810 */ /* 0x000fc80007ffe80b */
[----:B------:R-:W-:Y:S01]  /*6130*/  IADD3 R16, PT, PT, R16, R13, RZ ;  /* 0x0000000d10107210 */ /* 0x000fe20007ffe0ff */
        /* <DEDUP_REMOVED lines=42> */
.L_x_366:
[----:B------:R-:W-:-:S04]  /*63e0*/  LOP3.LUT R4, R4, 0x80000000, RZ, 0xc0, !PT ;  /* 0x8000000004047812 */ /* 0x000fc800078ec0ff */
[----:B------:R-:W-:Y:S01]  /*63f0*/  LOP3.LUT R4, R4, 0x7f800000, RZ, 0xfc, !PT ;  /* 0x7f80000004047812 */ /* 0x000fe200078efcff */
[----:B------:R-:W-:Y:S06]  /*6400*/  BRA `(.L_x_367) ;  /* 0x0000000000047947 */ /* 0x000fec0003800000 */
.L_x_365:
[----:B------:R-:W-:-:S07]  /*6410*/  LEA R4, R16, R4, 0x17 ;  /* 0x0000000410047211 */ /* 0x000fce00078eb8ff */
.L_x_367:
[----:B------:R-:W-:Y:S05]  /*6420*/  BSYNC.RECONVERGENT B2 ;  /* 0x0000000000027941 */ /* 0x000fea0003800200 */
.L_x_364:
[----:B------:R-:W-:Y:S05]  /*6430*/  BRA `(.L_x_368) ;  /* 0x0000000000207947 */ /* 0x000fea0003800000 */
.L_x_363:
[----:B------:R-:W-:-:S04]  /*6440*/  LOP3.LUT R4, R15, 0x80000000, R4, 0x48, !PT ;  /* 0x800000000f047812 */ /* 0x000fc800078e4804 */
[----:B------:R-:W-:Y:S01]  /*6450*/  LOP3.LUT R4, R4, 0x7f800000, RZ, 0xfc, !PT ;  /* 0x7f80000004047812 */ /* 0x000fe200078efcff */
[----:B------:R-:W-:Y:S06]  /*6460*/  BRA `(.L_x_368) ;  /* 0x0000000000147947 */ /* 0x000fec0003800000 */
.L_x_362:
[----:B------:R-:W-:Y:S01]  /*6470*/  LOP3.LUT R4, R15, 0x80000000, R4, 0x48, !PT ;  /* 0x800000000f047812 */ /* 0x000fe200078e4804 */
[----:B------:R-:W-:Y:S06]  /*6480*/  BRA `(.L_x_368) ;  /* 0x00000000000c7947 */ /* 0x000fec0003800000 */
.L_x_361:
[----:B------:R-:W0:Y:S01]  /*6490*/  MUFU.RSQ R4, -QNAN ;  /* 0xffc0000000047908 */ /* 0x000e220000001400 */
[----:B------:R-:W-:Y:S05]  /*64a0*/  BRA `(.L_x_368) ;  /* 0x0000000000047947 */ /* 0x000fea0003800000 */
.L_x_360:
[----:B------:R-:W-:-:S07]  /*64b0*/  FADD.FTZ R4, R4, R3 ;  /* 0x0000000304047221 */ /* 0x000fce0000010000 */
.L_x_368:
[----:B------:R-:W-:Y:S05]  /*64c0*/  BSYNC.RECONVERGENT B1 ;  /* 0x0000000000017941 */ /* 0x000fea0003800200 */
.L_x_358:
[----:B------:R-:W-:-:S04]  /*64d0*/  HFMA2 R13, -RZ, RZ, 0, 0 ;  /* 0x00000000ff0d7431 */ /* 0x000fc800000001ff */
[----:B0-----:R-:W-:Y:S05]  /*64e0*/  RET.REL.NODEC R12 `(_Z36fused_attention_add_layernorm_kernelPKfS0_S0_S0_S0_Pfiiiiif) ;  /* 0xffffff980cc47950 */ /* 0x001fea0003c3ffff */
.L_x_369:
        /* <DEDUP_REMOVED lines=9> */
.L_x_405:


//--------------------- .text._Z41fused_layer_norm_linear_activation_kernelPKfS0_S0_S0_S0_Pfiiif --------------------------
	.section	.text._Z41fused_layer_norm_linear_activation_kernelPKfS0_S0_S0_S0_Pfiiif,"ax",@progbits
	.align	128
        .global         _Z41fused_layer_norm_linear_activation_kernelPKfS0_S0_S0_S0_Pfiiif
        .type           _Z41fused_layer_norm_linear_activation_kernelPKfS0_S0_S0_S0_Pfiiif,@function
        .size           _Z41fused_layer_norm_linear_activation_kernelPKfS0_S0_S0_S0_Pfiiif,(.L_x_406 - _Z41fused_layer_norm_linear_activation_kernelPKfS0_S0_S0_S0_Pfiiif)
        .other          _Z41fused_layer_norm_linear_activation_kernelPKfS0_S0_S0_S0_Pfiiif,@"STO_CUDA_ENTRY STV_DEFAULT"
_Z41fused_layer_norm_linear_activation_kernelPKfS0_S0_S0_S0_Pfiiif:
.text._Z41fused_layer_norm_linear_activation_kernelPKfS0_S0_S0_S0_Pfiiif:
[----:B------:R-:W-:Y:S01]  /*0000*/  LDC R1, c[0x0][0x37c] ;  /* 0x0000df00ff017b82 */ /* 0x000fe20000000800 */
[----:B------:R-:W0:Y:S07]  /*0010*/  S2R R3, SR_TID.X ;  /* 0x0000000000037919 */ /* 0x000e2e0000002100 */
[----:B------:R-:W0:Y:S01]  /*0020*/  S2UR UR6, SR_CTAID.X ;  /* 0x00000000000679c3 */ /* 0x000e220000002500 */
[----:B------:R-:W1:Y:S07]  /*0030*/  LDCU.64 UR4, c[0x0][0x3b0] ;  /* 0x00007600ff0477ac */ /* 0x000e6e0008000a00 */
[----:B------:R-:W0:Y:S01]  /*0040*/  LDC R18, c[0x0][0x360] ;  /* 0x0000d800ff127b82 */ /* 0x000e220000000800 */
[----:B-1----:R-:W-:Y:S01]  /*0050*/  UIMAD UR4, UR5, UR4, URZ ;  /* 0x00000004050472a4 */ /* 0x002fe2000f8e02ff */
[----:B0-----:R-:W-:-:S05]  /*0060*/  IMAD R18, R18, UR6, R3 ;  /* 0x0000000612127c24 */ /* 0x001fca000f8e0203 */
[----:B------:R-:W-:-:S13]  /*0070*/  ISETP.GE.AND P0, PT, R18, UR4, PT ;  /* 0x0000000412007c0c */ /* 0x000fda000bf06270 */
[----:B------:R-:W-:Y:S05]  /*0080*/  @P0 EXIT ;  /* 0x000000000000094d */ /* 0x000fea0003800000 */
[----:B------:R-:W0:Y:S01]  /*0090*/  LDCU UR5, c[0x0][0x3b8] ;  /* 0x00007700ff0577ac */ /* 0x000e220008000800 */
[----:B------:R-:W-:Y:S01]  /*00a0*/  HFMA2 R4, -RZ, RZ, 0, 0 ;  /* 0x00000000ff047431 */ /* 0x000fe200000001ff */
[----:B------:R-:W-:Y:S01]  /*00b0*/  MOV R0, RZ ;  /* 0x000000ff00007202 */ /* 0x000fe20000000f00 */
[----:B------:R-:W1:Y:S01]  /*00c0*/  LDCU.64 UR8, c[0x0][0x358] ;  /* 0x00006b00ff0877ac */ /* 0x000e620008000a00 */
[----:B0-----:R-:W-:-:S09]  /*00d0*/  UISETP.GE.AND UP0, UPT, UR5, 0x1, UPT ;  /* 0x000000010500788c */ /* 0x001fd2000bf06270 */
[----:B-1----:R-:W-:Y:S05]  /*00e0*/  BRA.U !UP0, `(.L_x_370) ;  /* 0x0000000908147547 */ /* 0x002fea000b800000 */
[----:B------:R-:W-:Y:S01]  /*00f0*/  UISETP.GE.U32.AND UP0, UPT, UR5, 0x10, UPT ;  /* 0x000000100500788c */ /* 0x000fe2000bf06070 */
[----:B------:R-:W-:Y:S01]  /*0100*/  MOV R0, RZ ;  /* 0x000000ff00007202 */ /* 0x000fe20000000f00 */
[----:B------:R-:W-:Y:S01]  /*0110*/  ULOP3.LUT UR6, UR5, 0xf, URZ, 0xc0, !UPT ;  /* 0x0000000f05067892 */ /* 0x000fe2000f8ec0ff */
[----:B------:R-:W-:-:S03]  /*0120*/  CS2R R4, SRZ ;  /* 0x0000000000047805 */ /* 0x000fc6000001ff00 */
[----:B------:R-:W-:-:S03]  /*0130*/  UISETP.NE.AND UP1, UPT, UR6, URZ, UPT ;  /* 0x000000ff0600728c */ /* 0x000fc6000bf25270 */
[----:B------:R-:W-:Y:S08]  /*0140*/  BRA.U !UP0, `(.L_x_371) ;  /* 0x0000000108f07547 */ /* 0x000ff0000b800000 */
[----:B------:R-:W-:Y:S01]  /*0150*/  ULOP3.LUT UR5, UR5, 0x7ffffff0, URZ, 0xc0, !UPT ;  /* 0x7ffffff005057892 */ /* 0x000fe2000f8ec0ff */
[----:B------:R-:W-:Y:S01]  /*0160*/  HFMA2 R0, -RZ, RZ, 0, 0 ;  /* 0x00000000ff007431 */ /* 0x000fe200000001ff */
[----:B------:R-:W-:Y:S01]  /*0170*/  MOV R6, RZ ;  /* 0x000000ff00067202 */ /* 0x000fe20000000f00 */
[----:B------:R-:W0:Y:S03]  /*0180*/  LDCU UR4, c[0x0][0x3b8] ;  /* 0x00007700ff0477ac */ /* 0x000e260008000800 */
[----:B------:R-:W-:-:S07]  /*0190*/  MOV R5, UR5 ;  /* 0x0000000500057c02 */ /* 0x000fce0008000f00 */
.L_x_372:
[----:B------:R-:W1:Y:S01]  /*01a0*/  LDC.64 R2, c[0x0][0x380] ;  /* 0x0000e000ff027b82 */ /* 0x000e620000000a00 */
[----:B0-----:R-:W-:Y:S02]  /*01b0*/  UMOV UR5, UR4 ;  /* 0x0000000400057c82 */ /* 0x001fe40008000000 */
[----:B------:R-:W-:-:S04]  /*01c0*/  IMAD R7, R18, UR5, R6 ;  /* 0x0000000512077c24 */ /* 0x000fc8000f8e0206 */
[----:B-1----:R-:W-:-:S05]  /*01d0*/  IMAD.WIDE R2, R7, 0x4, R2 ;  /* 0x0000000407027825 */ /* 0x002fca00078e0202 */
[----:B------:R-:W2:Y:S04]  /*01e0*/  LDG.E.CONSTANT R21, desc[UR8][R2.64] ;  /* 0x0000000802157981 */ /* 0x000ea8000c1e9900 */
[----:B------:R-:W3:Y:S04]  /*01f0*/  LDG.E.CONSTANT R23, desc[UR8][R2.64+0x4] ;  /* 0x0000040802177981 */ /* 0x000ee8000c1e9900 */
        /* <DEDUP_REMOVED lines=16> */
[C---:B--2---:R-:W-:Y:S01]  /*0300*/  FADD R4, R21.reuse, R4 ;  /* 0x0000000415047221 */ /* 0x044fe20000000000 */
[----:B------:R-:W-:-:S03]  /*0310*/  FFMA R0, R21, R21, R0 ;  /* 0x0000001515007223 */ /* 0x000fc60000000000 */
[----:B---3--:R-:W-:Y:S01]  /*0320*/  FADD R4, R4, R23 ;  /* 0x0000001704047221 */ /* 0x008fe20000000000 */
[----:B------:R-:W-:-:S03]  /*0330*/  FFMA R0, R23, R23, R0 ;  /* 0x0000001717007223 */ /* 0x000fc60000000000 */
[----:B----4-:R-:W-:Y:S01]  /*0340*/  FADD R4, R4, R25 ;  /* 0x0000001904047221 */ /* 0x010fe20000000000 */
[----:B------:R-:W-:-:S03]  /*0350*/  FFMA R0, R25, R25, R0 ;  /* 0x0000001919007223 */ /* 0x000fc60000000000 */
[----:B-----5:R-:W-:Y:S01]  /*0360*/  FADD R4, R4, R19 ;  /* 0x0000001304047221 */ /* 0x020fe20000000000 */
[----:B------:R-:W-:-:S03]  /*0370*/  FFMA R0, R19, R19, R0 ;  /* 0x0000001313007223 */ /* 0x000fc60000000000 */
[----:B------:R-:W-:Y:S01]  /*0380*/  FADD R19, R4, R17 ;  /* 0x0000001104137221 */ /* 0x000fe20000000000 */
[----:B------:R-:W-:-:S03]  /*0390*/  FFMA R17, R17, R17, R0 ;  /* 0x0000001111117223 */ /* 0x000fc60000000000 */
[----:B------:R-:W-:Y:S01]  /*03a0*/  FADD R0, R19, R16 ;  /* 0x0000001013007221 */ /* 0x000fe20000000000 */
[----:B------:R-:W-:-:S03]  /*03b0*/  FFMA R16, R16, R16, R17 ;  /* 0x0000001010107223 */ /* 0x000fc60000000011 */
[----:B0-----:R-:W-:Y:S01]  /*03c0*/  FADD R3, R0, R15 ;  /* 0x0000000f00037221 */ /* 0x001fe20000000000 */
[----:B------:R-:W-:-:S03]  /*03d0*/  FFMA R15, R15, R15, R16 ;  /* 0x0000000f0f0f7223 */ /* 0x000fc60000000010 */
[----:B------:R-:W-:Y:S01]  /*03e0*/  FADD R0, R3, R14 ;  /* 0x0000000e03007221 */ /* 0x000fe20000000000 */
        /* <DEDUP_REMOVED lines=16> */
[----:B------:R-:W-:Y:S01]  /*04f0*/  FFMA R0, R20, R20, R7 ;  /* 0x0000001414007223 */ /* 0x000fe20000000007 */
[----:B------:R-:W-:Y:S06]  /*0500*/  @P0 BRA `(.L_x_372) ;  /* 0xfffffffc00240947 */ /* 0x000fec000383ffff */
.L_x_371:
[----:B------:R-:W-:Y:S05]  /*0510*/  BRA.U !UP1, `(.L_x_370) ;  /* 0x0000000509087547 */ /* 0x000fea000b800000 */
[----:B------:R-:W-:Y:S02]  /*0520*/  UISETP.GE.U32.AND UP0, UPT, UR6, 0x8, UPT ;  /* 0x000000080600788c */ /* 0x000fe4000bf06070 */
[----:B------:R-:W-:-:S04]  /*0530*/  ULOP3.LUT UR4, UR5, 0x7, URZ, 0xc0, !UPT ;  /* 0x0000000705047892 */ /* 0x000fc8000f8ec0ff */
[----:B------:R-:W-:-:S03]  /*0540*/  UISETP.NE.AND UP1, UPT, UR4, URZ, UPT ;  /* 0x000000ff0400728c */ /* 0x000fc6000bf25270 */
[----:B------:R-:W-:Y:S08]  /*0550*/  BRA.U !UP0, `(.L_x_373) ;  /* 0x0000000108707547 */ /* 0x000ff0000b800000 */
[----:B------:R-:W0:Y:S01]  /*0560*/  LDC.64 R2, c[0x0][0x380] ;  /* 0x0000e000ff027b82 */ /* 0x000e220000000a00 */
[----:B------:R-:W-:-:S04]  /*0570*/  IMAD R7, R18, UR5, R5 ;  /* 0x0000000512077c24 */ /* 0x000fc8000f8e0205 */
[----:B0-----:R-:W-:-:S05]  /*0580*/  IMAD.WIDE R2, R7, 0x4, R2 ;  /* 0x0000000407027825 */ /* 0x001fca00078e0202 */
[----:B------:R-:W2:Y:S04]  /*0590*/  LDG.E.CONSTANT R7, desc[UR8][R2.64] ;  /* 0x0000000802077981 */ /* 0x000ea8000c1e9900 */
[----:B------:R-:W3:Y:S04]  /*05a0*/  LDG.E.CONSTANT R9, desc[UR8][R2.64+0x4] ;  /* 0x0000040802097981 */ /* 0x000ee8000c1e9900 */
[----:B------:R-:W4:Y:S04]  /*05b0*/  LDG.E.CONSTANT R11, desc[UR8][R2.64+0x8] ;  /* 0x00000808020b7981 */ /* 0x000f28000c1e9900 */
[----:B------:R-:W5:Y:S04]  /*05c0*/  LDG.E.CONSTANT R13, desc[UR8][R2.64+0xc] ;  /* 0x00000c08020d7981 */ /* 0x000f68000c1e9900 */
[----:B------:R-:W5:Y:S04]  /*05d0*/  LDG.E.CONSTANT R15, desc[UR8][R2.64+0x10] ;  /* 0x00001008020f7981 */ /* 0x000f68000c1e9900 */
[----:B------:R-:W5:Y:S04]  /*05e0*/  LDG.E.CONSTANT R17, desc[UR8][R2.64+0x14] ;  /* 0x0000140802117981 */ /* 0x000f68000c1e9900 */
[----:B------:R-:W5:Y:S04]  /*05f0*/  LDG.E.CONSTANT R19, desc[UR8][R2.64+0x18] ;  /* 0x0000180802137981 */ /* 0x000f68000c1e9900 */
[----:B------:R-:W5:Y:S01]  /*0600*/  LDG.E.CONSTANT R21, desc[UR8][R2.64+0x1c] ;  /* 0x00001c0802157981 */ /* 0x000f62000c1e9900 */
[----:B------:R-:W-:Y:S01]  /*0610*/  IADD3 R5, PT, PT, R5, 0x8, RZ ;  /* 0x0000000805057810 */ /* 0x000fe20007ffe0ff */
[----:B--2---:R-:W-:Y:S01]  /*0620*/  FADD R4, R4, R7 ;  /* 0x0000000704047221 */ /* 0x004fe20000000000 */
        /* <DEDUP_REMOVED lines=14> */
[----:B------:R-:W-:-:S07]  /*0710*/  FFMA R0, R21, R21, R0 ;  /* 0x0000001515007223 */ /* 0x000fce0000000000 */
.L_x_373:
        /* <DEDUP_REMOVED lines=20> */
[----:B------:R-:W-:-:S07]  /*0860*/  FFMA R0, R13, R13, R0 ;  /* 0x0000000d0d007223 */ /* 0x000fce0000000000 */
.L_x_374:
[----:B------:R-:W-:Y:S05]  /*0870*/  BRA.U !UP1, `(.L_x_370) ;  /* 0x0000000109307547 */ /* 0x000fea000b800000 */
[----:B------:R-:W0:Y:S01]  /*0880*/  LDC.64 R6, c[0x0][0x380] ;  /* 0x0000e000ff067b82 */ /* 0x000e220000000a00 */
[----:B------:R-:W1:Y:S01]  /*0890*/  LDCU UR5, c[0x0][0x3b8] ;  /* 0x00007700ff0577ac */ /* 0x000e620008000800 */
[----:B------:R-:W-:-:S05]  /*08a0*/  UMOV UR4, URZ ;  /* 0x000000ff00047c82 */ /* 0x000fca0008000000 */
.L_x_375:
[----:B-1----:R-:W-:-:S04]  /*08b0*/  IMAD R3, R18, UR5, R5 ;  /* 0x0000000512037c24 */ /* 0x002fc8000f8e0205 */
[----:B0-----:R-:W-:-:S06]  /*08c0*/  IMAD.WIDE R2, R3, 0x4, R6 ;  /* 0x0000000403027825 */ /* 0x001fcc00078e0206 */
[----:B------:R-:W2:Y:S01]  /*08d0*/  LDG.E.CONSTANT R3, desc[UR8][R2.64] ;  /* 0x0000000802037981 */ /* 0x000ea2000c1e9900 */
[----:B------:R-:W-:Y:S01]  /*08e0*/  UIADD3 UR4, UPT, UPT, UR4, 0x1, URZ ;  /* 0x0000000104047890 */ /* 0x000fe2000fffe0ff */
[----:B------:R-:W-:-:S03]  /*08f0*/  IADD3 R5, PT, PT, R5, 0x1, RZ ;  /* 0x0000000105057810 */ /* 0x000fc60007ffe0ff */
[----:B------:R-:W-:Y:S01]  /*0900*/  UISETP.NE.AND UP0, UPT, UR4, UR6, UPT ;  /* 0x000000060400728c */ /* 0x000fe2000bf05270 */
[C---:B--2---:R-:W-:Y:S01]  /*0910*/  FADD R4, R3.reuse, R4 ;  /* 0x0000000403047221 */ /* 0x044fe20000000000 */
[----:B------:R-:W-:-:S07]  /*0920*/  FFMA R0, R3, R3, R0 ;  /* 0x0000000303007223 */ /* 0x000fce0000000000 */
[----:B------:R-:W-:Y:S05]  /*0930*/  BRA.U UP0, `(.L_x_375) ;  /* 0xfffffffd00dc7547 */ /* 0x000fea000b83ffff */
.L_x_370:
[----:B------:R-:W0:Y:S01]  /*0940*/  SHFL.DOWN PT, R3, R4, 0x10, 0x1f ;  /* 0x0a001f0004037f89 */ /* 0x000e2200000e0000 */
[----:B------:R-:W-:Y:S01]  /*0950*/  I2FP.F32.S32 R8, UR5 ;  /* 0x0000000500087c45 */ /* 0x000fe20008201400 */
[----:B------:R-:W-:Y:S02]  /*0960*/  UISETP.GE.AND UP0, UPT, UR5, 0x1, UPT ;  /* 0x000000010500788c */ /* 0x000fe4000bf06270 */
[----:B------:R-:W1:Y:S01]  /*0970*/  SHFL.DOWN PT, R5, R0, 0x10, 0x1f ;  /* 0x0a001f0000057f89 */ /* 0x000e6200000e0000 */
[----:B0-----:R-:W-:Y:S01]  /*0980*/  FADD R3, R3, R4 ;  /* 0x0000000403037221 */ /* 0x001fe20000000000 */
[----:B-1----:R-:W-:-:S04]  /*0990*/  FADD R5, R5, R0 ;  /* 0x0000000005057221 */ /* 0x002fc80000000000 */
[----:B------:R-:W0:Y:S04]  /*09a0*/  SHFL.DOWN PT, R2, R3, 0x8, 0x1f ;  /* 0x09001f0003027f89 */ /* 0x000e2800000e0000 */
        /* <DEDUP_REMOVED lines=13> */
[----:B0-----:R-:W-:Y:S02]  /*0a80*/  FADD R5, R4, R11 ;  /* 0x0000000b04057221 */ /* 0x001fe40000000000 */
[----:B------:R-:W0:Y:S01]  /*0a90*/  MUFU.RCP R11, R8 ;  /* 0x00000008000b7308 */ /* 0x000e220000001000 */
[----:B-1----:R-:W-:-:S03]  /*0aa0*/  FADD R0, R3, R0 ;  /* 0x0000000003007221 */ /* 0x002fc60000000000 */
[----:B------:R-:W1:Y:S04]  /*0ab0*/  SHFL.IDX PT, R5, R5, RZ, 0x1f ;  /* 0x00001fff05057589 */ /* 0x000e6800000e0000 */
[----:B------:R-:W2:Y:S01]  /*0ac0*/  SHFL.IDX PT, R0, R0, RZ, 0x1f ;  /* 0x00001fff00007589 */ /* 0x000ea200000e0000 */
[----:B0-----:R-:W-:-:S04]  /*0ad0*/  FFMA R2, -R8, R11, 1 ;  /* 0x3f80000008027423 */ /* 0x001fc8000000010b */
[----:B------:R-:W-:Y:S01]  /*0ae0*/  FFMA R2, R11, R2, R11 ;  /* 0x000000020b027223 */ /* 0x000fe2000000000b */
[----:B-1----:R-:W0:Y:S03]  /*0af0*/  FCHK P0, R5, R8 ;  /* 0x0000000805007302 */ /* 0x002e260000000000 */
[----:B------:R-:W-:-:S04]  /*0b00*/  FFMA R7, R5, R2, RZ ;  /* 0x0000000205077223 */ /* 0x000fc800000000ff */
[----:B------:R-:W-:-:S04]  /*0b10*/  FFMA R3, -R8, R7, R5 ;  /* 0x0000000708037223 */ /* 0x000fc80000000105 */
[----:B------:R-:W-:Y:S01]  /*0b20*/  FFMA R2, R2, R3, R7 ;  /* 0x0000000302027223 */ /* 0x000fe20000000007 */
[----:B0-2---:R-:W-:Y:S06]  /*0b30*/  @!P0 BRA `(.L_x_376) ;  /* 0x00000000000c8947 */ /* 0x005fec0003800000 */
[----:B------:R-:W-:-:S07]  /*0b40*/  MOV R10, 0xb60 ;  /* 0x00000b60000a7802 */ /* 0x000fce0000000f00 */
[----:B------:R-:W-:Y:S05]  /*0b50*/  CALL.REL.NOINC `($__internal_7_$__cuda_sm3x_div_rn_noftz_f32_slowpath) ;  /* 0x0000001400f47944 */ /* 0x000fea0003c00000 */
[----:B------:R-:W-:-:S07]  /*0b60*/  MOV R2, R5 ;  /* 0x0000000500027202 */ /* 0x000fce0000000f00 */
.L_x_376:
[----:B------:R-:W0:Y:S08]  /*0b70*/  MUFU.RCP R3, R8 ;  /* 0x0000000800037308 */ /* 0x000e300000001000 */
[----:B------:R-:W1:Y:S01]  /*0b80*/  FCHK P0, R0, R8 ;  /* 0x0000000800007302 */ /* 0x000e620000000000 */
[----:B0-----:R-:W-:-:S04]  /*0b90*/  FFMA R4, -R8, R3, 1 ;  /* 0x3f80000008047423 */ /* 0x001fc80000000103 */
[----:B------:R-:W-:-:S04]  /*0ba0*/  FFMA R6, R3, R4, R3 ;  /* 0x0000000403067223 */ /* 0x000fc80000000003 */
[----:B------:R-:W-:-:S04]  /*0bb0*/  FFMA R3, R0, R6, RZ ;  /* 0x0000000600037223 */ /* 0x000fc800000000ff */
[----:B------:R-:W-:-:S04]  /*0bc0*/  FFMA R4, -R8, R3, R0 ;  /* 0x0000000308047223 */ /* 0x000fc80000000100 */
[----:B------:R-:W-:Y:S01]  /*0bd0*/  FFMA R3, R6, R4, R3 ;  /* 0x0000000406037223 */ /* 0x000fe20000000003 */
[----:B-1----:R-:W-:Y:S06]  /*0be0*/  @!P0 BRA `(.L_x_377) ;  /* 0x0000000000108947 */ /* 0x002fec0003800000 */
[----:B------:R-:W-:Y:S02]  /*0bf0*/  MOV R5, R0 ;  /* 0x0000000000057202 */ /* 0x000fe40000000f00 */
[----:B------:R-:W-:-:S07]  /*0c00*/  MOV R10, 0xc20 ;  /* 0x00000c20000a7802 */ /* 0x000fce0000000f00 */
[----:B------:R-:W-:Y:S05]  /*0c10*/  CALL.REL.NOINC `($__internal_7_$__cuda_sm3x_div_rn_noftz_f32_slowpath) ;  /* 0x0000001400c47944 */ /* 0x000fea0003c00000 */
[----:B------:R-:W-:-:S07]  /*0c20*/  MOV R3, R5 ;  /* 0x0000000500037202 */ /* 0x000fce0000000f00 */
.L_x_377:
[----:B------:R-:W-:Y:S05]  /*0c30*/  BRA.U !UP0, `(.L_x_378) ;  /* 0x0000000908b07547 */ /* 0x000fea000b800000 */
[----:B------:R-:W0:Y:S01]  /*0c40*/  LDCU UR4, c[0x0][0x3bc] ;  /* 0x00007780ff0477ac */ /* 0x000e220008000800 */
[----:B------:R-:W-:Y:S01]  /*0c50*/  FFMA R3, -R2, R2, R3 ;  /* 0x0000000202037223 */ /* 0x000fe20000000103 */
[----:B------:R-:W1:Y:S03]  /*0c60*/  LDCU UR7, c[0x0][0x3b8] ;  /* 0x00007700ff0777ac */ /* 0x000e660008000800 */
[----:B0-----:R-:W-:Y:S01]  /*0c70*/  FADD R4, R3, UR4 ;  /* 0x0000000403047e21 */ /* 0x001fe20008000000 */
[----:B------:R-:W-:Y:S01]  /*0c80*/  HFMA2 R3, -RZ, RZ, 0, 0 ;  /* 0x00000000ff037431 */ /* 0x000fe200000001ff */
[----:B-1----:R-:W-:-:S03]  /*0c90*/  UISETP.GE.U32.AND UP0, UPT, UR7, 0x8, UPT ;  /* 0x000000080700788c */ /* 0x002fc6000bf06070 */
[----:B------:R-:W-:Y:S01]  /*0ca0*/  FSETP.GEU.AND P0, PT, |R4|, 1.175494350822287508e-38, PT ;  /* 0x008000000400780b */ /* 0x000fe20003f0e200 */
[----:B------:R-:W-:-:S04]  /*0cb0*/  ULOP3.LUT UR10, UR7, 0x7, URZ, 0xc0, !UPT ;  /* 0x00000007070a7892 */ /* 0x000fc8000f8ec0ff */
[----:B------:R-:W-:-:S08]  /*0cc0*/  UISETP.NE.AND UP1, UPT, UR10, URZ, UPT ;  /* 0x000000ff0a00728c */ /* 0x000fd0000bf25270 */
[----:B------:R-:W-:-:S04]  /*0cd0*/  @!P0 FMUL R4, R4, 16777216 ;  /* 0x4b80000004048820 */ /* 0x000fc80000400000 */
[----:B------:R-:W0:Y:S02]  /*0ce0*/  MUFU.RSQ R0, R4 ;  /* 0x0000000400007308 */ /* 0x000e240000001400 */
[----:B0-----:R-:W-:Y:S01]  /*0cf0*/  @!P0 FMUL R0, R0, 4096 ;  /* 0x4580000000008820 */ /* 0x001fe20000400000 */
[----:B------:R-:W-:Y:S06]  /*0d00*/  BRA.U !UP0, `(.L_x_379) ;  /* 0x00000005080c7547 */ /* 0x000fec000b800000 */
[----:B------:R-:W0:Y:S01]  /*0d10*/  S2UR UR5, SR_CgaCtaId ;  /* 0x00000000000579c3 */ /* 0x000e220000008800 */
[----:B------:R-:W-:Y:S01]  /*0d20*/  ULOP3.LUT UR6, UR7, 0x7ffffff8, URZ, 0xc0, !UPT ;  /* 0x7ffffff807067892 */ /* 0x000fe2000f8ec0ff */
[----:B------:R-:W-:Y:S01]  /*0d30*/  MOV R12, RZ ;  /* 0x000000ff000c7202 */ /* 0x000fe20000000f00 */
[----:B------:R-:W-:-:S04]  /*0d40*/  UMOV UR4, 0x400 ;  /* 0x0000040000047882 */ /* 0x000fc80000000000 */
[----:B------:R-:W-:Y:S01]  /*0d50*/  MOV R3, UR6 ;  /* 0x0000000600037c02 */ /* 0x000fe20008000f00 */
[----:B0-----:R-:W-:-:S12]  /*0d60*/  ULEA UR4, UR5, UR4, 0x18 ;  /* 0x0000000405047291 */ /* 0x001fd8000f8ec0ff */
.L_x_380:
[----:B0-----:R-:W0:Y:S01]  /*0d70*/  LDC.64 R6, c[0x0][0x380] ;  /* 0x0000e000ff067b82 */ /* 0x001e220000000a00 */
[----:B------:R-:W-:-:S07]  /*0d80*/  IMAD R5, R18, UR7, R12 ;  /* 0x0000000712057c24 */ /* 0x000fce000f8e020c */
[----:B------:R-:W1:Y:S08]  /*0d90*/  LDC.64 R10, c[0x0][0x388] ;  /* 0x0000e200ff0a7b82 */ /* 0x000e700000000a00 */
[----:B------:R-:W2:Y:S01]  /*0da0*/  LDC.64 R8, c[0x0][0x390] ;  /* 0x0000e400ff087b82 */ /* 0x000ea20000000a00 */
[----:B0-----:R-:W-:-:S05]  /*0db0*/  IMAD.WIDE R6, R5, 0x4, R6 ;  /* 0x0000000405067825 */ /* 0x001fca00078e0206 */
[----:B------:R-:W3:Y:S01]  /*0dc0*/  LDG.E.CONSTANT R13, desc[UR8][R6.64] ;  /* 0x00000008060d7981 */ /* 0x000ee2000c1e9900 */
[----:B-1----:R-:W-:-:S03]  /*0dd0*/  IMAD.WIDE.U32 R10, R12, 0x4, R10 ;  /* 0x000000040c0a7825 */ /* 0x002fc600078e000a */
[----:B------:R-:W4:Y:S04]  /*0de0*/  LDG.E.CONSTANT R19, desc[UR8][R6.64+0x4] ;  /* 0x0000040806137981 */ /* 0x000f28000c1e9900 */
[----:B------:R-:W5:Y:S01]  /*0df0*/  LDG.E.CONSTANT R15, desc[UR8][R10.64] ;  /* 0x000000080a0f7981 */ /* 0x000f62000c1e9900 */
[----:B--2---:R-:W-:-:S03]  /*0e00*/  IMAD.WIDE.U32 R8, R12, 0x4, R8 ;  /* 0x000000040c087825 */ /* 0x004fc600078e0008 */
[----:B------:R-:W2:Y:S04]  /*0e10*/  LDG.E.CONSTANT R5, desc[UR8][R10.64+0x4] ;  /* 0x000004080a057981 */ /* 0x000ea8000c1e9900 */
[----:B------:R-:W5:Y:S04]  /*0e20*/  LDG.E.CONSTANT R17, desc[UR8][R8.64] ;  /* 0x0000000808117981 */ /* 0x000f68000c1e9900 */
[----:B------:R-:W2:Y:S04]  /*0e30*/  LDG.E.CONSTANT R14, desc[UR8][R8.64+0x4] ;  /* 0x00000408080e7981 */ /* 0x000ea8000c1e9900 */
        /* <DEDUP_REMOVED lines=11> */
[----:B------:R-:W2:Y:S01]  /*0ef0*/  LDG.E.CONSTANT R33, desc[UR8][R8.64+0x1c] ;  /* 0x00001c0808217981 */ /* 0x000ea2000c1e9900 */
[----:B---3--:R-:W-:-:S04]  /*0f00*/  FADD R13, R13, -R2 ;  /* 0x800000020d0d7221 */ /* 0x008fc80000000000 */
[----:B------:R-:W-:Y:S01]  /*0f10*/  FMUL R4, R0, R13 ;  /* 0x0000000d00047220 */ /* 0x000fe20000400000 */
[----:B----4-:R-:W-:Y:S01]  /*0f20*/  FADD R19, R19, -R2 ;  /* 0x8000000213137221 */ /* 0x010fe20000000000 */
[----:B------:R-:W3:Y:S02]  /*0f30*/  LDG.E.CONSTANT R13, desc[UR8][R6.64+0x14] ;  /* 0x00001408060d7981 */ /* 0x000ee4000c1e9900 */
[----:B-----5:R-:W-:Y:S02]  /*0f40*/  FFMA R4, R4, R15, R17 ;  /* 0x0000000f04047223 */ /* 0x020fe40000000011 */
[----:B------:R-:W4:Y:S01]  /*0f50*/  LDG.E.CONSTANT R17, desc[UR8][R6.64+0x10] ;  /* 0x0000100806117981 */ /* 0x000f22000c1e9900 */
[----:B------:R-:W-:-:S03]  /*0f60*/  FMUL R21, R0, R19 ;  /* 0x0000001300157220 */ /* 0x000fc60000400000 */
[----:B------:R0:W5:Y:S04]  /*0f70*/  LDG.E.CONSTANT R15, desc[UR8][R6.64+0x18] ;  /* 0x00001808060f7981 */ /* 0x000168000c1e9900 */
[----:B------:R-:W5:Y:S01]  /*0f80*/  LDG.E.CONSTANT R19, desc[UR8][R8.64+0xc] ;  /* 0x00000c0808137981 */ /* 0x000f62000c1e9900 */
[----:B--2---:R-:W-:-:S03]  /*0f90*/  FFMA R5, R21, R5, R14 ;  /* 0x0000000515057223 */ /* 0x004fc6000000000e */
[----:B------:R1:W2:Y:S04]  /*0fa0*/  LDG.E.CONSTANT R14, desc[UR8][R10.64+0x18] ;  /* 0x000018080a0e7981 */ /* 0x0002a8000c1e9900 */
[----:B------:R5:W2:Y:S01]  /*0fb0*/  LDG.E.CONSTANT R21, desc[UR8][R8.64+0x18] ;  /* 0x0000180808157981 */ /* 0x000aa2000c1e9900 */
[--C-:B------:R-:W-:Y:S01]  /*0fc0*/  FADD R29, R29, -R2.reuse ;  /* 0x800000021d1d7221 */ /* 0x100fe20000000000 */
[--C-:B------:R-:W-:Y:S01]  /*0fd0*/  FADD R27, R27, -R2.reuse ;  /* 0x800000021b1b7221 */ /* 0x100fe20000000000 */
[----:B------:R-:W-:Y:S02]  /*0fe0*/  FADD R23, R23, -R2 ;  /* 0x8000000217177221 */ /* 0x000fe40000000000 */
[C---:B0-----:R-:W-:Y:S01]  /*0ff0*/  FMUL R6, R0.reuse, R29 ;  /* 0x0000001d00067220 */ /* 0x041fe20000400000 */
[----:B------:R-:W-:-:S03]  /*1000*/  FMUL R28, R0, R27 ;  /* 0x0000001b001c7220 */ /* 0x000fc60000400000 */
[----:B------:R-:W-:Y:S01]  /*1010*/  FFMA R6, R6, R26, R25 ;  /* 0x0000001a06067223 */ /* 0x000fe20000000019 */
[--C-:B---3--:R-:W-:Y:S01]  /*1020*/  FADD R13, R13, -R2.reuse ;  /* 0x800000020d0d7221 */ /* 0x108fe20000000000 */
[----:B----4-:R-:W-:-:S04]  /*1030*/  FADD R17, R17, -R2 ;  /* 0x8000000211117221 */ /* 0x010fc80000000000 */
[----:B-1----:R-:W-:Y:S01]  /*1040*/  FMUL R10, R0, R17 ;  /* 0x00000011000a7220 */ /* 0x002fe20000400000 */
[----:B-----5:R-:W-:Y:S01]  /*1050*/  FADD R15, R15, -R2 ;  /* 0x800000020f0f7221 */ /* 0x020fe20000000000 */
[----:B------:R-:W-:Y:S02]  /*1060*/  FFMA R7, R28, R22, R19 ;  /* 0x000000161c077223 */ /* 0x000fe40000000013 */
[----:B------:R-:W-:Y:S01]  /*1070*/  FFMA R8, R10, R24, R35 ;  /* 0x000000180a087223 */ /* 0x000fe20000000023 */
[C---:B------:R-:W-:Y:S01]  /*1080*/  FMUL R22, R0.reuse, R13 ;  /* 0x0000000d00167220 */ /* 0x040fe20000400000 */
[C---:B------:R-:W-:Y:S01]  /*1090*/  FMUL R26, R0.reuse, R15 ;  /* 0x0000000f001a7220 */ /* 0x040fe20000400000 */
[----:B------:R-:W-:Y:S01]  /*10a0*/  FMUL R24, R0, R23 ;  /* 0x0000001700187220 */ /* 0x000fe20000400000 */
[----:B------:R-:W-:Y:S01]  /*10b0*/  LEA R13, R12, UR4, 0x2 ;  /* 0x000000040c0d7c11 */ /* 0x000fe2000f8e10ff */
[----:B------:R-:W-:Y:S01]  /*10c0*/  FFMA R9, R22, R20, R31 ;  /* 0x0000001416097223 */ /* 0x000fe2000000001f */
[----:B--2---:R-:W-:Y:S01]  /*10d0*/  FFMA R10, R26, R14, R21 ;  /* 0x0000000e1a0a7223 */ /* 0x004fe20000000015 */
[----:B------:R-:W-:-:S02]  /*10e0*/  FFMA R11, R24, R16, R33 ;  /* 0x00000010180b7223 */ /* 0x000fc40000000021 */
[----:B------:R0:W-:Y:S01]  /*10f0*/  STS.128 [R13], R4 ;  /* 0x000000040d007388 */ /* 0x0001e20000000c00 */
[----:B------:R-:W-:-:S03]  /*1100*/  IADD3 R12, PT, PT, R12, 0x8, RZ ;  /* 0x000000080c0c7810 */ /* 0x000fc60007ffe0ff */
[----:B------:R0:W-:Y:S01]  /*1110*/  STS.128 [R13+0x10], R8 ;  /* 0x000010080d007388 */ /* 0x0001e20000000c00 */
[----:B------:R-:W-:-:S13]  /*1120*/  ISETP.NE.AND P0, PT, R12, R3, PT ;  /* 0x000000030c00720c */ /* 0x000fda0003f05270 */
[----:B------:R-:W-:Y:S05]  /*1130*/  @P0 BRA `(.L_x_380) ;  /* 0xfffffffc000c0947 */ /* 0x000fea000383ffff */
.L_x_379:
[----:B------:R-:W-:Y:S05]  /*1140*/  BRA.U !UP1, `(.L_x_378) ;  /* 0x00000005096c7547 */ /* 0x000fea000b800000 */
[----:B------:R-:W-:Y:S02]  /*1150*/  UISETP.GE.U32.AND UP0, UPT, UR10, 0x4, UPT ;  /* 0x000000040a00788c */ /* 0x000fe4000bf06070 */
[----:B------:R-:W-:-:S04]  /*1160*/  ULOP3.LUT UR5, UR7, 0x3, URZ, 0xc0, !UPT ;  /* 0x0000000307057892 */ /* 0x000fc8000f8ec0ff */
[----:B------:R-:W-:-:S03]  /*1170*/  UISETP.NE.AND UP1, UPT, UR5, URZ, UPT ;  /* 0x000000ff0500728c */ /* 0x000fc6000bf25270 */
[----:B------:R-:W-:Y:S08]  /*1180*/  BRA.U !UP0, `(.L_x_381) ;  /* 0x0000000108987547 */ /* 0x000ff0000b800000 */
[----:B------:R-:W1:Y:S01]  /*1190*/  LDC.64 R16, c[0x0][0x380] ;  /* 0x0000e000ff107b82 */ /* 0x000e620000000a00 */
[----:B0-----:R-:W-:-:S07]  /*11a0*/  IMAD R9, R18, UR7, R3 ;  /* 0x0000000712097c24 */ /* 0x001fce000f8e0203 */
[----:B------:R-:W0:Y:S08]  /*11b0*/  LDC.64 R4, c[0x0][0x388] ;  /* 0x0000e200ff047b82 */ /* 0x000e300000000a00 */
[----:B------:R-:W2:Y:S01]  /*11c0*/  LDC.64 R6, c[0x0][0x390] ;  /* 0x0000e400ff067b82 */ /* 0x000ea20000000a00 */
[----:B-1----:R-:W-:-:S05]  /*11d0*/  IMAD.WIDE R16, R9, 0x4, R16 ;  /* 0x0000000409107825 */ /* 0x002fca00078e0210 */
[----:B------:R-:W3:Y:S01]  /*11e0*/  LDG.E.CONSTANT R19, desc[UR8][R16.64] ;  /* 0x0000000810137981 */ /* 0x000ee2000c1e9900 */
[----:B0-----:R-:W-:-:S03]  /*11f0*/  IMAD.WIDE.U32 R4, R3, 0x4, R4 ;  /* 0x0000000403047825 */ /* 0x001fc600078e0004 */
[----:B------:R-:W4:Y:S04]  /*1200*/  LDG.E.CONSTANT R21, desc[UR8][R16.64+0x4] ;  /* 0x0000040810157981 */ /* 0x000f28000c1e9900 */
[----:B------:R-:W5:Y:S04]  /*1210*/  LDG.E.CONSTANT R23, desc[UR8][R16.64+0x8] ;  /* 0x0000080810177981 */ /* 0x000f68000c1e9900 */
[----:B------:R-:W5:Y:S01]  /*1220*/  LDG.E.CONSTANT R25, desc[UR8][R16.64+0xc] ;  /* 0x00000c0810197981 */ /* 0x000f62000c1e9900 */
[----:B--2---:R-:W-:-:S03]  /*1230*/  IMAD.WIDE.U32 R6, R3, 0x4, R6 ;  /* 0x0000000403067825 */ /* 0x004fc600078e0006 */
[----:B------:R-:W2:Y:S04]  /*1240*/  LDG.E.CONSTANT R15, desc[UR8][R4.64] ;  /* 0x00000008040f7981 */ /* 0x000ea8000c1e9900 */
[----:B------:R-:W2:Y:S04]  /*1250*/  LDG.E.CONSTANT R13, desc[UR8][R4.64+0x4] ;  /* 0x00000408040d7981 */ /* 0x000ea8000c1e9900 */
[----:B------:R-:W2:Y:S04]  /*1260*/  LDG.E.CONSTANT R14, desc[UR8][R6.64] ;  /* 0x00000008060e7981 */ /* 0x000ea8000c1e9900 */
[----:B------:R-:W2:Y:S04]  /*1270*/  LDG.E.CONSTANT R11, desc[UR8][R4.64+0x8] ;  /* 0x00000808040b7981 */ /* 0x000ea8000c1e9900 */
[----:B------:R-:W2:Y:S04]  /*1280*/  LDG.E.CONSTANT R10, desc[UR8][R6.64+0x4] ;  /* 0x00000408060a7981 */ /* 0x000ea8000c1e9900 */
[----:B------:R-:W2:Y:S04]  /*1290*/  LDG.E.CONSTANT R8, desc[UR8][R6.64+0x8] ;  /* 0x0000080806087981 */ /* 0x000ea8000c1e9900 */
[----:B------:R-:W2:Y:S04]  /*12a0*/  LDG.E.CONSTANT R9, desc[UR8][R4.64+0xc] ;  /* 0x00000c0804097981 */ /* 0x000ea8000c1e9900 */
[----:B------:R0:W2:Y:S01]  /*12b0*/  LDG.E.CONSTANT R12, desc[UR8][R6.64+0xc] ;  /* 0x00000c08060c7981 */ /* 0x0000a2000c1e9900 */
[----:B------:R-:W1:Y:S01]  /*12c0*/  S2R R27, SR_CgaCtaId ;  /* 0x00000000001b7919 */ /* 0x000e620000008800 */
[----:B------:R-:W-:-:S04]  /*12d0*/  MOV R20, 0x400 ;  /* 0x0000040000147802 */ /* 0x000fc80000000f00 */
[----:B-1----:R-:W-:-:S04]  /*12e0*/  LEA R20, R27, R20, 0x18 ;  /* 0x000000141b147211 */ /* 0x002fc800078ec0ff */
[C---:B0-----:R-:W-:Y:S02]  /*12f0*/  LEA R6, R3.reuse, R20, 0x2 ;  /* 0x0000001403067211 */ /* 0x041fe400078e10ff */
[----:B------:R-:W-:Y:S01]  /*1300*/  IADD3 R3, PT, PT, R3, 0x4, RZ ;  /* 0x0000000403037810 */ /* 0x000fe20007ffe0ff */
[--C-:B---3--:R-:W-:Y:S01]  /*1310*/  FADD R19, R19, -R2.reuse ;  /* 0x8000000213137221 */ /* 0x108fe20000000000 */
[--C-:B----4-:R-:W-:Y:S01]  /*1320*/  FADD R21, R21, -R2.reuse ;  /* 0x8000000215157221 */ /* 0x110fe20000000000 */
[--C-:B-----5:R-:W-:Y:S01]  /*1330*/  FADD R23, R23, -R2.reuse ;  /* 0x8000000217177221 */ /* 0x120fe20000000000 */
[----:B------:R-:W-:Y:S01]  /*1340*/  FADD R25, R25, -R2 ;  /* 0x8000000219197221 */ /* 0x000fe20000000000 */
[C---:B------:R-:W-:Y:S01]  /*1350*/  FMUL R19, R0.reuse, R19 ;  /* 0x0000001300137220 */ /* 0x040fe20000400000 */
[C---:B------:R-:W-:Y:S01]  /*1360*/  FMUL R21, R0.reuse, R21 ;  /* 0x0000001500157220 */ /* 0x040fe20000400000 */
[C---:B------:R-:W-:Y:S01]  /*1370*/  FMUL R23, R0.reuse, R23 ;  /* 0x0000001700177220 */ /* 0x040fe20000400000 */
[----:B------:R-:W-:Y:S01]  /*1380*/  FMUL R25, R0, R25 ;  /* 0x0000001900197220 */ /* 0x000fe20000400000 */
[----:B--2---:R-:W-:Y:S01]  /*1390*/  FFMA R4, R19, R15, R14 ;  /* 0x0000000f13047223 */ /* 0x004fe2000000000e */
[----:B------:R-:W-:Y:S01]  /*13a0*/  FFMA R5, R21, R13, R10 ;  /* 0x0000000d15057223 */ /* 0x000fe2000000000a */
[----:B------:R-:W-:-:S04]  /*13b0*/  FFMA R8, R23, R11, R8 ;  /* 0x0000000b17087223 */ /* 0x000fc80000000008 */
[----:B------:R1:W-:Y:S01]  /*13c0*/  STS.64 [R6], R4 ;  /* 0x0000000406007388 */ /* 0x0003e20000000a00 */
[----:B------:R-:W-:-:S05]  /*13d0*/  FFMA R9, R25, R9, R12 ;  /* 0x0000000919097223 */ /* 0x000fca000000000c */
[----:B------:R1:W-:Y:S02]  /*13e0*/  STS.64 [R6+0x8], R8 ;  /* 0x0000080806007388 */ /* 0x0003e40000000a00 */
.L_x_381:
[----:B------:R-:W-:Y:S05]  /*13f0*/  BRA.U !UP1, `(.L_x_378) ;  /* 0x0000000109c07547 */ /* 0x000fea000b800000 */
[----:B------:R-:W-:Y:S02]  /*1400*/  UISETP.NE.AND UP0, UPT, UR5, 0x1, UPT ;  /* 0x000000010500788c */ /* 0x000fe4000bf05270 */
[----:B------:R-:W-:-:S04]  /*1410*/  ULOP3.LUT UR4, UR7, 0x1, URZ, 0xc0, !UPT ;  /* 0x0000000107047892 */ /* 0x000fc8000f8ec0ff */
[----:B------:R-:W-:-:S03]  /*1420*/  UISETP.NE.U32.AND UP1, UPT, UR4, 0x1, UPT ;  /* 0x000000010400788c */ /* 0x000fc6000bf25070 */
[----:B------:R-:W-:Y:S08]  /*1430*/  BRA.U !UP0, `(.L_x_382) ;  /* 0x0000000108647547 */ /* 0x000ff0000b800000 */
[----:B01----:R-:W0:Y:S01]  /*1440*/  LDC.64 R4, c[0x0][0x380] ;  /* 0x0000e000ff047b82 */ /* 0x003e220000000a00 */
[----:B------:R-:W-:-:S07]  /*1450*/  IMAD R11, R18, UR7, R3 ;  /* 0x00000007120b7c24 */ /* 0x000fce000f8e0203 */
[----:B------:R-:W1:Y:S08]  /*1460*/  LDC.64 R6, c[0x0][0x388] ;  /* 0x0000e200ff067b82 */ /* 0x000e700000000a00 */
[----:B------:R-:W2:Y:S01]  /*1470*/  LDC.64 R8, c[0x0][0x390] ;  /* 0x0000e400ff087b82 */ /* 0x000ea20000000a00 */
[----:B0-----:R-:W-:-:S05]  /*1480*/  IMAD.WIDE R4, R11, 0x4, R4 ;  /* 0x000000040b047825 */ /* 0x001fca00078e0204 */
[----:B------:R-:W3:Y:S04]  /*1490*/  LDG.E.CONSTANT R11, desc[UR8][R4.64] ;  /* 0x00000008040b7981 */ /* 0x000ee8000c1e9900 */
[----:B------:R-:W4:Y:S01]  /*14a0*/  LDG.E.CONSTANT R15, desc[UR8][R4.64+0x4] ;  /* 0x00000408040f7981 */ /* 0x000f22000c1e9900 */
[----:B-1----:R-:W-:-:S05]  /*14b0*/  IMAD.WIDE.U32 R6, R3, 0x4, R6 ;  /* 0x0000000403067825 */ /* 0x002fca00078e0006 */
[----:B------:R-:W5:Y:S01]  /*14c0*/  LDG.E.CONSTANT R10, desc[UR8][R6.64] ;  /* 0x00000008060a7981 */ /* 0x000f62000c1e9900 */
[----:B--2---:R-:W-:-:S03]  /*14d0*/  IMAD.WIDE.U32 R8, R3, 0x4, R8 ;  /* 0x0000000403087825 */ /* 0x004fc600078e0008 */
[----:B------:R-:W2:Y:S04]  /*14e0*/  LDG.E.CONSTANT R16, desc[UR8][R6.64+0x4] ;  /* 0x0000040806107981 */ /* 0x000ea8000c1e9900 */
[----:B------:R-:W5:Y:S04]  /*14f0*/  LDG.E.CONSTANT R12, desc[UR8][R8.64] ;  /* 0x00000008080c7981 */ /* 0x000f68000c1e9900 */
[----:B------:R-:W2:Y:S01]  /*1500*/  LDG.E.CONSTANT R20, desc[UR8][R8.64+0x4] ;  /* 0x0000040808147981 */ /* 0x000ea2000c1e9900 */
[----:B------:R-:W0:Y:S01]  /*1510*/  S2R R14, SR_CgaCtaId ;  /* 0x00000000000e7919 */ /* 0x000e220000008800 */
[----:B------:R-:W-:-:S04]  /*1520*/  MOV R13, 0x400 ;  /* 0x00000400000d7802 */ /* 0x000fc80000000f00 */
[----:B0-----:R-:W-:-:S04]  /*1530*/  LEA R14, R14, R13, 0x18 ;  /* 0x0000000d0e0e7211 */ /* 0x001fc800078ec0ff */
[C---:B------:R-:W-:Y:S02]  /*1540*/  LEA R14, R3.reuse, R14, 0x2 ;  /* 0x0000000e030e7211 */ /* 0x040fe400078e10ff */
[----:B------:R-:W-:Y:S01]  /*1550*/  IADD3 R3, PT, PT, R3, 0x2, RZ ;  /* 0x0000000203037810 */ /* 0x000fe20007ffe0ff */
[--C-:B---3--:R-:W-:Y:S01]  /*1560*/  FADD R11, R11, -R2.reuse ;  /* 0x800000020b0b7221 */ /* 0x108fe20000000000 */
[----:B----4-:R-:W-:-:S03]  /*1570*/  FADD R15, R15, -R2 ;  /* 0x800000020f0f7221 */ /* 0x010fc60000000000 */
[C---:B------:R-:W-:Y:S01]  /*1580*/  FMUL R11, R0.reuse, R11 ;  /* 0x0000000b000b7220 */ /* 0x040fe20000400000 */
[----:B------:R-:W-:-:S03]  /*1590*/  FMUL R15, R0, R15 ;  /* 0x0000000f000f7220 */ /* 0x000fc60000400000 */
[----:B-----5:R-:W-:Y:S01]  /*15a0*/  FFMA R10, R11, R10, R12 ;  /* 0x0000000a0b0a7223 */ /* 0x020fe2000000000c */
[----:B--2---:R-:W-:-:S05]  /*15b0*/  FFMA R11, R15, R16, R20 ;  /* 0x000000100f0b7223 */ /* 0x004fca0000000014 */
[----:B------:R2:W-:Y:S02]  /*15c0*/  STS.64 [R14], R10 ;  /* 0x0000000a0e007388 */ /* 0x0005e40000000a00 */
.L_x_382:
[----:B------:R-:W-:Y:S05]  /*15d0*/  BRA.U UP1, `(.L_x_378) ;  /* 0x0000000101487547 */ /* 0x000fea000b800000 */
[----:B01----:R-:W0:Y:S01]  /*15e0*/  LDC.64 R4, c[0x0][0x380] ;  /* 0x0000e000ff047b82 */ /* 0x003e220000000a00 */
[----:B--2---:R-:W-:-:S07]  /*15f0*/  IMAD R11, R18, UR7, R3 ;  /* 0x00000007120b7c24 */ /* 0x004fce000f8e0203 */
[----:B------:R-:W1:Y:S08]  /*1600*/  LDC.64 R6, c[0x0][0x388] ;  /* 0x0000e200ff067b82 */ /* 0x000e700000000a00 */
[----:B------:R-:W2:Y:S01]  /*1610*/  LDC.64 R8, c[0x0][0x390] ;  /* 0x0000e400ff087b82 */ /* 0x000ea20000000a00 */
[----:B0-----:R-:W-:-:S06]  /*1620*/  IMAD.WIDE R4, R11, 0x4, R4 ;  /* 0x000000040b047825 */ /* 0x001fcc00078e0204 */
[----:B------:R-:W3:Y:S01]  /*1630*/  LDG.E.CONSTANT R5, desc[UR8][R4.64] ;  /* 0x0000000804057981 */ /* 0x000ee2000c1e9900 */
[----:B-1----:R-:W-:-:S06]  /*1640*/  IMAD.WIDE.U32 R6, R3, 0x4, R6 ;  /* 0x0000000403067825 */ /* 0x002fcc00078e0006 */
[----:B------:R-:W4:Y:S01]  /*1650*/  LDG.E.CONSTANT R6, desc[UR8][R6.64] ;  /* 0x0000000806067981 */ /* 0x000f22000c1e9900 */
[----:B--2---:R-:W-:-:S06]  /*1660*/  IMAD.WIDE.U32 R8, R3, 0x4, R8 ;  /* 0x0000000403087825 */ /* 0x004fcc00078e0008 */
[----:B------:R-:W4:Y:S01]  /*1670*/  LDG.E.CONSTANT R8, desc[UR8][R8.64] ;  /* 0x0000000808087981 */ /* 0x000f22000c1e9900 */
[----:B------:R-:W0:Y:S01]  /*1680*/  S2R R13, SR_CgaCtaId ;  /* 0x00000000000d7919 */ /* 0x000e220000008800 */
[----:B------:R-:W-:-:S04]  /*1690*/  MOV R10, 0x400 ;  /* 0x00000400000a7802 */ /* 0x000fc80000000f00 */
[----:B0-----:R-:W-:Y:S01]  /*16a0*/  LEA R10, R13, R10, 0x18 ;  /* 0x0000000a0d0a7211 */ /* 0x001fe200078ec0ff */
[----:B---3--:R-:W-:-:S04]  /*16b0*/  FADD R11, R5, -R2 ;  /* 0x80000002050b7221 */ /* 0x008fc80000000000 */
[----:B------:R-:W-:Y:S01]  /*16c0*/  FMUL R11, R0, R11 ;  /* 0x0000000b000b7220 */ /* 0x000fe20000400000 */
[----:B------:R-:W-:-:S03]  /*16d0*/  LEA R0, R3, R10, 0x2 ;  /* 0x0000000a03007211 */ /* 0x000fc600078e10ff */
[----:B----4-:R-:W-:-:S05]  /*16e0*/  FFMA R11, R11, R6, R8 ;  /* 0x000000060b0b7223 */ /* 0x010fca0000000008 */
[----:B------:R3:W-:Y:S02]  /*16f0*/  STS [R0], R11 ;  /* 0x0000000b00007388 */ /* 0x0007e40000000800 */
.L_x_378:
[----:B01----:R-:W0:Y:S08]  /*1700*/  LDC R4, c[0x0][0x3b8] ;  /* 0x0000ee00ff047b82 */ /* 0x003e300000000800 */
[----:B------:R-:W-:Y:S01]  /*1710*/  BAR.SYNC.DEFER_BLOCKING 0x0 ;  /* 0x0000000000007b1d */ /* 0x000fe20000010000 */
[----:B0-----:R-:W-:-:S13]  /*1720*/  ISETP.GE.AND P0, PT, R4, 0x1, PT ;  /* 0x000000010400780c */ /* 0x001fda0003f06270 */
[----:B------:R-:W-:Y:S05]  /*1730*/  @!P0 EXIT ;  /* 0x000000000000894d */ /* 0x000fea0003800000 */
[----:B------:R-:W0:Y:S01]  /*1740*/  LDCU.64 UR6, c[0x0][0x398] ;  /* 0x00007300ff0677ac */ /* 0x000e220008000a00 */
[C---:B---3--:R-:W-:Y:S02]  /*1750*/  LOP3.LUT R0, R4.reuse, 0xf, RZ, 0xc0, !PT ;  /* 0x0000000f04007812 */ /* 0x048fe400078ec0ff */
[C---:B------:R-:W-:Y:S02]  /*1760*/  LOP3.LUT R2, R4.reuse, 0x7, RZ, 0xc0, !PT ;  /* 0x0000000704027812 */ /* 0x040fe400078ec0ff */
[C---:B------:R-:W-:Y:S02]  /*1770*/  LOP3.LUT R3, R4.reuse, 0x7ffffff0, RZ, 0xc0, !PT ;  /* 0x7ffffff004037812 */ /* 0x040fe400078ec0ff */
[----:B------:R-:W-:Y:S02]  /*1780*/  LOP3.LUT R4, R4, 0x3, RZ, 0xc0, !PT ;  /* 0x0000000304047812 */ /* 0x000fe400078ec0ff */
[----:B------:R-:W-:Y:S02]  /*1790*/  MOV R7, RZ ;  /* 0x000000ff00077202 */ /* 0x000fe40000000f00 */
[----:B------:R-:W-:-:S02]  /*17a0*/  IADD3 R17, PT, PT, R0, -0x1, RZ ;  /* 0xffffffff00117810 */ /* 0x000fc40007ffe0ff */
[----:B------:R-:W-:Y:S02]  /*17b0*/  IADD3 R16, PT, PT, R2, -0x1, RZ ;  /* 0xffffffff02107810 */ /* 0x000fe40007ffe0ff */
[----:B------:R-:W-:Y:S01]  /*17c0*/  IADD3 R6, PT, PT, -R3, RZ, RZ ;  /* 0x000000ff03067210 */ /* 0x000fe20007ffe1ff */
[----:B0-----:R-:W-:-:S04]  /*17d0*/  UIADD3 UR5, UP0, UPT, UR6, 0x20, URZ ;  /* 0x0000002006057890 */ /* 0x001fc8000ff1e0ff */
[----:B------:R-:W-:-:S12]  /*17e0*/  UIADD3.X UR6, UPT, UPT, URZ, UR7, URZ, UP0, !UPT ;  /* 0x00000007ff067290 */ /* 0x000fd800087fe4ff */
.L_x_389:
[----:B0-----:R-:W0:Y:S01]  /*17f0*/  LDCU UR4, c[0x0][0x3b8] ;  /* 0x00007700ff0477ac */ /* 0x001e220008000800 */
[----:B------:R-:W-:Y:S01]  /*1800*/  HFMA2 R15, -RZ, RZ, 0, 0 ;  /* 0x00000000ff0f7431 */ /* 0x000fe200000001ff */
[----:B------:R-:W-:Y:S01]  /*1810*/  MOV R20, RZ ;  /* 0x000000ff00147202 */ /* 0x000fe20000000f00 */
[----:B0-----:R-:W-:Y:S02]  /*1820*/  UISETP.GE.U32.AND UP0, UPT, UR4, 0x10, UPT ;  /* 0x000000100400788c */ /* 0x001fe4000bf06070 */
[----:B------:R-:W-:-:S07]  /*1830*/  IMAD R5, R7, UR4, RZ ;  /* 0x0000000407057c24 */ /* 0x000fce000f8e02ff */
[----:B------:R-:W-:Y:S05]  /*1840*/  BRA.U !UP0, `(.L_x_383) ;  /* 0x0000000108d87547 */ /* 0x000fea000b800000 */
[----:B------:R-:W0:Y:S01]  /*1850*/  S2UR UR7, SR_CgaCtaId ;  /* 0x00000000000779c3 */ /* 0x000e220000008800 */
[----:B------:R-:W-:Y:S01]  /*1860*/  MOV R8, UR5 ;  /* 0x0000000500087c02 */ /* 0x000fe20008000f00 */
[----:B------:R-:W-:Y:S01]  /*1870*/  UMOV UR4, 0x400 ;  /* 0x0000040000047882 */ /* 0x000fe20000000000 */
[----:B------:R-:W-:Y:S02]  /*1880*/  MOV R9, UR6 ;  /* 0x0000000600097c02 */ /* 0x000fe40008000f00 */
[----:B------:R-:W-:Y:S02]  /*1890*/  MOV R15, RZ ;  /* 0x000000ff000f7202 */ /* 0x000fe40000000f00 */
[----:B------:R-:W-:Y:S01]  /*18a0*/  MOV R19, R6 ;  /* 0x0000000600137202 */ /* 0x000fe20000000f00 */
[----:B------:R-:W-:-:S03]  /*18b0*/  IMAD.WIDE.U32 R8, R5, 0x4, R8 ;  /* 0x0000000405087825 */ /* 0x000fc600078e0008 */
[----:B------:R-:W-:Y:S02]  /*18c0*/  MOV R30, R8 ;  /* 0x00000008001e7202 */ /* 0x000fe40000000f00 */
[----:B------:R-:W-:Y:S01]  /*18d0*/  MOV R31, R9 ;  /* 0x00000009001f7202 */ /* 0x000fe20000000f00 */
[----:B0-----:R-:W-:-:S04]  /*18e0*/  ULEA UR4, UR7, UR4, 0x18 ;  /* 0x0000000407047291 */ /* 0x001fc8000f8ec0ff */
[----:B------:R-:W-:-:S12]  /*18f0*/  UIADD3 UR4, UPT, UPT, UR4, 0x20, URZ ;  /* 0x0000002004047890 */ /* 0x000fd8000fffe0ff */
.L_x_384:
[----:B------:R-:W3:Y:S04]  /*1900*/  LDG.E.CONSTANT R12, desc[UR8][R30.64+-0x20] ;  /* 0xffffe0081e0c7981 */ /* 0x000ee8000c1e9900 */
[----:B------:R-:W4:Y:S04]  /*1910*/  LDG.E.CONSTANT R13, desc[UR8][R30.64+-0x1c] ;  /* 0xffffe4081e0d7981 */ /* 0x000f28000c1e9900 */
[----:B--2---:R-:W2:Y:S04]  /*1920*/  LDG.E.CONSTANT R14, desc[UR8][R30.64+-0x18] ;  /* 0xffffe8081e0e7981 */ /* 0x004ea8000c1e9900 */
[----:B------:R-:W5:Y:S04]  /*1930*/  LDG.E.CONSTANT R20, desc[UR8][R30.64+-0x14] ;  /* 0xffffec081e147981 */ /* 0x000f68000c1e9900 */
[----:B------:R-:W5:Y:S04]  /*1940*/  LDG.E.CONSTANT R23, desc[UR8][R30.64+-0x10] ;  /* 0xfffff0081e177981 */ /* 0x000f68000c1e9900 */
[----:B------:R-:W5:Y:S04]  /*1950*/  LDG.E.CONSTANT R22, desc[UR8][R30.64+-0xc] ;  /* 0xfffff4081e167981 */ /* 0x000f68000c1e9900 */
[----:B------:R-:W3:Y:S04]  /*1960*/  LDS.128 R8, [UR4+-0x20] ;  /* 0xffffe004ff087984 */ /* 0x000ee80008000c00 */
[----:B------:R-:W5:Y:S04]  /*1970*/  LDG.E.CONSTANT R29, desc[UR8][R30.64+-0x8] ;  /* 0xfffff8081e1d7981 */ /* 0x000f68000c1e9900 */
[----:B------:R-:W5:Y:S04]  /*1980*/  LDG.E.CONSTANT R28, desc[UR8][R30.64+-0x4] ;  /* 0xfffffc081e1c7981 */ /* 0x000f68000c1e9900 */
[----:B------:R-:W5:Y:S04]  /*1990*/  LDG.E.CONSTANT R25, desc[UR8][R30.64] ;  /* 0x000000081e197981 */ /* 0x000f68000c1e9900 */
[----:B------:R-:W5:Y:S04]  /*19a0*/  LDG.E.CONSTANT R26, desc[UR8][R30.64+0x4] ;  /* 0x000004081e1a7981 */ /* 0x000f68000c1e9900 */
[----:B------:R-:W5:Y:S04]  /*19b0*/  LDG.E.CONSTANT R21, desc[UR8][R30.64+0x8] ;  /* 0x000008081e157981 */ /* 0x000f68000c1e9900 */
[----:B------:R-:W5:Y:S04]  /*19c0*/  LDG.E.CONSTANT R27, desc[UR8][R30.64+0x18] ;  /* 0x000018081e1b7981 */ /* 0x000f68000c1e9900 */
[----:B------:R-:W5:Y:S01]  /*19d0*/  LDG.E.CONSTANT R24, desc[UR8][R30.64+0x1c] ;  /* 0x00001c081e187981 */ /* 0x000f62000c1e9900 */
[----:B---3--:R-:W-:-:S04]  /*19e0*/  FFMA R8, R8, R12, R15 ;  /* 0x0000000c08087223 */ /* 0x008fc8000000000f */
[----:B----4-:R-:W-:-:S04]  /*19f0*/  FFMA R9, R9, R13, R8 ;  /* 0x0000000d09097223 */ /* 0x010fc80000000008 */
[----:B--2---:R-:W-:Y:S02]  /*1a00*/  FFMA R10, R10, R14, R9 ;  /* 0x0000000e0a0a7223 */ /* 0x004fe40000000009 */
[----:B------:R-:W0:Y:S02]  /*1a10*/  LDS.128 R12, [UR4+-0x10] ;  /* 0xfffff004ff0c7984 */ /* 0x000e240008000c00 */
[----:B-----5:R-:W-:Y:S02]  /*1a20*/  FFMA R11, R11, R20, R10 ;  /* 0x000000140b0b7223 */ /* 0x020fe4000000000a */
[----:B------:R-:W2:Y:S02]  /*1a30*/  LDG.E.CONSTANT R20, desc[UR8][R30.64+0xc] ;  /* 0x00000c081e147981 */ /* 0x000ea4000c1e9900 */
[----:B0-----:R-:W-:Y:S02]  /*1a40*/  FFMA R12, R12, R23, R11 ;  /* 0x000000170c0c7223 */ /* 0x001fe4000000000b */
[----:B------:R-:W3:Y:S02]  /*1a50*/  LDG.E.CONSTANT R23, desc[UR8][R30.64+0x10] ;  /* 0x000010081e177981 */ /* 0x000ee4000c1e9900 */
[----:B------:R-:W-:-:S02]  /*1a60*/  FFMA R13, R13, R22, R12 ;  /* 0x000000160d0d7223 */ /* 0x000fc4000000000c */
[----:B------:R0:W4:Y:S04]  /*1a70*/  LDG.E.CONSTANT R22, desc[UR8][R30.64+0x14] ;  /* 0x000014081e167981 */ /* 0x000128000c1e9900 */
[----:B------:R-:W1:Y:S01]  /*1a80*/  LDS.128 R8, [UR4] ;  /* 0x00000004ff087984 */ /* 0x000e620008000c00 */
[----:B------:R-:W-:-:S04]  /*1a90*/  FFMA R14, R14, R29, R13 ;  /* 0x0000001d0e0e7223 */ /* 0x000fc8000000000d */
[----:B------:R-:W-:Y:S01]  /*1aa0*/  FFMA R15, R15, R28, R14 ;  /* 0x0000001c0f0f7223 */ /* 0x000fe2000000000e */
[----:B------:R-:W-:-:S03]  /*1ab0*/  IADD3 R19, PT, PT, R19, 0x10, RZ ;  /* 0x0000001013137810 */ /* 0x000fc60007ffe0ff */
[----:B-1----:R-:W-:Y:S02]  /*1ac0*/  FFMA R8, R8, R25, R15 ;  /* 0x0000001908087223 */ /* 0x002fe4000000000f */
[----:B------:R-:W3:Y:S02]  /*1ad0*/  LDS.128 R12, [UR4+0x10] ;  /* 0x00001004ff0c7984 */ /* 0x000ee40008000c00 */
[----:B------:R-:W-:-:S04]  /*1ae0*/  FFMA R9, R9, R26, R8 ;  /* 0x0000001a09097223 */ /* 0x000fc80000000008 */
[----:B------:R-:W-:Y:S01]  /*1af0*/  FFMA R10, R10, R21, R9 ;  /* 0x000000150a0a7223 */ /* 0x000fe20000000009 */
[----:B------:R-:W-:Y:S01]  /*1b00*/  ISETP.NE.AND P0, PT, R19, RZ, PT ;  /* 0x000000ff1300720c */ /* 0x000fe20003f05270 */
[----:B------:R-:W-:Y:S01]  /*1b10*/  UIADD3 UR4, UPT, UPT, UR4, 0x40, URZ ;  /* 0x0000004004047890 */ /* 0x000fe2000fffe0ff */
[----:B0-----:R-:W-:-:S04]  /*1b20*/  IADD3 R30, P1, PT, R30, 0x40, RZ ;  /* 0x000000401e1e7810 */ /* 0x001fc80007f3e0ff */
[----:B------:R-:W-:Y:S01]  /*1b30*/  IADD3.X R31, PT, PT, RZ, R31, RZ, P1, !PT ;  /* 0x0000001fff1f7210 */ /* 0x000fe20000ffe4ff */
[----:B--2---:R-:W-:-:S04]  /*1b40*/  FFMA R11, R11, R20, R10 ;  /* 0x000000140b0b7223 */ /* 0x004fc8000000000a */
[----:B---3--:R-:W-:-:S04]  /*1b50*/  FFMA R12, R12, R23, R11 ;  /* 0x000000170c0c7223 */ /* 0x008fc8000000000b */
[----:B----4-:R-:W-:-:S04]  /*1b60*/  FFMA R13, R13, R22, R12 ;  /* 0x000000160d0d7223 */ /* 0x010fc8000000000c */
[----:B------:R-:W-:-:S04]  /*1b70*/  FFMA R14, R14, R27, R13 ;  /* 0x0000001b0e0e7223 */ /* 0x000fc8000000000d */
[----:B------:R-:W-:Y:S01]  /*1b80*/  FFMA R15, R15, R24, R14 ;  /* 0x000000180f0f7223 */ /* 0x000fe2000000000e */
[----:B------:R-:W-:Y:S06]  /*1b90*/  @P0 BRA `(.L_x_384) ;  /* 0xfffffffc00580947 */ /* 0x000fec000383ffff */
[----:B------:R-:W-:-:S07]  /*1ba0*/  MOV R20, R3 ;  /* 0x0000000300147202 */ /* 0x000fce0000000f00 */
.L_x_383:
[----:B------:R-:W-:-:S13]  /*1bb0*/  ISETP.NE.AND P0, PT, R0, RZ, PT ;  /* 0x000000ff0000720c */ /* 0x000fda0003f05270 */
[----:B------:R-:W-:Y:S05]  /*1bc0*/  @!P0 BRA `(.L_x_385) ;  /* 0x00000004004c8947 */ /* 0x000fea0003800000 */
[----:B------:R-:W-:Y:S02]  /*1bd0*/  ISETP.GE.U32.AND P1, PT, R17, 0x7, PT ;  /* 0x000000071100780c */ /* 0x000fe40003f26070 */
[----:B------:R-:W-:-:S11]  /*1be0*/  ISETP.NE.AND P0, PT, R2, RZ, PT ;  /* 0x000000ff0200720c */ /* 0x000fd60003f05270 */
[----:B------:R-:W-:Y:S05]  /*1bf0*/  @!P1 BRA `(.L_x_386) ;  /* 0x00000000007c9947 */ /* 0x000fea0003800000 */
[----:B------:R-:W0:Y:S01]  /*1c00*/  LDC.64 R8, c[0x0][0x398] ;  /* 0x0000e600ff087b82 */ /* 0x000e220000000a00 */
[----:B--2---:R-:W-:-:S07]  /*1c10*/  IADD3 R11, PT, PT, R5, R20, RZ ;  /* 0x00000014050b7210 */ /* 0x004fce0007ffe0ff */
[----:B------:R-:W1:Y:S01]  /*1c20*/  LDC.64 R22, c[0x0][0x398] ;  /* 0x0000e600ff167b82 */ /* 0x000e620000000a00 */
[----:B0-----:R-:W-:-:S05]  /*1c30*/  IMAD.WIDE.U32 R8, R11, 0x4, R8 ;  /* 0x000000040b087825 */ /* 0x001fca00078e0008 */
[----:B------:R0:W2:Y:S01]  /*1c40*/  LDG.E.CONSTANT R12, desc[UR8][R8.64] ;  /* 0x00000008080c7981 */ /* 0x0000a2000c1e9900 */
[----:B------:R-:W-:-:S04]  /*1c50*/  IADD3 R10, P1, PT, R5, R20, RZ ;  /* 0x00000014050a7210 */ /* 0x000fc80007f3e0ff */
[----:B------:R-:W-:Y:S02]  /*1c60*/  IADD3.X R11, PT, PT, RZ, RZ, RZ, P1, !PT ;  /* 0x000000ffff0b7210 */ /* 0x000fe40000ffe4ff */
[----:B-1----:R-:W-:-:S04]  /*1c70*/  LEA R22, P1, R10, R22, 0x2 ;  /* 0x000000160a167211 */ /* 0x002fc800078210ff */
[----:B------:R-:W-:-:S05]  /*1c80*/  LEA.HI.X R23, R10, R23, R11, 0x2, P1 ;  /* 0x000000170a177211 */ /* 0x000fca00008f140b */
[----:B------:R-:W3:Y:S04]  /*1c90*/  LDG.E.CONSTANT R24, desc[UR8][R22.64+0x4] ;  /* 0x0000040816187981 */ /* 0x000ee8000c1e9900 */
[----:B------:R-:W4:Y:S04]  /*1ca0*/  LDG.E.CONSTANT R19, desc[UR8][R22.64+0x8] ;  /* 0x0000080816137981 */ /* 0x000f28000c1e9900 */
[----:B------:R-:W5:Y:S04]  /*1cb0*/  LDG.E.CONSTANT R26, desc[UR8][R22.64+0xc] ;  /* 0x00000c08161a7981 */ /* 0x000f68000c1e9900 */
[----:B------:R-:W5:Y:S04]  /*1cc0*/  LDG.E.CONSTANT R21, desc[UR8][R22.64+0x10] ;  /* 0x0000100816157981 */ /* 0x000f68000c1e9900 */
[----:B------:R-:W5:Y:S04]  /*1cd0*/  LDG.E.CONSTANT R28, desc[UR8][R22.64+0x14] ;  /* 0x00001408161c7981 */ /* 0x000f68000c1e9900 */
[----:B------:R-:W5:Y:S04]  /*1ce0*/  LDG.E.CONSTANT R25, desc[UR8][R22.64+0x18] ;  /* 0x0000180816197981 */ /* 0x000f68000c1e9900 */
[----:B------:R-:W5:Y:S01]  /*1cf0*/  LDG.E.CONSTANT R30, desc[UR8][R22.64+0x1c] ;  /* 0x00001c08161e7981 */ /* 0x000f62000c1e9900 */
[----:B0-----:R-:W-:Y:S01]  /*1d00*/  MOV R8, 0x400 ;  /* 0x0000040000087802 */ /* 0x001fe20000000f00 */
[----:B------:R-:W0:Y:S03]  /*1d10*/  S2R R9, SR_CgaCtaId ;  /* 0x0000000000097919 */ /* 0x000e260000008800 */
[----:B0-----:R-:W-:-:S04]  /*1d20*/  LEA R9, R9, R8, 0x18 ;  /* 0x0000000809097211 */ /* 0x001fc800078ec0ff */
[C---:B------:R-:W-:Y:S02]  /*1d30*/  LEA R27, R20.reuse, R9, 0x2 ;  /* 0x00000009141b7211 */ /* 0x040fe400078e10ff */
[----:B------:R-:W-:-:S03]  /*1d40*/  IADD3 R20, PT, PT, R20, 0x8, RZ ;  /* 0x0000000814147810 */ /* 0x000fc60007ffe0ff */
[----:B------:R-:W2:Y:S02]  /*1d50*/  LDS.128 R8, [R27] ;  /* 0x000000001b087984 */ /* 0x000ea40000000c00 */
[----:B--2---:R-:W-:Y:S02]  /*1d60*/  FFMA R29, R8, R12, R15 ;  /* 0x0000000c081d7223 */ /* 0x004fe4000000000f */
[----:B------:R-:W0:Y:S02]  /*1d70*/  LDS.128 R12, [R27+0x10] ;  /* 0x000010001b0c7984 */ /* 0x000e240000000c00 */
[----:B---3--:R-:W-:-:S04]  /*1d80*/  FFMA R24, R24, R9, R29 ;  /* 0x0000000918187223 */ /* 0x008fc8000000001d */
[----:B----4-:R-:W-:-:S04]  /*1d90*/  FFMA R19, R19, R10, R24 ;  /* 0x0000000a13137223 */ /* 0x010fc80000000018 */
[----:B-----5:R-:W-:-:S04]  /*1da0*/  FFMA R11, R26, R11, R19 ;  /* 0x0000000b1a0b7223 */ /* 0x020fc80000000013 */
[----:B0-----:R-:W-:-:S04]  /*1db0*/  FFMA R11, R12, R21, R11 ;  /* 0x000000150c0b7223 */ /* 0x001fc8000000000b */
[----:B------:R-:W-:-:S04]  /*1dc0*/  FFMA R28, R28, R13, R11 ;  /* 0x0000000d1c1c7223 */ /* 0x000fc8000000000b */
[----:B------:R-:W-:-:S04]  /*1dd0*/  FFMA R25, R25, R14, R28 ;  /* 0x0000000e19197223 */ /* 0x000fc8000000001c */
[----:B------:R-:W-:-:S07]  /*1de0*/  FFMA R15, R30, R15, R25 ;  /* 0x0000000f1e0f7223 */ /* 0x000fce0000000019 */
.L_x_386:
[----:B------:R-:W-:Y:S05]  /*1df0*/  @!P0 BRA `(.L_x_385) ;  /* 0x0000000000c08947 */ /* 0x000fea0003800000 */
[----:B------:R-:W-:Y:S02]  /*1e00*/  ISETP.GE.U32.AND P1, PT, R16, 0x3, PT ;  /* 0x000000031000780c */ /* 0x000fe40003f26070 */
[----:B------:R-:W-:-:S11]  /*1e10*/  ISETP.NE.AND P0, PT, R4, RZ, PT ;  /* 0x000000ff0400720c */ /* 0x000fd60003f05270 */
[----:B------:R-:W-:Y:S05]  /*1e20*/  @!P1 BRA `(.L_x_387) ;  /* 0x0000000000589947 */ /* 0x000fea0003800000 */
[----:B------:R-:W0:Y:S01]  /*1e30*/  LDC.64 R22, c[0x0][0x398] ;  /* 0x0000e600ff167b82 */ /* 0x000e220000000a00 */
[CC--:B------:R-:W-:Y:S02]  /*1e40*/  IADD3 R9, PT, PT, R5.reuse, R20.reuse, RZ ;  /* 0x0000001405097210 */ /* 0x0c0fe40007ffe0ff */
[----:B------:R-:W-:-:S04]  /*1e50*/  IADD3 R8, P1, PT, R5, R20, RZ ;  /* 0x0000001405087210 */ /* 0x000fc80007f3e0ff */
[----:B--2---:R-:W-:Y:S01]  /*1e60*/  IADD3.X R10, PT, PT, RZ, RZ, RZ, P1, !PT ;  /* 0x000000ffff0a7210 */ /* 0x004fe20000ffe4ff */
[----:B------:R-:W1:Y:S01]  /*1e70*/  LDC.64 R12, c[0x0][0x398] ;  /* 0x0000e600ff0c7b82 */ /* 0x000e620000000a00 */
[----:B0-----:R-:W-:-:S06]  /*1e80*/  IMAD.WIDE.U32 R22, R9, 0x4, R22 ;  /* 0x0000000409167825 */ /* 0x001fcc00078e0016 */
[----:B------:R-:W2:Y:S01]  /*1e90*/  LDG.E.CONSTANT R22, desc[UR8][R22.64] ;  /* 0x0000000816167981 */ /* 0x000ea2000c1e9900 */
[----:B-1----:R-:W-:-:S04]  /*1ea0*/  LEA R12, P1, R8, R12, 0x2 ;  /* 0x0000000c080c7211 */ /* 0x002fc800078210ff */
[----:B------:R-:W-:-:S05]  /*1eb0*/  LEA.HI.X R13, R8, R13, R10, 0x2, P1 ;  /* 0x0000000d080d7211 */ /* 0x000fca00008f140a */
[----:B------:R-:W3:Y:S04]  /*1ec0*/  LDG.E.CONSTANT R19, desc[UR8][R12.64+0x4] ;  /* 0x000004080c137981 */ /* 0x000ee8000c1e9900 */
[----:B------:R-:W4:Y:S04]  /*1ed0*/  LDG.E.CONSTANT R14, desc[UR8][R12.64+0x8] ;  /* 0x000008080c0e7981 */ /* 0x000f28000c1e9900 */
[----:B------:R-:W5:Y:S01]  /*1ee0*/  LDG.E.CONSTANT R21, desc[UR8][R12.64+0xc] ;  /* 0x00000c080c157981 */ /* 0x000f62000c1e9900 */
[----:B------:R-:W0:Y:S01]  /*1ef0*/  S2R R9, SR_CgaCtaId ;  /* 0x0000000000097919 */ /* 0x000e220000008800 */
[----:B------:R-:W-:-:S04]  /*1f00*/  MOV R8, 0x400 ;  /* 0x0000040000087802 */ /* 0x000fc80000000f00 */
[----:B0-----:R-:W-:-:S04]  /*1f10*/  LEA R9, R9, R8, 0x18 ;  /* 0x0000000809097211 */ /* 0x001fc800078ec0ff */
[----:B------:R-:W-:-:S06]  /*1f20*/  LEA R9, R20, R9, 0x2 ;  /* 0x0000000914097211 */ /* 0x000fcc00078e10ff */
[----:B------:R-:W2:Y:S01]  /*1f30*/  LDS.128 R8, [R9] ;  /* 0x0000000009087984 */ /* 0x000ea20000000c00 */
[----:B------:R-:W-:Y:S01]  /*1f40*/  IADD3 R20, PT, PT, R20, 0x4, RZ ;  /* 0x0000000414147810 */ /* 0x000fe20007ffe0ff */
[----:B--2---:R-:W-:-:S04]  /*1f50*/  FFMA R8, R8, R22, R15 ;  /* 0x0000001608087223 */ /* 0x004fc8000000000f */
[----:B---3--:R-:W-:-:S04]  /*1f60*/  FFMA R19, R19, R9, R8 ;  /* 0x0000000913137223 */ /* 0x008fc80000000008 */
[----:B----4-:R-:W-:-:S04]  /*1f70*/  FFMA R10, R14, R10, R19 ;  /* 0x0000000a0e0a7223 */ /* 0x010fc80000000013 */
[----:B-----5:R-:W-:-:S07]  /*1f80*/  FFMA R15, R21, R11, R10 ;  /* 0x0000000b150f7223 */ /* 0x020fce000000000a */
.L_x_387:
[----:B------:R-:W-:Y:S05]  /*1f90*/  @!P0 BRA `(.L_x_385) ;  /* 0x0000000000588947 */ /* 0x000fea0003800000 */
[----:B------:R-:W0:Y:S01]  /*1fa0*/  LDC.64 R12, c[0x0][0x398] ;  /* 0x0000e600ff0c7b82 */ /* 0x000e220000000a00 */
[----:B------:R-:W-:-:S05]  /*1fb0*/  IADD3 R9, PT, PT, R5, R20, RZ ;  /* 0x0000001405097210 */ /* 0x000fca0007ffe0ff */
[----:B0-----:R-:W-:-:S06]  /*1fc0*/  IMAD.WIDE.U32 R12, R9, 0x4, R12 ;  /* 0x00000004090c7825 */ /* 0x001fcc00078e000c */
[----:B------:R-:W3:Y:S01]  /*1fd0*/  LDG.E.CONSTANT R12, desc[UR8][R12.64] ;  /* 0x000000080c0c7981 */ /* 0x000ee2000c1e9900 */
[----:B------:R-:W-:Y:S02]  /*1fe0*/  MOV R8, 0x400 ;  /* 0x0000040000087802 */ /* 0x000fe40000000f00 */
[----:B------:R-:W-:Y:S01]  /*1ff0*/  ISETP.NE.AND P0, PT, R4, 0x1, PT ;  /* 0x000000010400780c */ /* 0x000fe20003f05270 */
[----:B------:R-:W0:Y:S02]  /*2000*/  S2R R9, SR_CgaCtaId ;  /* 0x0000000000097919 */ /* 0x000e240000008800 */
[----:B0-----:R-:W-:-:S04]  /*2010*/  LEA R9, R9, R8, 0x18 ;  /* 0x0000000809097211 */ /* 0x001fc800078ec0ff */
[----:B------:R-:W-:-:S06]  /*2020*/  LEA R8, R20, R9, 0x2 ;  /* 0x0000000914087211 */ /* 0x000fcc00078e10ff */
[----:B--2---:R-:W3:Y:S02]  /*2030*/  LDS.128 R8, [R8] ;  /* 0x0000000008087984 */ /* 0x004ee40000000c00 */
[----:B---3--:R-:W-:Y:S01]  /*2040*/  FFMA R15, R8, R12, R15 ;  /* 0x0000000c080f7223 */ /* 0x008fe2000000000f */
[----:B------:R-:W-:Y:S06]  /*2050*/  @!P0 BRA `(.L_x_385) ;  /* 0x0000000000288947 */ /* 0x000fec0003800000 */
[----:B------:R-:W0:Y:S01]  /*2060*/  LDC.64 R12, c[0x0][0x398] ;  /* 0x0000e600ff0c7b82 */ /* 0x000e220000000a00 */
[----:B------:R-:W-:-:S04]  /*2070*/  IADD3 R5, P0, PT, R5, R20, RZ ;  /* 0x0000001405057210 */ /* 0x000fc80007f1e0ff */
[----:B------:R-:W-:Y:S02]  /*2080*/  IADD3.X R8, PT, PT, RZ, RZ, RZ, P0, !PT ;  /* 0x000000ffff087210 */ /* 0x000fe400007fe4ff */
[----:B------:R-:W-:Y:S02]  /*2090*/  ISETP.NE.AND P0, PT, R4, 0x2, PT ;  /* 0x000000020400780c */ /* 0x000fe40003f05270 */
[----:B0-----:R-:W-:-:S04]  /*20a0*/  LEA R12, P1, R5, R12, 0x2 ;  /* 0x0000000c050c7211 */ /* 0x001fc800078210ff */
[----:B------:R-:W-:-:S05]  /*20b0*/  LEA.HI.X R13, R5, R13, R8, 0x2, P1 ;  /* 0x0000000d050d7211 */ /* 0x000fca00008f1408 */
[----:B------:R-:W2:Y:S04]  /*20c0*/  LDG.E.CONSTANT R8, desc[UR8][R12.64+0x4] ;  /* 0x000004080c087981 */ /* 0x000ea8000c1e9900 */
[----:B------:R-:W3:Y:S01]  /*20d0*/  @P0 LDG.E.CONSTANT R14, desc[UR8][R12.64+0x8] ;  /* 0x000008080c0e0981 */ /* 0x000ee2000c1e9900 */
[----:B--2---:R-:W-:-:S04]  /*20e0*/  FFMA R15, R8, R9, R15 ;  /* 0x00000009080f7223 */ /* 0x004fc8000000000f */
[----:B---3--:R-:W-:-:S07]  /*20f0*/  @P0 FFMA R15, R14, R10, R15 ;  /* 0x0000000a0e0f0223 */ /* 0x008fce000000000f */
.L_x_385:
[----:B------:R-:W0:Y:S02]  /*2100*/  LDC.64 R8, c[0x0][0x3a0] ;  /* 0x0000e800ff087b82 */ /* 0x000e240000000a00 */
[----:B0-----:R-:W-:-:S06]  /*2110*/  IMAD.WIDE.U32 R8, R7, 0x4, R8 ;  /* 0x0000000407087825 */ /* 0x001fcc00078e0008 */
[----:B------:R-:W3:Y:S01]  /*2120*/  LDG.E.CONSTANT R8, desc[UR8][R8.64] ;  /* 0x0000000808087981 */ /* 0x000ee2000c1e9900 */
[----:B--2---:R-:W-:Y:S01]  /*2130*/  HFMA2 R10, -RZ, RZ, 0.96630859375, -0.0022525787353515625 ;  /* 0x3bbb989dff0a7431 */ /* 0x004fe200000001ff */
[----:B------:R-:W-:Y:S01]  /*2140*/  MOV R11, 0x437c0000 ;  /* 0x437c0000000b7802 */ /* 0x000fe20000000f00 */
[----:B---3--:R-:W-:-:S04]  /*2150*/  FADD R5, R8, R15 ;  /* 0x0000000f08057221 */ /* 0x008fc80000000000 */
[----:B------:R-:W-:-:S04]  /*2160*/  FFMA.SAT R10, R5, -R10, 0.5 ;  /* 0x3f000000050a7423 */ /* 0x000fc8000000280a */
[----:B------:R-:W-:-:S04]  /*2170*/  FFMA.RM R10, R10, R11, 12582913 ;  /* 0x4b4000010a0a7423 */ /* 0x000fc8000000400b */
[C---:B------:R-:W-:Y:S01]  /*2180*/  FADD R12, R10.reuse, -12583039 ;  /* 0xcb40007f0a0c7421 */ /* 0x040fe20000000000 */
[----:B------:R-:W-:-:S03]  /*2190*/  SHF.L.U32 R10, R10, 0x17, RZ ;  /* 0x000000170a0a7819 */ /* 0x000fc600000006ff */
[----:B------:R-:W-:-:S04]  /*21a0*/  FFMA R12, R5, -1.4426950216293334961, -R12 ;  /* 0xbfb8aa3b050c7823 */ /* 0x000fc8000000080c */
[----:B------:R-:W-:-:S04]  /*21b0*/  FFMA R12, R5, -1.925963033500011079e-08, R12 ;  /* 0xb2a57060050c7823 */ /* 0x000fc8000000000c */
[----:B------:R-:W0:Y:S02]  /*21c0*/  MUFU.EX2 R11, R12 ;  /* 0x0000000c000b7308 */ /* 0x000e240000000800 */
[----:B0-----:R-:W-:-:S06]  /*21d0*/  FFMA R14, R10, R11, 1 ;  /* 0x3f8000000a0e7423 */ /* 0x001fcc000000000b */
        /* <DEDUP_REMOVED lines=12> */
.L_x_388:
[----:B------:R-:W0:Y:S01]  /*22a0*/  LDC.64 R8, c[0x0][0x3a8] ;  /* 0x0000ea00ff087b82 */ /* 0x000e220000000a00 */
[----:B------:R-:W1:Y:S02]  /*22b0*/  LDCU UR4, c[0x0][0x3b8] ;  /* 0x00007700ff0477ac */ /* 0x000e640008000800 */
[----:B-1----:R-:W-:Y:S01]  /*22c0*/  IMAD R5, R18, UR4, R7 ;  /* 0x0000000412057c24 */ /* 0x002fe2000f8e0207 */
[----:B------:R-:W-:-:S03]  /*22d0*/  IADD3 R7, PT, PT, R7, 0x1, RZ ;  /* 0x0000000107077810 */ /* 0x000fc60007ffe0ff */
[----:B0-----:R-:W-:Y:S01]  /*22e0*/  IMAD.WIDE R8, R5, 0x4, R8 ;  /* 0x0000000405087825 */ /* 0x001fe200078e0208 */
[----:B------:R-:W-:-:S04]  /*22f0*/  ISETP.NE.AND P0, PT, R7, UR4, PT ;  /* 0x0000000407007c0c */ /* 0x000fc8000bf05270 */
[----:B------:R0:W-:Y:S09]  /*2300*/  STG.E desc[UR8][R8.64], R11 ;  /* 0x0000000b08007986 */ /* 0x0001f2000c101908 */
[----:B------:R-:W-:Y:S05]  /*2310*/  @P0 BRA `(.L_x_389) ;  /* 0xfffffff400340947 */ /* 0x000fea000383ffff */
[----:B------:R-:W-:Y:S05]  /*2320*/  EXIT ;  /* 0x000000000000794d */ /* 0x000fea0003800000 */
        .weak           $__internal_7_$__cuda_sm3x_div_rn_noftz_f32_slowpath
        .type           $__internal_7_$__cuda_sm3x_div_rn_noftz_f32_slowpath,@function
        .size           $__internal_7_$__cuda_sm3x_div_rn_noftz_f32_slowpath,(.L_x_406 - $__internal_7_$__cuda_sm3x_div_rn_noftz_f32_slowpath)
$__internal_7_$__cuda_sm3x_div_rn_noftz_f32_slowpath:
        /* <DEDUP_REMOVED lines=34> */
.L_x_390:
[----:B------:R-:W-:Y:S02]  /*2550*/  LEA R13, R9, 0xc0800000, 0x17 ;  /* 0xc0800000090d7811 */ /* 0x000fe400078eb8ff */
[----:B------:R-:W-:Y:S02]  /*2560*/  IADD3 R14, PT, PT, R14, -0x7f, RZ ;  /* 0xffffff810e0e7810 */ /* 0x000fe40007ffe0ff */
[----:B------:R-:W-:-:S03]  /*2570*/  IADD3 R15, PT, PT, -R13, R12, RZ ;  /* 0x0000000c0d0f7210 */ /* 0x000fc60007ffe1ff */
[C---:B------:R-:W-:Y:S01]  /*2580*/  IMAD R5, R14.reuse, -0x800000, R5 ;  /* 0xff8000000e057824 */ /* 0x040fe200078e0205 */
        /* <DEDUP_REMOVED lines=25> */
[C---:B------:R-:W-:Y:S02]  /*2720*/  IADD3 R14, PT, PT, R15.reuse, 0x20, RZ ;  /* 0x000000200f0e7810 */ /* 0x040fe40007ffe0ff */
[----:B------:R-:W-:Y:S02]  /*2730*/  ISETP.NE.AND P2, PT, R15, RZ, PT ;  /* 0x000000ff0f00720c */ /* 0x000fe40003f45270 */
        /* <DEDUP_REMOVED lines=19> */
.L_x_396:
[----:B------:R-:W-:-:S04]  /*2870*/  LOP3.LUT R5, R5, 0x80000000, RZ, 0xc0, !PT ;  /* 0x8000000005057812 */ /* 0x000fc800078ec0ff */
[----:B------:R-:W-:Y:S01]  /*2880*/  LOP3.LUT R5, R5, 0x7f800000, RZ, 0xfc, !PT ;  /* 0x7f80000005057812 */ /* 0x000fe200078efcff */
[----:B------:R-:W-:Y:S06]  /*2890*/  BRA `(.L_x_397) ;  /* 0x0000000000287947 */ /* 0x000fec0003800000 */
.L_x_395:
[----:B------:R-:W-:Y:S01]  /*28a0*/  LEA R5, R14, R5, 0x17 ;  /* 0x000000050e057211 */ /* 0x000fe200078eb8ff */
[----:B------:R-:W-:Y:S06]  /*28b0*/  BRA `(.L_x_397) ;  /* 0x0000000000207947 */ /* 0x000fec0003800000 */
.L_x_394:
[----:B------:R-:W-:-:S04]  /*28c0*/  LOP3.LUT R5, R12, 0x80000000, R5, 0x48, !PT ;  /* 0x800000000c057812 */ /* 0x000fc800078e4805 */
[----:B------:R-:W-:Y:S01]  /*28d0*/  LOP3.LUT R5, R5, 0x7f800000, RZ, 0xfc, !PT ;  /* 0x7f80000005057812 */ /* 0x000fe200078efcff */
[----:B------:R-:W-:Y:S06]  /*28e0*/  BRA `(.L_x_397) ;  /* 0x0000000000147947 */ /* 0x000fec0003800000 */
.L_x_393:
[----:B------:R-:W-:Y:S01]  /*28f0*/  LOP3.LUT R5, R12, 0x80000000, R5, 0x48, !PT ;  /* 0x800000000c057812 */ /* 0x000fe200078e4805 */
[----:B------:R-:W-:Y:S06]  /*2900*/  BRA `(.L_x_397) ;  /* 0x00000000000c7947 */ /* 0x000fec0003800000 */
.L_x_392:
[----:B------:R-:W0:Y:S01]  /*2910*/  MUFU.RSQ R5, -QNAN ;  /* 0xffc0000000057908 */ /* 0x000e220000001400 */
[----:B------:R-:W-:Y:S05]  /*2920*/  BRA `(.L_x_397) ;  /* 0x0000000000047947 */ /* 0x000fea0003800000 */
.L_x_391:
[----:B------:R-:W-:-:S07]  /*2930*/  FADD.FTZ R5, R5, R8 ;  /* 0x0000000805057221 */ /* 0x000fce0000010000 */
.L_x_397:
[----:B------:R-:W-:-:S04]  /*2940*/  HFMA2 R11, -RZ, RZ, 0, 0 ;  /* 0x00000000ff0b7431 */ /* 0x000fc800000001ff */
[----:B0-----:R-:W-:Y:S05]  /*2950*/  RET.REL.NODEC R10 `(_Z41fused_layer_norm_linear_activation_kernelPKfS0_S0_S0_S0_Pfiiif) ;  /* 0xffffffd40aa87950 */ /* 0x001fea0003c3ffff */
.L_x_398:
        /* <DEDUP_REMOVED lines=10> */
.L_x_406:


//--------------------- .nv.shared._Z33fused_multi_head_attention_kernelPKfS0_S0_Pfiiiii --------------------------
	.section	.nv.shared._Z33fused_multi_head_attention_kernelPKfS0_S0_Pfiiiii,"aw",@nobits
	.sectionflags	@""
	.align	16
	.zero		1024


//--------------------- .nv.shared.reserved.0     --------------------------
	.section	.nv.shared.reserved.0,"aw",@nobits
	.weak		__nv_reservedSMEM_offset_0_alias
	.size		__nv_reservedSMEM_offset_0_alias, 0, 64
	.other		__nv_reservedSMEM_offset_0_alias,@"STO_CUDA_RESERVED_SHARED STV_DEFAULT"
__nv_reservedSMEM_offset_0_alias:
	.zero		0
	.zero		64


//--------------------- .nv.shared._Z29fused_softmax_sampling_kernelPKfPfPifii --------------------------
	.section	.nv.shared._Z29fused_softmax_sampling_kernelPKfPfPifii,"aw",@nobits
	.sectionflags	@""
	.align	16
	.zero		1024


//--------------------- .nv.shared._Z35fused_embedding_pos_encoding_kernelPKiPKfS2_Pfiiii --------------------------
	.section	.nv.shared._Z35fused_embedding_pos_encoding_kernelPKiPKfS2_Pfiiii,"aw",@nobits
	.sectionflags	@""
	.align	16
	.zero		1024


//--------------------- .nv.shared._Z26fused_qkv_attention_kernelPKfS0_S0_S0_S0_Pfiiiii --------------------------
	.section	.nv.shared._Z26fused_qkv_attention_kernelPKfS0_S0_S0_S0_Pfiiiii,"aw",@nobits
	.sectionflags	@""
	.align	16
	.zero		1024


//--------------------- .nv.shared._Z22fused_mlp_block_kernelPKfS0_S0_S0_S0_S0_Pfiiii --------------------------
	.section	.nv.shared._Z22fused_mlp_block_kernelPKfS0_S0_S0_S0_S0_Pfiiii,"aw",@nobits
	.sectionflags	@""
	.align	16
	.zero		1024


//--------------------- .nv.shared._Z36fused_attention_add_layernorm_kernelPKfS0_S0_S0_S0_Pfiiiiif --------------------------
	.section	.nv.shared._Z36fused_attention_add_layernorm_kernelPKfS0_S0_S0_S0_Pfiiiiif,"aw",@nobits
	.sectionflags	@""
	.align	16
	.zero		1024


//--------------------- .nv.shared._Z41fused_layer_norm_linear_activation_kernelPKfS0_S0_S0_S0_Pfiiif --------------------------
	.section	.nv.shared._Z41fused_layer_norm_linear_activation_kernelPKfS0_S0_S0_S0_Pfiiif,"aw",@nobits
	.sectionflags	@""
	.align	16
	.zero		1024


//--------------------- .nv.constant0._Z33fused_multi_head_attention_kernelPKfS0_S0_Pfiiiii --------------------------
	.section	.nv.constant0._Z33fused_multi_head_attention_kernelPKfS0_S0_Pfiiiii,"a",@progbits
	.sectionflags	@""
	.align	4
.nv.constant0._Z33fused_multi_head_attention_kernelPKfS0_S0_Pfiiiii:
	.zero		948


//--------------------- .nv.constant0._Z29fused_softmax_sampling_kernelPKfPfPifii --------------------------
	.section	.nv.constant0._Z29fused_softmax_sampling_kernelPKfPfPifii,"a",@progbits
	.sectionflags	@""
	.align	4
.nv.constant0._Z29fused_softmax_sampling_kernelPKfPfPifii:
	.zero		932


//--------------------- .nv.constant0._Z35fused_embedding_pos_encoding_kernelPKiPKfS2_Pfiiii --------------------------
	.section	.nv.constant0._Z35fused_embedding_pos_encoding_kernelPKiPKfS2_Pfiiii,"a",@progbits
	.sectionflags	@""
	.align	4
.nv.constant0._Z35fused_embedding_pos_encoding_kernelPKiPKfS2_Pfiiii:
	.zero		944


//--------------------- .nv.constant0._Z26fused_qkv_attention_kernelPKfS0_S0_S0_S0_Pfiiiii --------------------------
	.section	.nv.constant0._Z26fused_qkv_attention_kernelPKfS0_S0_S0_S0_Pfiiiii,"a",@progbits
	.sectionflags	@""
	.align	4
.nv.constant0._Z26fused_qkv_attention_kernelPKfS0_S0_S0_S0_Pfiiiii:
	.zero		964


//--------------------- .nv.constant0._Z22fused_mlp_block_kernelPKfS0_S0_S0_S0_S0_Pfiiii --------------------------
	.section	.nv.constant0._Z22fused_mlp_block_kernelPKfS0_S0_S0_S0_S0_Pfiiii,"a",@progbits
	.sectionflags	@""
	.align	4
.nv.constant0._Z22fused_mlp_block_kernelPKfS0_S0_S0_S0_S0_Pfiiii:
	.zero		968


//--------------------- .nv.constant0._Z36fused_attention_add_layernorm_kernelPKfS0_S0_S0_S0_Pfiiiiif --------------------------
	.section	.nv.constant0._Z36fused_attention_add_layernorm_kernelPKfS0_S0_S0_S0_Pfiiiiif,"a",@progbits
	.sectionflags	@""
	.align	4
.nv.constant0._Z36fused_attention_add_layernorm_kernelPKfS0_S0_S0_S0_Pfiiiiif:
	.zero		968


//--------------------- .nv.constant0._Z41fused_layer_norm_linear_activation_kernelPKfS0_S0_S0_S0_Pfiiif --------------------------
	.section	.nv.constant0._Z41fused_layer_norm_linear_activation_kernelPKfS0_S0_S0_S0_Pfiiif,"a",@progbits
	.sectionflags	@""
	.align	4
.nv.constant0._Z41fused_layer_norm_linear_activation_kernelPKfS0_S0_S0_S0_Pfiiif:
	.zero		960


//--------------------- SYMBOLS --------------------------

	.type		.nv.reservedSmem.offset0,@object
	.size		.nv.reservedSmem.offset0,0x4
	.type		.nv.reservedSmem.cap,@object
	.size		.nv.reservedSmem.cap,0x4
